def attn_fwd(
    Q,
    K,
    V,
    Out,
    Lse,
    sm_scale,
    stride_qz,
    stride_qh,
    stride_qm,
    stride_qk,
    stride_kz,
    stride_kh,
    stride_kn,
    stride_kk,
    stride_vz,
    stride_vh,
    stride_vn,
    stride_vk,
    stride_oz,
    stride_oh,
    stride_om,
    stride_ok,
    seqlen_q,
    seqlen_k,
    BLOCK_M: tl.constexpr,
    BLOCK_N: tl.constexpr,
    HEAD_DIM: tl.constexpr,
    CAUSAL: tl.constexpr,
):
    start_m = tl.program_id(0)
    off_hz = tl.program_id(1)
    q_off = off_hz * stride_qh
    k_off = off_hz * stride_kh
    v_off = off_hz * stride_vh
    offs_m = start_m * BLOCK_M + tl.arange(0, BLOCK_M)
    offs_d = tl.arange(0, HEAD_DIM)
    offs_n = tl.arange(0, BLOCK_N)
    q_ptrs = Q + q_off + offs_m[:, None] * stride_qm + offs_d[None, :] * stride_qk
    k_ptrs = K + k_off + offs_d[:, None] * stride_kk + offs_n[None, :] * stride_kn
    v_ptrs = V + v_off + offs_n[:, None] * stride_vn + offs_d[None, :] * stride_vk
    m_i = tl.full([BLOCK_M], float("-inf"), dtype=tl.float32)
    l_i = tl.zeros([BLOCK_M], dtype=tl.float32) + 1.0
    acc = tl.zeros([BLOCK_M, HEAD_DIM], dtype=tl.float32)
    q = tl.load(q_ptrs)
    acc, l_i, m_i = _attn_fwd_inner(
        acc,
        l_i,
        m_i,
        q,
        k_ptrs,
        v_ptrs,
        sm_scale,
        stride_kn,
        stride_vn,
        start_m,
        seqlen_k,
        BLOCK_M,
        BLOCK_N,
        HEAD_DIM,
        CAUSAL,
    )
    acc = acc / l_i[:, None]
    lse = m_i + tl.math.log2(l_i) / 1.4426950408889634
    o_ptrs = (
        Out
        + off_hz * stride_oh
        + offs_m[:, None] * stride_om
        + offs_d[None, :] * stride_ok
    )
    tl.store(o_ptrs, acc.to(Out.dtype.element_ty))
    tl.store(Lse + off_hz * seqlen_q + offs_m, lse)

# config = {"BLOCK_M": 256, "BLOCK_N": 128, "HEAD_DIM": 64, "arch": "sm_80", "causal": true, "dtype": "fp16", "num_stages": 2, "num_warps": 8}
# arch = sm_80


// ===== COMPILED SASS (sm_80) =====

	.target	sm_80

	.elftype	@"ET_EXEC"


//--------------------- .note.nv.tkinfo           --------------------------
	.section	.note.nv.tkinfo,"",@"SHT_NOTE"
	.sectionflags	@"SHF_NOTE_NV_TKINFO"
	.tkinfo
        /*0018*/ 	.word	0x00000002
        /*0030*/ 	.string	""
        /*0030*/ 	.string	"ptxas"
        /*0030*/ 	.string	"Cuda compilation tools, release 13.0, V13.0.88"
        /*0030*/ 	.string	"Build cuda_13.0.r13.0/compiler.36424714_0"
        /*0030*/ 	.string	"-v  -suppress-debug-info  -lineinfo  -arch sm_80 "



//--------------------- .note.nv.cuinfo           --------------------------
	.section	.note.nv.cuinfo,"",@"SHT_NOTE"
	.sectionflags	@"SHF_NOTE_NV_CUINFO"
        /*0018*/ 	.short	0x0002
        /*001a*/ 	.short	0x0050
        /*001c*/ 	.short	0x0082
	.zero		2


//--------------------- .nv.info                  --------------------------
	.section	.nv.info,"",@"SHT_CUDA_INFO"
	.align	4


	//----- nvinfo : EIATTR_REGCOUNT
	.align		4
        /*0000*/ 	.byte	0x04, 0x2f
        /*0002*/ 	.short	(.L_2 - .L_1)
	.align		4
.L_1:
        /*0004*/ 	.word	index@(attn_fwd)
        /*0008*/ 	.word	0x000000ff


	//----- nvinfo : EIATTR_FRAME_SIZE
	.align		4
.L_2:
        /*000c*/ 	.byte	0x04, 0x11
        /*000e*/ 	.short	(.L_4 - .L_3)
	.align		4
.L_3:
        /*0010*/ 	.word	index@(attn_fwd)
        /*0014*/ 	.word	0x00000338


	//----- nvinfo : EIATTR_MIN_STACK_SIZE
	.align		4
.L_4:
        /*0018*/ 	.byte	0x04, 0x12
        /*001a*/ 	.short	(.L_6 - .L_5)
	.align		4
.L_5:
        /*001c*/ 	.word	index@(attn_fwd)
        /*0020*/ 	.word	0x00000338
.L_6:


//--------------------- .nv.info.attn_fwd         --------------------------
	.section	.nv.info.attn_fwd,"",@"SHT_CUDA_INFO"
	.sectionflags	@""
	.align	4


	//----- nvinfo : EIATTR_CUDA_API_VERSION
	.align		4
        /*0000*/ 	.byte	0x04, 0x37
        /*0002*/ 	.short	(.L_8 - .L_7)
.L_7:
        /*0004*/ 	.word	0x00000082


	//----- nvinfo : EIATTR_SW2861232_WAR
	.align		4
.L_8:
        /*0008*/ 	.byte	0x01, 0x35
	.zero		2


	//----- nvinfo : EIATTR_PARAM_CBANK
	.align		4
        /*000c*/ 	.byte	0x04, 0x0a
        /*000e*/ 	.short	(.L_10 - .L_9)
	.align		4
.L_9:
        /*0010*/ 	.word	index@(.nv.constant0.attn_fwd)
        /*0014*/ 	.short	0x0160
        /*0016*/ 	.short	0x0088


	//----- nvinfo : EIATTR_CBANK_PARAM_SIZE
	.align		4
.L_10:
        /*0018*/ 	.byte	0x03, 0x19
        /*001a*/ 	.short	0x0088


	//----- nvinfo : EIATTR_KPARAM_INFO
	.align		4
        /*001c*/ 	.byte	0x04, 0x17
        /*001e*/ 	.short	(.L_12 - .L_11)
.L_11:
        /*0020*/ 	.word	0x00000000
        /*0024*/ 	.short	0x0019
        /*0026*/ 	.short	0x0080
        /*0028*/ 	.byte	0x00, 0xf4, 0x21, 0x00


	//----- nvinfo : EIATTR_KPARAM_INFO
	.align		4
.L_12:
        /*002c*/ 	.byte	0x04, 0x17
        /*002e*/ 	.short	(.L_14 - .L_13)
.L_13:
        /*0030*/ 	.word	0x00000000
        /*0034*/ 	.short	0x0018
        /*0036*/ 	.short	0x0078
        /*0038*/ 	.byte	0x00, 0xf4, 0x21, 0x00


	//----- nvinfo : EIATTR_KPARAM_INFO
	.align		4
.L_14:
        /*003c*/ 	.byte	0x04, 0x17
        /*003e*/ 	.short	(.L_16 - .L_15)
.L_15:
        /*0040*/ 	.word	0x00000000
        /*0044*/ 	.short	0x0017
        /*0046*/ 	.short	0x0070
        /*0048*/ 	.byte	0x00, 0xf0, 0x11, 0x00


	//----- nvinfo : EIATTR_KPARAM_INFO
	.align		4
.L_16:
        /*004c*/ 	.byte	0x04, 0x17
        /*004e*/ 	.short	(.L_18 - .L_17)
.L_17:
        /*0050*/ 	.word	0x00000000
        /*0054*/ 	.short	0x0016
        /*0056*/ 	.short	0x006c
        /*0058*/ 	.byte	0x00, 0xf0, 0x11, 0x00


	//----- nvinfo : EIATTR_KPARAM_INFO
	.align		4
.L_18:
        /*005c*/ 	.byte	0x04, 0x17
        /*005e*/ 	.short	(.L_20 - .L_19)
.L_19:
        /*0060*/ 	.word	0x00000000
        /*0064*/ 	.short	0x0015
        /*0066*/ 	.short	0x0068
        /*0068*/ 	.byte	0x00, 0xf0, 0x11, 0x00


	//----- nvinfo : EIATTR_KPARAM_INFO
	.align		4
.L_20:
        /*006c*/ 	.byte	0x04, 0x17
        /*006e*/ 	.short	(.L_22 - .L_21)
.L_21:
        /*0070*/ 	.word	0x00000000
        /*0074*/ 	.short	0x0014
        /*0076*/ 	.short	0x0064
        /*0078*/ 	.byte	0x00, 0xf0, 0x11, 0x00


	//----- nvinfo : EIATTR_KPARAM_INFO
	.align		4
.L_22:
        /*007c*/ 	.byte	0x04, 0x17
        /*007e*/ 	.short	(.L_24 - .L_23)
.L_23:
        /*0080*/ 	.word	0x00000000
        /*0084*/ 	.short	0x0013
        /*0086*/ 	.short	0x0060
        /*0088*/ 	.byte	0x00, 0xf0, 0x11, 0x00


	//----- nvinfo : EIATTR_KPARAM_INFO
	.align		4
.L_24:
        /*008c*/ 	.byte	0x04, 0x17
        /*008e*/ 	.short	(.L_26 - .L_25)
.L_25:
        /*0090*/ 	.word	0x00000000
        /*0094*/ 	.short	0x0012
        /*0096*/ 	.short	0x005c
        /*0098*/ 	.byte	0x00, 0xf0, 0x11, 0x00


	//----- nvinfo : EIATTR_KPARAM_INFO
	.align		4
.L_26:
        /*009c*/ 	.byte	0x04, 0x17
        /*009e*/ 	.short	(.L_28 - .L_27)
.L_27:
        /*00a0*/ 	.word	0x00000000
        /*00a4*/ 	.short	0x0011
        /*00a6*/ 	.short	0x0058
        /*00a8*/ 	.byte	0x00, 0xf0, 0x11, 0x00


	//----- nvinfo : EIATTR_KPARAM_INFO
	.align		4
.L_28:
        /*00ac*/ 	.byte	0x04, 0x17
        /*00ae*/ 	.short	(.L_30 - .L_29)
.L_29:
        /*00b0*/ 	.word	0x00000000
        /*00b4*/ 	.short	0x0010
        /*00b6*/ 	.short	0x0054
        /*00b8*/ 	.byte	0x00, 0xf0, 0x11, 0x00


	//----- nvinfo : EIATTR_KPARAM_INFO
	.align		4
.L_30:
        /*00bc*/ 	.byte	0x04, 0x17
        /*00be*/ 	.short	(.L_32 - .L_31)
.L_31:
        /*00c0*/ 	.word	0x00000000
        /*00c4*/ 	.short	0x000f
        /*00c6*/ 	.short	0x0050
        /*00c8*/ 	.byte	0x00, 0xf0, 0x11, 0x00


	//----- nvinfo : EIATTR_KPARAM_INFO
	.align		4
.L_32:
        /*00cc*/ 	.byte	0x04, 0x17
        /*00ce*/ 	.short	(.L_34 - .L_33)
.L_33:
        /*00d0*/ 	.word	0x00000000
        /*00d4*/ 	.short	0x000e
        /*00d6*/ 	.short	0x004c
        /*00d8*/ 	.byte	0x00, 0xf0, 0x11, 0x00


	//----- nvinfo : EIATTR_KPARAM_INFO
	.align		4
.L_34:
        /*00dc*/ 	.byte	0x04, 0x17
        /*00de*/ 	.short	(.L_36 - .L_35)
.L_35:
        /*00e0*/ 	.word	0x00000000
        /*00e4*/ 	.short	0x000d
        /*00e6*/ 	.short	0x0048
        /*00e8*/ 	.byte	0x00, 0xf0, 0x11, 0x00


	//----- nvinfo : EIATTR_KPARAM_INFO
	.align		4
.L_36:
        /*00ec*/ 	.byte	0x04, 0x17
        /*00ee*/ 	.short	(.L_38 - .L_37)
.L_37:
        /*00f0*/ 	.word	0x00000000
        /*00f4*/ 	.short	0x000c
        /*00f6*/ 	.short	0x0044
        /*00f8*/ 	.byte	0x00, 0xf0, 0x11, 0x00


	//----- nvinfo : EIATTR_KPARAM_INFO
	.align		4
.L_38:
        /*00fc*/ 	.byte	0x04, 0x17
        /*00fe*/ 	.short	(.L_40 - .L_39)
.L_39:
        /*0100*/ 	.word	0x00000000
        /*0104*/ 	.short	0x000b
        /*0106*/ 	.short	0x0040
        /*0108*/ 	.byte	0x00, 0xf0, 0x11, 0x00


	//----- nvinfo : EIATTR_KPARAM_INFO
	.align		4
.L_40:
        /*010c*/ 	.byte	0x04, 0x17
        /*010e*/ 	.short	(.L_42 - .L_41)
.L_41:
        /*0110*/ 	.word	0x00000000
        /*0114*/ 	.short	0x000a
        /*0116*/ 	.short	0x003c
        /*0118*/ 	.byte	0x00, 0xf0, 0x11, 0x00


	//----- nvinfo : EIATTR_KPARAM_INFO
	.align		4
.L_42:
        /*011c*/ 	.byte	0x04, 0x17
        /*011e*/ 	.short	(.L_44 - .L_43)
.L_43:
        /*0120*/ 	.word	0x00000000
        /*0124*/ 	.short	0x0009
        /*0126*/ 	.short	0x0038
        /*0128*/ 	.byte	0x00, 0xf0, 0x11, 0x00


	//----- nvinfo : EIATTR_KPARAM_INFO
	.align		4
.L_44:
        /*012c*/ 	.byte	0x04, 0x17
        /*012e*/ 	.short	(.L_46 - .L_45)
.L_45:
        /*0130*/ 	.word	0x00000000
        /*0134*/ 	.short	0x0008
        /*0136*/ 	.short	0x0034
        /*0138*/ 	.byte	0x00, 0xf0, 0x11, 0x00


	//----- nvinfo : EIATTR_KPARAM_INFO
	.align		4
.L_46:
        /*013c*/ 	.byte	0x04, 0x17
        /*013e*/ 	.short	(.L_48 - .L_47)
.L_47:
        /*0140*/ 	.word	0x00000000
        /*0144*/ 	.short	0x0007
        /*0146*/ 	.short	0x0030
        /*0148*/ 	.byte	0x00, 0xf0, 0x11, 0x00


	//----- nvinfo : EIATTR_KPARAM_INFO
	.align		4
.L_48:
        /*014c*/ 	.byte	0x04, 0x17
        /*014e*/ 	.short	(.L_50 - .L_49)
.L_49:
        /*0150*/ 	.word	0x00000000
        /*0154*/ 	.short	0x0006
        /*0156*/ 	.short	0x002c
        /*0158*/ 	.byte	0x00, 0xf0, 0x11, 0x00


	//----- nvinfo : EIATTR_KPARAM_INFO
	.align		4
.L_50:
        /*015c*/ 	.byte	0x04, 0x17
        /*015e*/ 	.short	(.L_52 - .L_51)
.L_51:
        /*0160*/ 	.word	0x00000000
        /*0164*/ 	.short	0x0005
        /*0166*/ 	.short	0x0028
        /*0168*/ 	.byte	0x00, 0xf0, 0x11, 0x00


	//----- nvinfo : EIATTR_KPARAM_INFO
	.align		4
.L_52:
        /*016c*/ 	.byte	0x04, 0x17
        /*016e*/ 	.short	(.L_54 - .L_53)
.L_53:
        /*0170*/ 	.word	0x00000000
        /*0174*/ 	.short	0x0004
        /*0176*/ 	.short	0x0020
        /*0178*/ 	.byte	0x00, 0xf4, 0x21, 0x00


	//----- nvinfo : EIATTR_KPARAM_INFO
	.align		4
.L_54:
        /*017c*/ 	.byte	0x04, 0x17
        /*017e*/ 	.short	(.L_56 - .L_55)
.L_55:
        /*0180*/ 	.word	0x00000000
        /*0184*/ 	.short	0x0003
        /*0186*/ 	.short	0x0018
        /*0188*/ 	.byte	0x00, 0xf4, 0x21, 0x00


	//----- nvinfo : EIATTR_KPARAM_INFO
	.align		4
.L_56:
        /*018c*/ 	.byte	0x04, 0x17
        /*018e*/ 	.short	(.L_58 - .L_57)
.L_57:
        /*0190*/ 	.word	0x00000000
        /*0194*/ 	.short	0x0002
        /*0196*/ 	.short	0x0010
        /*0198*/ 	.byte	0x00, 0xf4, 0x21, 0x00


	//----- nvinfo : EIATTR_KPARAM_INFO
	.align		4
.L_58:
        /*019c*/ 	.byte	0x04, 0x17
        /*019e*/ 	.short	(.L_60 - .L_59)
.L_59:
        /*01a0*/ 	.word	0x00000000
        /*01a4*/ 	.short	0x0001
        /*01a6*/ 	.short	0x0008
        /*01a8*/ 	.byte	0x00, 0xf4, 0x21, 0x00


	//----- nvinfo : EIATTR_KPARAM_INFO
	.align		4
.L_60:
        /*01ac*/ 	.byte	0x04, 0x17
        /*01ae*/ 	.short	(.L_62 - .L_61)
.L_61:
        /*01b0*/ 	.word	0x00000000
        /*01b4*/ 	.short	0x0000
        /*01b6*/ 	.short	0x0000
        /*01b8*/ 	.byte	0x00, 0xf4, 0x21, 0x00


	//----- nvinfo : EIATTR_MAXREG_COUNT
	.align		4
.L_62:
        /*01bc*/ 	.byte	0x03, 0x1b
        /*01be*/ 	.short	0x00ff


	//----- nvinfo : EIATTR_NUM_BARRIERS
	.align		4
        /*01c0*/ 	.byte	0x02, 0x4c
        /*01c2*/ 	.byte	0x01
	.zero		1


	//----- nvinfo : EIATTR_ANNOTATIONS
	.align		4
        /*01c4*/ 	.byte	0x04, 0x55
        /*01c6*/ 	.short	(.L_64 - .L_63)


	//   ....[0]....
.L_63:
        /*01c8*/ 	.word	0x00000001
        /*01cc*/ 	.byte	0x10, 0x13, 0x00, 0x00, 0x01, 0x00, 0x00, 0x00, 0xb0, 0x13, 0x00, 0x00, 0x01, 0x00, 0x00, 0x00
        /* <DEDUP_REMOVED lines=206> */
        /*0ebc*/ 	.byte	0x40, 0xd1, 0x00, 0x00, 0x01, 0x00, 0x00, 0x00, 0x60, 0xd1, 0x00, 0x00


	//----- nvinfo : EIATTR_MERCURY_ISA_VERSION
	.align		4
.L_64:
        /*0ec8*/ 	.byte	0x03, 0x5f
        /*0eca*/ 	.short	0x0000


	//----- nvinfo : EIATTR_COOP_GROUP_MASK_REGIDS
	.align		4
        /*0ecc*/ 	.byte	0x04, 0x29
        /*0ece*/ 	.short	(.L_66 - .L_65)


	//   ....[0]....
.L_65:
        /*0ed0*/ 	.word	0xffffffff


	//   ....[1]....
        /*0ed4*/ 	.word	0xffffffff


	//   ....[2]....
        /*0ed8*/ 	.word	0xffffffff


	//   ....[3]....
        /*0edc*/ 	.word	0xffffffff


	//   ....[4]....
        /*0ee0*/ 	.word	0xffffffff


	//   ....[5]....
        /*0ee4*/ 	.word	0xffffffff


	//   ....[6]....
        /*0ee8*/ 	.word	0xffffffff


	//   ....[7]....
        /*0eec*/ 	.word	0xffffffff


	//   ....[8]....
        /*0ef0*/ 	.word	0xffffffff


	//   ....[9]....
        /*0ef4*/ 	.word	0xffffffff


	//   ....[10]....
        /*0ef8*/ 	.word	0xffffffff


	//   ....[11]....
        /*0efc*/ 	.word	0xffffffff


	//   ....[12]....
        /*0f00*/ 	.word	0xffffffff


	//   ....[13]....
        /*0f04*/ 	.word	0xffffffff


	//   ....[14]....
        /*0f08*/ 	.word	0xffffffff


	//   ....[15]....
        /*0f0c*/ 	.word	0xffffffff


	//----- nvinfo : EIATTR_COOP_GROUP_INSTR_OFFSETS
	.align		4
.L_66:
        /*0f10*/ 	.byte	0x04, 0x28
        /*0f12*/ 	.short	(.L_68 - .L_67)


	//   ....[0]....
.L_67:
        /*0f14*/ 	.word	0x00007ce0


	//   ....[1]....
        /*0f18*/ 	.word	0x00007e20


	//   ....[2]....
        /*0f1c*/ 	.word	0x00007e70


	//   ....[3]....
        /*0f20*/ 	.word	0x00008010


	//   ....[4]....
        /*0f24*/ 	.word	0x00008030


	//   ....[5]....
        /*0f28*/ 	.word	0x00008040


	//   ....[6]....
        /*0f2c*/ 	.word	0x00008070


	//   ....[7]....
        /*0f30*/ 	.word	0x000080e0


	//   ....[8]....
        /*0f34*/ 	.word	0x0000c900


	//   ....[9]....
        /*0f38*/ 	.word	0x0000c910


	//   ....[10]....
        /*0f3c*/ 	.word	0x0000c920


	//   ....[11]....
        /*0f40*/ 	.word	0x0000c930


	//   ....[12]....
        /*0f44*/ 	.word	0x0000c9a0


	//   ....[13]....
        /*0f48*/ 	.word	0x0000c9c0


	//   ....[14]....
        /*0f4c*/ 	.word	0x0000c9d0


	//   ....[15]....
        /*0f50*/ 	.word	0x0000c9f0


	//----- nvinfo : EIATTR_EXIT_INSTR_OFFSETS
	.align		4
.L_68:
        /*0f54*/ 	.byte	0x04, 0x1c
        /*0f56*/ 	.short	(.L_70 - .L_69)


	//   ....[0]....
.L_69:
        /*0f58*/ 	.word	0x00010080


	//----- nvinfo : EIATTR_REQNTID
	.align		4
.L_70:
        /*0f5c*/ 	.byte	0x04, 0x10
        /*0f5e*/ 	.short	(.L_72 - .L_71)
.L_71:
        /*0f60*/ 	.word	0x00000100
        /*0f64*/ 	.word	0x00000001
        /*0f68*/ 	.word	0x00000001
.L_72:


//--------------------- .nv.callgraph             --------------------------
	.section	.nv.callgraph,"",@"SHT_CUDA_CALLGRAPH"
	.align	4
	.sectionentsize	8
	.align		4
        /*0000*/ 	.word	0x00000000
	.align		4
        /*0004*/ 	.word	0xffffffff
	.align		4
        /*0008*/ 	.word	0x00000000
	.align		4
        /*000c*/ 	.word	0xfffffffe
	.align		4
        /*0010*/ 	.word	0x00000000
	.align		4
        /*0014*/ 	.word	0xfffffffd
	.align		4
        /*0018*/ 	.word	0x00000000
	.align		4
        /*001c*/ 	.word	0xfffffffc


//--------------------- .nv.rel.action            --------------------------
	.section	.nv.rel.action,"",@"SHT_CUDA_RELOCINFO"
	.align	8
	.sectionentsize	8
        /*0000*/ 	.byte	0x73, 0x00, 0x00, 0x00, 0x00, 0x00, 0x00, 0x00, 0x00, 0x00, 0x00, 0x11, 0x25, 0x00, 0x05, 0x36


//--------------------- .nv.constant4             --------------------------
	.section	.nv.constant4,"a",@progbits
	.align	8
	.align		8
.nv.constant4:
        /*0000*/ 	.dword	_$_str


//--------------------- .nv.constant0.attn_fwd    --------------------------
	.section	.nv.constant0.attn_fwd,"a",@progbits
	.sectionflags	@""
	.align	4
.nv.constant0.attn_fwd:
	.zero		488


//--------------------- .text.attn_fwd            --------------------------
	.section	.text.attn_fwd,"ax",@progbits
	.sectioninfo	@"SHI_REGISTERS=255"
	.align	128
        .global         attn_fwd
        .type           attn_fwd,@function
        .size           attn_fwd,(.L_x_4 - attn_fwd)
        .other          attn_fwd,@"STO_CUDA_ENTRY STV_DEFAULT"
attn_fwd:
.text.attn_fwd:
[----:B------:R-:W-:Y:S02]  /*0000*/  IMAD.MOV.U32 R1, RZ, RZ, c[0x0][0x28] ;  /* 0x00000a00ff017624 */ /* 0x000fe400078e00ff */
[----:B------:R-:W0:Y:S01]  /*0010*/  S2R R4, SR_CTAID.X ;  /* 0x0000000000047919 */ /* 0x000e220000002500 */
[----:B------:R-:W-:Y:S01]  /*0020*/  IMAD.MOV.U32 R55, RZ, RZ, c[0x0][0x198] ;  /* 0x00006600ff377624 */ /* 0x000fe200078e00ff */
[----:B------:R-:W-:Y:S01]  /*0030*/  ULDC.64 UR6, c[0x0][0x118] ;  /* 0x0000460000067ab9 */ /* 0x000fe20000000a00 */
[----:B------:R-:W-:Y:S01]  /*0040*/  IADD3 R1, R1, -0x338, RZ ;  /* 0xfffffcc801017810 */ /* 0x000fe20007ffe0ff */
[----:B------:R-:W0:Y:S01]  /*0050*/  S2R R132, SR_TID.X ;  /* 0x0000000000847919 */ /* 0x000e220000002100 */
[C---:B------:R-:W-:Y:S01]  /*0060*/  IMAD R25, R55.reuse, 0x14, RZ ;  /* 0x0000001437197824 */ /* 0x040fe200078e02ff */
[C---:B------:R-:W-:Y:S01]  /*0070*/  SHF.L.U32 R17, R55.reuse, 0x4, RZ ;  /* 0x0000000437117819 */ /* 0x040fe200000006ff */
[C---:B------:R-:W-:Y:S01]  /*0080*/  IMAD.SHL.U32 R13, R55.reuse, 0x8, RZ ;  /* 0x00000008370d7824 */ /* 0x040fe200078e00ff */
[----:B------:R-:W1:Y:S01]  /*0090*/  S2R R134, SR_CTAID.Y ;  /* 0x0000000000867919 */ /* 0x000e620000002600 */
[C---:B------:R-:W-:Y:S01]  /*00a0*/  IMAD R23, R55.reuse, 0xa, RZ ;  /* 0x0000000a37177824 */ /* 0x040fe200078e02ff */
[C---:B------:R-:W-:Y:S01]  /*00b0*/  SHF.L.U32 R27, R55.reuse, 0x2, RZ ;  /* 0x00000002371b7819 */ /* 0x040fe200000006ff */
[----:B------:R-:W-:-:S02]  /*00c0*/  IMAD R21, R55, 0x50, RZ ;  /* 0x0000005037157824 */ /* 0x000fc400078e02ff */
[C---:B------:R-:W-:Y:S02]  /*00d0*/  IMAD.SHL.U32 R19, R55.reuse, 0x20, RZ ;  /* 0x0000002037137824 */ /* 0x040fe400078e00ff */
[C---:B------:R-:W-:Y:S02]  /*00e0*/  IMAD R11, R55.reuse, 0x6, RZ ;  /* 0x00000006370b7824 */ /* 0x040fe400078e02ff */
[C---:B------:R-:W-:Y:S02]  /*00f0*/  IMAD R7, R55.reuse, 0x5, RZ ;  /* 0x0000000537077824 */ /* 0x040fe400078e02ff */
[C---:B------:R-:W-:Y:S02]  /*0100*/  IMAD R29, R55.reuse, 0x28, RZ ;  /* 0x00000028371d7824 */ /* 0x040fe400078e02ff */
[C---:B------:R-:W-:Y:S02]  /*0110*/  IMAD R71, R55.reuse, 0x60, RZ ;  /* 0x0000006037477824 */ /* 0x040fe400078e02ff */
[----:B------:R-:W-:-:S02]  /*0120*/  IMAD R37, R55, 0x18, RZ ;  /* 0x0000001837257824 */ /* 0x000fc400078e02ff */
[C---:B------:R-:W-:Y:S02]  /*0130*/  IMAD R9, R55.reuse, 0x3, RZ ;  /* 0x0000000337097824 */ /* 0x040fe400078e02ff */
[C---:B------:R-:W-:Y:S01]  /*0140*/  IMAD R45, R55.reuse, 0x30, RZ ;  /* 0x00000030372d7824 */ /* 0x040fe200078e02ff */
[----:B0-----:R-:W-:Y:S01]  /*0150*/  PRMT R2, R132, 0x6540, R4 ;  /* 0x0000654084027816 */ /* 0x001fe20000000004 */
[C---:B------:R-:W-:Y:S02]  /*0160*/  IMAD R35, R55.reuse, 0xc, RZ ;  /* 0x0000000c37237824 */ /* 0x040fe400078e02ff */
[----:B------:R-:W-:Y:S02]  /*0170*/  IMAD R51, R55, 0x38, RZ ;  /* 0x0000003837337824 */ /* 0x000fe400078e02ff */
[----:B-1----:R-:W-:Y:S02]  /*0180*/  IMAD R0, R134, c[0x0][0x190], RZ ;  /* 0x0000640086007a24 */ /* 0x002fe400078e02ff */
[----:B------:R-:W-:-:S02]  /*0190*/  IMAD R3, R2, c[0x0][0x194], RZ ;  /* 0x0000650002037a24 */ /* 0x000fc400078e02ff */
[C---:B------:R-:W-:Y:S02]  /*01a0*/  IMAD.SHL.U32 R2, R0.reuse, 0x2, RZ ;  /* 0x0000000200027824 */ /* 0x040fe400078e00ff */
[----:B------:R-:W-:Y:S01]  /*01b0*/  IMAD.HI R0, R0, 0x2, RZ ;  /* 0x0000000200007827 */ /* 0x000fe200078e02ff */
[----:B------:R-:W-:-:S03]  /*01c0*/  SHF.L.U32 R5, R3, 0x1, RZ ;  /* 0x0000000103057819 */ /* 0x000fc600000006ff */
[----:B------:R-:W-:Y:S01]  /*01d0*/  IMAD.HI R3, R3, 0x2, RZ ;  /* 0x0000000203037827 */ /* 0x000fe200078e02ff */
[----:B------:R-:W-:-:S03]  /*01e0*/  IADD3 R2, P0, P1, R5, c[0x0][0x160], R2 ;  /* 0x0000580005027a10 */ /* 0x000fc6000791e002 */
[----:B------:R-:W-:Y:S01]  /*01f0*/  IMAD R43, R55, 0xe, RZ ;  /* 0x0000000e372b7824 */ /* 0x000fe200078e02ff */
[----:B------:R-:W-:Y:S01]  /*0200*/  IADD3.X R3, R3, c[0x0][0x164], R0, P0, P1 ;  /* 0x0000590003037a10 */ /* 0x000fe200007e2400 */
[C---:B------:R-:W-:Y:S01]  /*0210*/  IMAD R177, R55.reuse, 0x70, RZ ;  /* 0x0000007037b17824 */ /* 0x040fe200078e02ff */
[CC--:B------:R-:W-:Y:S01]  /*0220*/  LEA R16, P3, R55.reuse, R2.reuse, 0x5 ;  /* 0x0000000237107211 */ /* 0x0c0fe200078628ff */
[C---:B------:R-:W-:Y:S01]  /*0230*/  IMAD R191, R55.reuse, 0x7e, RZ ;  /* 0x0000007e37bf7824 */ /* 0x040fe200078e02ff */
[CC--:B------:R-:W-:Y:S01]  /*0240*/  LEA R12, P2, R55.reuse, R2.reuse, 0x4 ;  /* 0x00000002370c7211 */ /* 0x0c0fe200078420ff */
[----:B------:R-:W-:Y:S01]  /*0250*/  IMAD R47, R55, 0x1c, RZ ;  /* 0x0000001c372f7824 */ /* 0x000fe200078e02ff */
[-C--:B------:R-:W-:Y:S01]  /*0260*/  LEA.HI.X.SX32 R17, R17, R3.reuse, 0x1, P3 ;  /* 0x0000000311117211 */ /* 0x080fe200018f0eff */
[----:B------:R-:W-:Y:S01]  /*0270*/  IMAD R31, R55, 0x42, RZ ;  /* 0x00000042371f7824 */ /* 0x000fe200078e02ff */
[-C--:B------:R-:W-:Y:S01]  /*0280*/  IADD3 R22, P3, R25, R2.reuse, RZ ;  /* 0x0000000219167210 */ /* 0x080fe20007f7e0ff */
[C---:B------:R-:W-:Y:S01]  /*0290*/  IMAD R15, R55.reuse, 0x7, RZ ;  /* 0x00000007370f7824 */ /* 0x040fe200078e02ff */
[CC--:B------:R-:W-:Y:S01]  /*02a0*/  LEA R18, P1, R55.reuse, R2.reuse, 0x6 ;  /* 0x0000000237127211 */ /* 0x0c0fe200078230ff */
[----:B------:R-:W-:Y:S01]  /*02b0*/  IMAD.SHL.U32 R5, R55, 0x2, RZ ;  /* 0x0000000237057824 */ /* 0x000fe200078e00ff */
[-C--:B------:R-:W-:Y:S01]  /*02c0*/  LEA.HI.X.SX32 R13, R13, R3.reuse, 0x1, P2 ;  /* 0x000000030d0d7211 */ /* 0x080fe200010f0eff */
[----:B------:R-:W-:Y:S01]  /*02d0*/  IMAD R53, R55, 0x3f, RZ ;  /* 0x0000003f37357824 */ /* 0x000fe200078e02ff */
[-C--:B------:R-:W-:Y:S01]  /*02e0*/  IADD3 R20, P2, R23, R2.reuse, RZ ;  /* 0x0000000217147210 */ /* 0x080fe20007f5e0ff */
[----:B------:R-:W-:Y:S01]  /*02f0*/  IMAD R69, R55, 0x48, RZ ;  /* 0x0000004837457824 */ /* 0x000fe200078e02ff */
[-C--:B------:R-:W-:Y:S01]  /*0300*/  IADD3 R6, P0, R21, R2.reuse, RZ ;  /* 0x0000000215067210 */ /* 0x080fe20007f1e0ff */
[----:B------:R-:W-:Y:S01]  /*0310*/  IMAD R61, R55, 0x12, RZ ;  /* 0x00000012373d7824 */ /* 0x000fe200078e02ff */
[-C--:B------:R-:W-:Y:S01]  /*0320*/  LEA.HI.X.SX32 R23, R23, R3.reuse, 0x1, P3 ;  /* 0x0000000317177211 */ /* 0x080fe200018f0eff */
[----:B------:R-:W-:Y:S01]  /*0330*/  IMAD R67, R55, 0x46, RZ ;  /* 0x0000004637437824 */ /* 0x000fe200078e02ff */
        /* <DEDUP_REMOVED lines=44> */
[-C--:B------:R-:W-:Y:S01]  /*0600*/  LEA.HI.X.SX32 R45, R15, R3.reuse, 0x1, P0 ;  /* 0x000000030f2d7211 */ /* 0x080fe200000f0eff */
[----:B------:R-:W-:Y:S01]  /*0610*/  IMAD R131, R55, 0x36, RZ ;  /* 0x0000003637837824 */ /* 0x000fe200078e02ff */
[-C--:B------:R-:W-:Y:S01]  /*0620*/  IADD3 R70, P5, R5, R2.reuse, RZ ;  /* 0x0000000205467210 */ /* 0x080fe20007fbe0ff */
[----:B------:R-:W-:Y:S01]  /*0630*/  IMAD R83, R55, 0x1d, RZ ;  /* 0x0000001d37537824 */ /* 0x000fe200078e02ff */
[-C--:B------:R-:W-:Y:S01]  /*0640*/  LEA.HI.X.SX32 R11, R51, R3.reuse, 0x1, P6 ;  /* 0x00000003330b7211 */ /* 0x080fe200030f0eff */
[C---:B------:R-:W-:Y:S01]  /*0650*/  IMAD R137, R55.reuse, 0x3a, RZ ;  /* 0x0000003a37897824 */ /* 0x040fe200078e02ff */
[CC--:B------:R-:W-:Y:S01]  /*0660*/  LEA R68, P6, R55.reuse, R2.reuse, 0x2 ;  /* 0x0000000237447211 */ /* 0x0c0fe200078c10ff */
[----:B------:R-:W-:Y:S01]  /*0670*/  IMAD R141, R55, 0x3c, RZ ;  /* 0x0000003c378d7824 */ /* 0x000fe200078e02ff */
[-C--:B------:R-:W-:Y:S01]  /*0680*/  LEA.HI.X.SX32 R15, R53, R3.reuse, 0x1, P4 ;  /* 0x00000003350f7211 */ /* 0x080fe200020f0eff */
[C---:B------:R-:W-:Y:S01]  /*0690*/  IMAD R87, R55.reuse, 0x1f, RZ ;  /* 0x0000001f37577824 */ /* 0x040fe200078e02ff */
[CC--:B------:R-:W-:Y:S01]  /*06a0*/  LEA R66, P4, R55.reuse, R2.reuse, 0x3 ;  /* 0x0000000237427211 */ /* 0x0c0fe200078818ff */
[----:B------:R-:W-:Y:S01]  /*06b0*/  IMAD R145, R55, 0x3e, RZ ;  /* 0x0000003e37917824 */ /* 0x000fe200078e02ff */
[-C--:B------:R-:W-:Y:S01]  /*06c0*/  LEA.HI.X.SX32 R43, R43, R3.reuse, 0x1, P3 ;  /* 0x000000032b2b7211 */ /* 0x080fe200018f0eff */
[----:B------:R-:W-:Y:S01]  /*06d0*/  IMAD R89, R55, 0x21, RZ ;  /* 0x0000002137597824 */ /* 0x000fe200078e02ff */
[-C--:B------:R-:W-:Y:S01]  /*06e0*/  IADD3 R40, P3, R69, R2.reuse, RZ ;  /* 0x0000000245287210 */ /* 0x080fe20007f7e0ff */
[C---:B------:R-:W-:Y:S01]  /*06f0*/  IMAD R93, R55.reuse, 0x23, RZ ;  /* 0x00000023375d7824 */ /* 0x040fe200078e02ff */
[CC--:B------:R-:W-:Y:S01]  /*0700*/  LEA.HI.X.SX32 R71, R55.reuse, R3.reuse, 0x1, P5 ;  /* 0x0000000337477211 */ /* 0x0c0fe200028f0eff */
        /* <DEDUP_REMOVED lines=43> */
[----:B------:R-:W-:Y:S01]  /*09c0*/  LEA.HI.X.SX32 R93, R107, R3, 0x1, P1 ;  /* 0x000000036b5d7211 */ /* 0x000fe200008f0eff */
[----:B------:R-:W-:Y:S01]  /*09d0*/  IMAD R129, R55, 0x35, RZ ;  /* 0x0000003537817824 */ /* 0x000fe200078e02ff */
[----:B------:R-:W-:Y:S01]  /*09e0*/  IADD3 R120, P1, R165, R2, RZ ;  /* 0x00000002a5787210 */ /* 0x000fe20007f3e0ff */
[C---:B------:R-:W-:Y:S01]  /*09f0*/  IMAD R171, R55.reuse, 0x6a, RZ ;  /* 0x0000006a37ab7824 */ /* 0x040fe200078e02ff */
[----:B------:R-:W2:Y:S01]  /*0a00*/  LDG.E.U16 R12, [R12.64] ;  /* 0x000000060c0c7981 */ /* 0x000ea2000c1e1500 */
[----:B------:R-:W-:-:S02]  /*0a10*/  IMAD R173, R55, 0x6c, RZ ;  /* 0x0000006c37ad7824 */ /* 0x000fc400078e02ff */
[C---:B------:R-:W-:Y:S01]  /*0a20*/  IMAD R133, R55.reuse, 0x37, RZ ;  /* 0x0000003737857824 */ /* 0x040fe200078e02ff */
[----:B------:R-:W3:Y:S01]  /*0a30*/  LDG.E.U16 R16, [R16.64] ;  /* 0x0000000610107981 */ /* 0x000ee2000c1e1500 */
[C---:B------:R-:W-:Y:S02]  /*0a40*/  IMAD R175, R55.reuse, 0x6e, RZ ;  /* 0x0000006e37af7824 */ /* 0x040fe400078e02ff */
[C---:B------:R-:W-:Y:S01]  /*0a50*/  IMAD R135, R55.reuse, 0x39, RZ ;  /* 0x0000003937877824 */ /* 0x040fe200078e02ff */
[----:B------:R-:W4:Y:S01]  /*0a60*/  LDG.E.U16 R18, [R18.64] ;  /* 0x0000000612127981 */ /* 0x000f22000c1e1500 */
[C---:B------:R-:W-:Y:S02]  /*0a70*/  IMAD R179, R55.reuse, 0x72, RZ ;  /* 0x0000007237b37824 */ /* 0x040fe400078e02ff */
[C---:B------:R-:W-:Y:S01]  /*0a80*/  IMAD R181, R55.reuse, 0x74, RZ ;  /* 0x0000007437b57824 */ /* 0x040fe200078e02ff */
[----:B------:R0:W5:Y:S01]  /*0a90*/  LDG.E.U16 R6, [R6.64] ;  /* 0x0000000606067981 */ /* 0x000162000c1e1500 */
[----:B------:R-:W-:-:S02]  /*0aa0*/  IMAD R139, R55, 0x3b, RZ ;  /* 0x0000003b378b7824 */ /* 0x000fc400078e02ff */
[C---:B------:R-:W-:Y:S01]  /*0ab0*/  IMAD R183, R55.reuse, 0x76, RZ ;  /* 0x0000007637b77824 */ /* 0x040fe200078e02ff */
[----:B------:R-:W5:Y:S01]  /*0ac0*/  LDG.E.U16 R36, [R36.64] ;  /* 0x0000000624247981 */ /* 0x000f62000c1e1500 */
[C---:B------:R-:W-:Y:S02]  /*0ad0*/  IMAD R185, R55.reuse, 0x78, RZ ;  /* 0x0000007837b97824 */ /* 0x040fe400078e02ff */
[C---:B------:R-:W-:Y:S01]  /*0ae0*/  IMAD R143, R55.reuse, 0x3d, RZ ;  /* 0x0000003d378f7824 */ /* 0x040fe200078e02ff */
[----:B------:R1:W5:Y:S01]  /*0af0*/  LDG.E.U16 R8, [R8.64] ;  /* 0x0000000608087981 */ /* 0x000362000c1e1500 */
[C---:B------:R-:W-:Y:S02]  /*0b00*/  IMAD R187, R55.reuse, 0x7a, RZ ;  /* 0x0000007a37bb7824 */ /* 0x040fe400078e02ff */
[----:B------:R-:W-:Y:S01]  /*0b10*/  IMAD R189, R55, 0x7c, RZ ;  /* 0x0000007c37bd7824 */ /* 0x000fe200078e02ff */
[----:B------:R-:W-:Y:S01]  /*0b20*/  LEA.HI.X.SX32 R55, R41, R3, 0x1, P4 ;  /* 0x0000000329377211 */ /* 0x000fe200020f0eff */
[----:B------:R-:W5:Y:S01]  /*0b30*/  LDG.E.U16 R10, [R10.64] ;  /* 0x000000060a0a7981 */ /* 0x000f62000c1e1500 */
[----:B------:R-:W-:-:S02]  /*0b40*/  IADD3 R58, P4, R95, R2, RZ ;  /* 0x000000025f3a7210 */ /* 0x000fc40007f9e0ff */
[-C--:B------:R-:W-:Y:S01]  /*0b50*/  LEA.HI.X.SX32 R41, R95, R3.reuse, 0x1, P3 ;  /* 0x000000035f297211 */ /* 0x080fe200018f0eff */
[----:B------:R-:W5:Y:S01]  /*0b60*/  LDG.E.U16 R70, [R70.64] ;  /* 0x0000000646467981 */ /* 0x000f62000c1e1500 */
[-C--:B------:R-:W-:Y:S02]  /*0b70*/  LEA.HI.X.SX32 R59, R61, R3.reuse, 0x1, P4 ;  /* 0x000000033d3b7211 */ /* 0x080fe400020f0eff */
[-C--:B------:R-:W-:Y:S01]  /*0b80*/  IADD3 R64, P4, R111, R2.reuse, RZ ;  /* 0x000000026f407210 */ /* 0x080fe20007f9e0ff */
[----:B------:R-:W5:Y:S01]  /*0b90*/  LDG.E.U16 R52, [R52.64] ;  /* 0x0000000634347981 */ /* 0x000f62000c1e1500 */
[-C--:B------:R-:W-:Y:S02]  /*0ba0*/  LEA.HI.X.SX32 R61, R63, R3.reuse, 0x1, P5 ;  /* 0x000000033f3d7211 */ /* 0x080fe400028f0eff */
[----:B------:R-:W-:Y:S01]  /*0bb0*/  IADD3 R72, P5, R115, R2, RZ ;  /* 0x0000000273487210 */ /* 0x000fe20007fbe0ff */
[----:B------:R-:W5:Y:S01]  /*0bc0*/  LDG.E.U16 R48, [R48.64] ;  /* 0x0000000630307981 */ /* 0x000f62000c1e1500 */
[----:B------:R-:W-:-:S02]  /*0bd0*/  LEA.HI.X.SX32 R63, R65, R3, 0x1, P6 ;  /* 0x00000003413f7211 */ /* 0x000fc400030f0eff */
[-C--:B------:R-:W-:Y:S01]  /*0be0*/  IADD3 R74, P6, R121, R2.reuse, RZ ;  /* 0x00000002794a7210 */ /* 0x080fe20007fde0ff */
[----:B------:R0:W5:Y:S01]  /*0bf0*/  LDG.E.U16 R26, [R26.64] ;  /* 0x000000061a1a7981 */ /* 0x000162000c1e1500 */
        /* <DEDUP_REMOVED lines=28> */
[----:B------:R-:W-:Y:S01]  /*0dc0*/  LEA.HI.X.SX32 R105, R103, R3, 0x1, P2 ;  /* 0x0000000367697211 */ /* 0x000fe200010f0eff */
[----:B------:R-:W5:Y:S01]  /*0dd0*/  LDG.E.U16 R60, [R60.64] ;  /* 0x000000063c3c7981 */ /* 0x000f62000c1e1500 */
[-C--:B------:R-:W-:Y:S02]  /*0de0*/  IADD3 R98, P4, R159, R2.reuse, RZ ;  /* 0x000000029f627210 */ /* 0x080fe40007f9e0ff */
[-C--:B------:R-:W-:Y:S01]  /*0df0*/  IADD3 R124, P2, R163, R2.reuse, RZ ;  /* 0x00000002a37c7210 */ /* 0x080fe20007f5e0ff */
[----:B------:R-:W5:Y:S01]  /*0e00*/  LDG.E.U16 R104, [R104.64] ;  /* 0x0000000668687981 */ /* 0x000f62000c1e1500 */
[----:B------:R-:W-:-:S02]  /*0e10*/  IADD3 R94, P3, R155, R2, RZ ;  /* 0x000000029b5e7210 */ /* 0x000fc40007f7e0ff */
[-C--:B------:R-:W-:Y:S01]  /*0e20*/  LEA.HI.X.SX32 R91, R101, R3.reuse, 0x1, P5 ;  /* 0x00000003655b7211 */ /* 0x080fe200028f0eff */
[----:B------:R-:W5:Y:S01]  /*0e30*/  LDG.E.U16 R78, [R78.64] ;  /* 0x000000064e4e7981 */ /* 0x000f62000c1e1500 */
[-C--:B------:R-:W-:Y:S02]  /*0e40*/  LEA.HI.X.SX32 R101, R113, R3.reuse, 0x1, P6 ;  /* 0x0000000371657211 */ /* 0x080fe400030f0eff */
[-C--:B------:R-:W-:Y:S01]  /*0e50*/  LEA.HI.X.SX32 R97, R109, R3.reuse, 0x1, P0 ;  /* 0x000000036d617211 */ /* 0x080fe200000f0eff */
[----:B------:R-:W5:Y:S01]  /*0e60*/  LDG.E.U16 R38, [R38.64] ;  /* 0x0000000626267981 */ /* 0x000f62000c1e1500 */
[----:B------:R-:W-:Y:S02]  /*0e70*/  IADD3 R110, P6, R171, R2, RZ ;  /* 0x00000002ab6e7210 */ /* 0x000fe40007fde0ff */
[-C--:B------:R-:W-:Y:S01]  /*0e80*/  LEA.HI.X.SX32 R99, R115, R3.reuse, 0x1, P4 ;  /* 0x0000000373637211 */ /* 0x080fe200020f0eff */
[----:B------:R-:W5:Y:S01]  /*0e90*/  LDG.E.U16 R96, [R96.64] ;  /* 0x0000000660607981 */ /* 0x000f62000c1e1500 */
[----:B------:R-:W-:-:S02]  /*0ea0*/  LEA.HI.X.SX32 R125, R119, R3, 0x1, P2 ;  /* 0x00000003777d7211 */ /* 0x000fc400010f0eff */
[-C--:B------:R-:W-:Y:S01]  /*0eb0*/  IADD3 R114, P0, R167, R2.reuse, RZ ;  /* 0x00000002a7727210 */ /* 0x080fe20007f1e0ff */
[----:B------:R-:W5:Y:S01]  /*0ec0*/  LDG.E.U16 R24, [R24.64] ;  /* 0x0000000618187981 */ /* 0x000f62000c1e1500 */
[-C--:B------:R-:W-:Y:S02]  /*0ed0*/  LEA.HI.X.SX32 R95, R111, R3.reuse, 0x1, P3 ;  /* 0x000000036f5f7211 */ /* 0x080fe400018f0eff */
[-C--:B------:R-:W-:Y:S01]  /*0ee0*/  IADD3 R108, P4, R173, R2.reuse, RZ ;  /* 0x00000002ad6c7210 */ /* 0x080fe20007f9e0ff */
[----:B------:R-:W5:Y:S01]  /*0ef0*/  LDG.E.U16 R124, [R124.64] ;  /* 0x000000067c7c7981 */ /* 0x000f62000c1e1500 */
[-C--:B------:R-:W-:Y:S02]  /*0f00*/  IADD3 R128, P2, R179, R2.reuse, RZ ;  /* 0x00000002b3807210 */ /* 0x080fe40007f5e0ff */
[----:B------:R-:W-:Y:S01]  /*0f10*/  LEA.HI.X.SX32 R121, R121, R3, 0x1, P1 ;  /* 0x0000000379797211 */ /* 0x000fe200008f0eff */
[----:B------:R-:W5:Y:S01]  /*0f20*/  LDG.E.U16 R34, [R34.64] ;  /* 0x0000000622227981 */ /* 0x000f62000c1e1500 */
[----:B------:R-:W-:-:S02]  /*0f30*/  IADD3 R112, P3, R169, R2, RZ ;  /* 0x00000002a9707210 */ /* 0x000fc40007f7e0ff */
[-C--:B------:R-:W-:Y:S01]  /*0f40*/  IADD3 R130, P1, R181, R2.reuse, RZ ;  /* 0x00000002b5827210 */ /* 0x080fe20007f3e0ff */
[----:B------:R-:W5:Y:S01]  /*0f50*/  LDG.E.U16 R120, [R120.64] ;  /* 0x0000000678787981 */ /* 0x000f62000c1e1500 */
[----:B------:R-:W-:Y:S02]  /*0f60*/  IADD3 R102, P5, R161, R2, RZ ;  /* 0x00000002a1667210 */ /* 0x000fe40007fbe0ff */
[-C--:B------:R-:W-:Y:S01]  /*0f70*/  LEA.HI.X.SX32 R111, R129, R3.reuse, 0x1, P6 ;  /* 0x00000003816f7211 */ /* 0x080fe200030f0eff */
[----:B------:R-:W5:Y:S01]  /*0f80*/  LDG.E.U16 R46, [R46.64] ;  /* 0x000000062e2e7981 */ /* 0x000f62000c1e1500 */
[-C--:B------:R-:W-:Y:S02]  /*0f90*/  LEA.HI.X.SX32 R115, R123, R3.reuse, 0x1, P0 ;  /* 0x000000037b737211 */ /* 0x080fe400000f0eff */
[-C--:B------:R-:W-:Y:S01]  /*0fa0*/  LEA.HI.X.SX32 R109, R131, R3.reuse, 0x1, P4 ;  /* 0x00000003836d7211 */ /* 0x080fe200020f0eff */
[----:B------:R-:W5:Y:S01]  /*0fb0*/  LDG.E.U16 R66, [R66.64] ;  /* 0x0000000642427981 */ /* 0x000f62000c1e1500 */
[----:B------:R-:W-:-:S02]  /*0fc0*/  LEA.HI.X.SX32 R129, R135, R3, 0x1, P2 ;  /* 0x0000000387817211 */ /* 0x000fc400010f0eff */
[-C--:B------:R-:W-:Y:S01]  /*0fd0*/  IADD3 R126, P0, R183, R2.reuse, RZ ;  /* 0x00000002b77e7210 */ /* 0x080fe20007f1e0ff */
[----:B------:R-:W5:Y:S01]  /*0fe0*/  LDG.E.U16 R114, [R114.64] ;  /* 0x0000000672727981 */ /* 0x000f62000c1e1500 */
[-C--:B------:R-:W-:Y:S02]  /*0ff0*/  LEA.HI.X.SX32 R113, R127, R3.reuse, 0x1, P3 ;  /* 0x000000037f717211 */ /* 0x080fe400018f0eff */
[-C--:B------:R-:W-:Y:S01]  /*1000*/  LEA.HI.X.SX32 R131, R137, R3.reuse, 0x1, P1 ;  /* 0x0000000389837211 */ /* 0x080fe200008f0eff */
[----:B------:R-:W5:Y:S01]  /*1010*/  LDG.E.U16 R128, [R128.64] ;  /* 0x0000000680807981 */ /* 0x000f62000c1e1500 */
[----:B------:R-:W-:Y:S02]  /*1020*/  LEA.HI.X.SX32 R103, R117, R3, 0x1, P5 ;  /* 0x0000000375677211 */ /* 0x000fe400028f0eff */
[-C--:B------:R-:W-:Y:S01]  /*1030*/  IADD3 R122, P3, R185, R2.reuse, RZ ;  /* 0x00000002b97a7210 */ /* 0x080fe20007f7e0ff */
[----:B------:R-:W5:Y:S01]  /*1040*/  LDG.E.U16 R130, [R130.64] ;  /* 0x0000000682827981 */ /* 0x000f62000c1e1500 */
[----:B------:R-:W-:-:S02]  /*1050*/  IADD3 R106, P5, R175, R2, RZ ;  /* 0x00000002af6a7210 */ /* 0x000fc40007fbe0ff */
[-C--:B------:R-:W-:Y:S01]  /*1060*/  IADD3 R118, P6, R187, R2.reuse, RZ ;  /* 0x00000002bb767210 */ /* 0x080fe20007fde0ff */
[----:B------:R-:W5:Y:S01]  /*1070*/  LDG.E.U16 R40, [R40.64] ;  /* 0x0000000628287981 */ /* 0x000f62000c1e1500 */
[----:B------:R-:W-:Y:S02]  /*1080*/  IADD3 R116, P4, R189, R2, RZ ;  /* 0x00000002bd747210 */ /* 0x000fe40007f9e0ff */
[-C--:B------:R-:W-:Y:S01]  /*1090*/  LEA.HI.X.SX32 R127, R139, R3.reuse, 0x1, P0 ;  /* 0x000000038b7f7211 */ /* 0x080fe200000f0eff */
[----:B------:R0:W5:Y:S01]  /*10a0*/  LDG.E.U16 R2, [R2.64] ;  /* 0x0000000602027981 */ /* 0x000162000c1e1500 */
[-C--:B------:R-:W-:Y:S02]  /*10b0*/  LEA.HI.X.SX32 R123, R141, R3.reuse, 0x1, P3 ;  /* 0x000000038d7b7211 */ /* 0x080fe400018f0eff */
[-C--:B------:R-:W-:Y:S01]  /*10c0*/  LEA.HI.X.SX32 R119, R143, R3.reuse, 0x1, P6 ;  /* 0x000000038f777211 */ /* 0x080fe200030f0eff */
[----:B------:R-:W5:Y:S01]  /*10d0*/  LDG.E.U16 R126, [R126.64] ;  /* 0x000000067e7e7981 */ /* 0x000f62000c1e1500 */
[----:B------:R-:W-:-:S02]  /*10e0*/  LEA.HI.X.SX32 R117, R145, R3, 0x1, P4 ;  /* 0x0000000391757211 */ /* 0x000fc400020f0eff */
[----:B------:R-:W-:Y:S01]  /*10f0*/  LEA.HI.X.SX32 R107, R133, R3, 0x1, P5 ;  /* 0x00000003856b7211 */ /* 0x000fe200028f0eff */
[----:B------:R-:W5:Y:S04]  /*1100*/  LDG.E.U16 R94, [R94.64] ;  /* 0x000000065e5e7981 */ /* 0x000f68000c1e1500 */
        /* <DEDUP_REMOVED lines=25> */
[----:B------:R-:W5:Y:S01]  /*12a0*/  LDG.E.U16 R106, [R106.64] ;  /* 0x000000066a6a7981 */ /* 0x000f62000c1e1500 */
[----:B------:R-:W-:-:S05]  /*12b0*/  LOP3.LUT R136, R132, 0xff, RZ, 0xc0, !PT ;  /* 0x000000ff84887812 */ /* 0x000fca00078ec0ff */
[----:B0-----:R-:W-:-:S05]  /*12c0*/  IMAD.SHL.U32 R7, R136, 0x2, RZ ;  /* 0x0000000288077824 */ /* 0x001fca00078e00ff */
[C---:B------:R-:W-:Y:S02]  /*12d0*/  LOP3.LUT R3, R7.reuse, 0x10, RZ, 0x3c, !PT ;  /* 0x0000001007037812 */ /* 0x040fe400078e3cff */
[C---:B------:R-:W-:Y:S02]  /*12e0*/  LOP3.LUT R5, R7.reuse, 0x20, RZ, 0x3c, !PT ;  /* 0x0000002007057812 */ /* 0x040fe400078e3cff */
[----:B-1----:R-:W-:Y:S01]  /*12f0*/  LOP3.LUT R9, R7, 0x30, RZ, 0x3c, !PT ;  /* 0x0000003007097812 */ /* 0x002fe200078e3cff */
[----:B------:R-:W-:-:S05]  /*1300*/  IMAD.MOV.U32 R0, RZ, RZ, 0x3f800000 ;  /* 0x3f800000ff007424 */ /* 0x000fca00078e00ff */
[----:B------:R-:W-:Y:S04]  /*1310*/  STL [R1+0x104], R0 ;  /* 0x0001040001007387 */ /* 0x000fe80000100800 */
[----:B--2---:R-:W-:Y:S04]  /*1320*/  STS.U16 [R7+0x1000], R12 ;  /* 0x0010000c07007388 */ /* 0x004fe80000000400 */
[----:B---3--:R-:W-:Y:S04]  /*1330*/  STS.U16 [R7+0x2000], R16 ;  /* 0x0020001007007388 */ /* 0x008fe80000000400 */
[----:B----4-:R-:W-:Y:S04]  /*1340*/  STS.U16 [R7+0x4000], R18 ;  /* 0x0040001207007388 */ /* 0x010fe80000000400 */
[----:B-----5:R0:W-:Y:S04]  /*1350*/  STS.U16 [R7+0x5000], R6 ;  /* 0x0050000607007388 */ /* 0x0201e80000000400 */
[----:B------:R-:W-:Y:S04]  /*1360*/  STS.U16 [R7+0x3000], R36 ;  /* 0x0030002407007388 */ /* 0x000fe80000000400 */
[----:B------:R1:W-:Y:S04]  /*1370*/  STS.U16 [R7+0x6000], R8 ;  /* 0x0060000807007388 */ /* 0x0003e80000000400 */
[----:B------:R-:W-:Y:S01]  /*1380*/  STS.U16 [R7+0x7000], R10 ;  /* 0x0070000a07007388 */ /* 0x000fe20000000400 */
[----:B0-----:R-:W-:-:S02]  /*1390*/  IMAD.MOV.U32 R6, RZ, RZ, 0x3f800000 ;  /* 0x3f800000ff067424 */ /* 0x001fc400078e00ff */
[----:B-1----:R-:W-:-:S05]  /*13a0*/  IMAD.MOV.U32 R8, RZ, RZ, 0x3f800000 ;  /* 0x3f800000ff087424 */ /* 0x002fca00078e00ff */
[----:B------:R-:W-:Y:S04]  /*13b0*/  STL [R1+0x100], R8 ;  /* 0x0001000801007387 */ /* 0x000fe80000100800 */
[----:B------:R-:W-:Y:S04]  /*13c0*/  STL [R1+0xfc], R6 ;  /* 0x0000fc0601007387 */ /* 0x000fe80000100800 */
[----:B------:R-:W-:Y:S01]  /*13d0*/  STL [R1+0xb0], RZ ;  /* 0x0000b0ff01007387 */ /* 0x000fe20000100800 */
[C---:B------:R-:W-:Y:S01]  /*13e0*/  LOP3.LUT R11, R7.reuse, 0x70, RZ, 0x3c, !PT ;  /* 0x00000070070b7812 */ /* 0x040fe200078e3cff */
[----:B------:R-:W-:Y:S01]  /*13f0*/  IMAD.SHL.U32 R27, R132, 0x2, RZ ;  /* 0x00000002841b7824 */ /* 0x000fe200078e00ff */
[----:B------:R-:W-:Y:S01]  /*1400*/  MOV R0, 0xff800000 ;  /* 0xff80000000007802 */ /* 0x000fe20000000f00 */
[----:B------:R-:W-:Y:S04]  /*1410*/  STS.U16 [R7], R2 ;  /* 0x0000000207007388 */ /* 0x000fe80000000400 */
[----:B------:R-:W-:Y:S04]  /*1420*/  STS.U16 [R3+0x200], R70 ;  /* 0x0002004603007388 */ /* 0x000fe80000000400 */
[----:B------:R-:W-:Y:S04]  /*1430*/  STS.U16 [R3+0x1200], R52 ;  /* 0x0012003403007388 */ /* 0x000fe80000000400 */
[----:B------:R-:W-:Y:S04]  /*1440*/  STS.U16 [R3+0x2200], R48 ;  /* 0x0022003003007388 */ /* 0x000fe80000000400 */
[----:B------:R-:W-:Y:S04]  /*1450*/  STS.U16 [R3+0x3200], R74 ;  /* 0x0032004a03007388 */ /* 0x000fe80000000400 */
[----:B------:R-:W-:Y:S04]  /*1460*/  STS.U16 [R3+0x4200], R26 ;  /* 0x0042001a03007388 */ /* 0x000fe80000000400 */
[----:B------:R-:W-:Y:S04]  /*1470*/  STS.U16 [R3+0x5200], R104 ;  /* 0x0052006803007388 */ /* 0x000fe80000000400 */
[----:B------:R-:W-:Y:S04]  /*1480*/  STS.U16 [R3+0x6200], R124 ;  /* 0x0062007c03007388 */ /* 0x000fe80000000400 */
[----:B------:R0:W-:Y:S04]  /*1490*/  STS.U16 [R3+0x7200], R128 ;  /* 0x0072008003007388 */ /* 0x0001e80000000400 */
[----:B------:R-:W-:Y:S04]  /*14a0*/  STS.U16 [R5+0x400], R68 ;  /* 0x0004004405007388 */ /* 0x000fe80000000400 */
[----:B------:R-:W-:Y:S01]  /*14b0*/  STS.U16 [R5+0x1400], R22 ;  /* 0x0014001605007388 */ /* 0x000fe20000000400 */
[----:B0-----:R-:W-:-:S03]  /*14c0*/  LOP3.LUT R3, R7, 0x40, RZ, 0x3c, !PT ;  /* 0x0000004007037812 */ /* 0x001fc600078e3cff */
[----:B------:R-:W-:Y:S04]  /*14d0*/  STS.U16 [R5+0x2400], R58 ;  /* 0x0024003a05007388 */ /* 0x000fe80000000400 */
[----:B------:R-:W-:Y:S04]  /*14e0*/  STS.U16 [R5+0x3400], R76 ;  /* 0x0034004c05007388 */ /* 0x000fe80000000400 */
[----:B------:R-:W-:Y:S04]  /*14f0*/  STS.U16 [R5+0x4400], R32 ;  /* 0x0044002005007388 */ /* 0x000fe80000000400 */
[----:B------:R-:W-:Y:S04]  /*1500*/  STS.U16 [R5+0x5400], R92 ;  /* 0x0054005c05007388 */ /* 0x000fe80000000400 */
[----:B------:R-:W-:Y:S04]  /*1510*/  STS.U16 [R5+0x6400], R120 ;  /* 0x0064007805007388 */ /* 0x000fe80000000400 */
[----:B------:R0:W-:Y:S04]  /*1520*/  STS.U16 [R5+0x7400], R130 ;  /* 0x0074008205007388 */ /* 0x0001e80000000400 */
[----:B------:R-:W-:Y:S01]  /*1530*/  STS.U16 [R9+0x600], R28 ;  /* 0x0006001c09007388 */ /* 0x000fe20000000400 */
[----:B0-----:R-:W-:-:S03]  /*1540*/  LOP3.LUT R5, R7, 0x50, RZ, 0x3c, !PT ;  /* 0x0000005007057812 */ /* 0x001fc600078e3cff */
[----:B------:R-:W-:Y:S04]  /*1550*/  STS.U16 [R9+0x1600], R56 ;  /* 0x0016003809007388 */ /* 0x000fe80000000400 */
        /* <DEDUP_REMOVED lines=21> */
[----:B------:R0:W-:Y:S02]  /*16b0*/  STS.U16 [R5+0x7a00], R118 ;  /* 0x007a007605007388 */ /* 0x0001e40000000400 */
[----:B0-----:R-:W-:-:S05]  /*16c0*/  MOV R5, 0x3f800000 ;  /* 0x3f80000000057802 */ /* 0x001fca0000000f00 */
[----:B------:R0:W-:Y:S04]  /*16d0*/  STL [R1+0xf8], R5 ;  /* 0x0000f80501007387 */ /* 0x0001e80000100800 */
[----:B------:R-:W-:Y:S04]  /*16e0*/  STL [R1+0xb4], RZ ;  /* 0x0000b4ff01007387 */ /* 0x000fe80000100800 */
        /* <DEDUP_REMOVED lines=35> */
[----:B------:R-:W-:Y:S01]  /*1920*/  STL [R1+0x24], RZ ;  /* 0x000024ff01007387 */ /* 0x000fe20000100800 */
[----:B------:R-:W-:-:S03]  /*1930*/  LOP3.LUT R9, R7, 0x60, RZ, 0x3c, !PT ;  /* 0x0000006007097812 */ /* 0x000fc600078e3cff */
[----:B------:R-:W-:Y:S04]  /*1940*/  STL [R1+0x28], RZ ;  /* 0x000028ff01007387 */ /* 0x000fe80000100800 */
[----:B------:R-:W-:Y:S01]  /*1950*/  STL [R1+0x2c], RZ ;  /* 0x00002cff01007387 */ /* 0x000fe20000100800 */
[----:B0-----:R-:W-:-:S03]  /*1960*/  IMAD.SHL.U32 R5, R4, 0x100, RZ ;  /* 0x0000010004057824 */ /* 0x001fc600078e00ff */
[----:B------:R-:W-:Y:S04]  /*1970*/  STL [R1+0x10], RZ ;  /* 0x000010ff01007387 */ /* 0x000fe80000100800 */
[----:B------:R-:W-:Y:S04]  /*1980*/  STL [R1+0x14], RZ ;  /* 0x000014ff01007387 */ /* 0x000fe80000100800 */
[----:B------:R-:W-:Y:S04]  /*1990*/  STL [R1+0x18], RZ ;  /* 0x000018ff01007387 */ /* 0x000fe80000100800 */
[----:B------:R-:W-:Y:S04]  /*19a0*/  STL [R1+0x1c], RZ ;  /* 0x00001cff01007387 */ /* 0x000fe80000100800 */
[----:B------:R-:W-:Y:S01]  /*19b0*/  STL [R1], RZ ;  /* 0x000000ff01007387 */ /* 0x000fe20000100800 */
[----:B------:R-:W-:-:S03]  /*19c0*/  IADD3 R6, R5, 0x100, RZ ;  /* 0x0000010005067810 */ /* 0x000fc60007ffe0ff */
[----:B------:R-:W-:Y:S04]  /*19d0*/  STL [R1+0x4], RZ ;  /* 0x000004ff01007387 */ /* 0x000fe80000100800 */
        /* <DEDUP_REMOVED lines=8> */
[----:B------:R-:W-:Y:S04]  /*1a60*/  STL [R1+0x8], RZ ;  /* 0x000008ff01007387 */ /* 0x000fe80000100800 */
[----:B------:R-:W-:Y:S04]  /*1a70*/  STS.U16 [R11+0xe00], R44 ;  /* 0x000e002c0b007388 */ /* 0x000fe80000000400 */
[----:B------:R-:W-:Y:S04]  /*1a80*/  STS.U16 [R11+0x1e00], R50 ;  /* 0x001e00320b007388 */ /* 0x000fe80000000400 */
[----:B------:R-:W-:Y:S04]  /*1a90*/  STS.U16 [R11+0x2e00], R72 ;  /* 0x002e00480b007388 */ /* 0x000fe80000000400 */
[----:B------:R-:W-:Y:S04]  /*1aa0*/  STS.U16 [R11+0x3e00], R84 ;  /* 0x003e00540b007388 */ /* 0x000fe80000000400 */
[----:B------:R-:W-:Y:S04]  /*1ab0*/  STS.U16 [R11+0x4e00], R90 ;  /* 0x004e005a0b007388 */ /* 0x000fe80000000400 */
[----:B------:R-:W-:Y:S04]  /*1ac0*/  STS.U16 [R11+0x7e00], R14 ;  /* 0x007e000e0b007388 */ /* 0x000fe80000000400 */
[----:B------:R-:W-:Y:S01]  /*1ad0*/  STL [R1+0xc], RZ ;  /* 0x00000cff01007387 */ /* 0x000fe20000100800 */
[----:B------:R-:W-:Y:S01]  /*1ae0*/  ISETP.GE.AND P0, PT, R6, 0x1, PT ;  /* 0x000000010600780c */ /* 0x000fe20003f06270 */
[----:B------:R-:W-:Y:S01]  /*1af0*/  IMAD.MOV.U32 R2, RZ, RZ, -0x800000 ;  /* 0xff800000ff027424 */ /* 0x000fe200078e00ff */
[----:B------:R-:W-:Y:S01]  /*1b00*/  MOV R24, 0xff800000 ;  /* 0xff80000000187802 */ /* 0x000fe20000000f00 */
[----:B------:R0:W-:Y:S01]  /*1b10*/  STS.U16 [R11+0x5e00], R102 ;  /* 0x005e00660b007388 */ /* 0x0001e20000000400 */
[----:B------:R-:W-:Y:S01]  /*1b20*/  IMAD.MOV.U32 R3, RZ, RZ, -0x800000 ;  /* 0xff800000ff037424 */ /* 0x000fe200078e00ff */
[----:B------:R-:W-:Y:S01]  /*1b30*/  CS2R R76, SRZ ;  /* 0x00000000004c7805 */ /* 0x000fe2000001ff00 */
[----:B------:R-:W-:Y:S01]  /*1b40*/  CS2R R78, SRZ ;  /* 0x00000000004e7805 */ /* 0x000fe2000001ff00 */
[----:B------:R1:W-:Y:S01]  /*1b50*/  STS.U16 [R11+0x6e00], R106 ;  /* 0x006e006a0b007388 */ /* 0x0003e20000000400 */
[----:B------:R-:W-:Y:S01]  /*1b60*/  CS2R R100, SRZ ;  /* 0x0000000000647805 */ /* 0x000fe2000001ff00 */
[----:B------:R-:W-:Y:S01]  /*1b70*/  CS2R R112, SRZ ;  /* 0x0000000000707805 */ /* 0x000fe2000001ff00 */
[----:B------:R-:W-:Y:S01]  /*1b80*/  CS2R R114, SRZ ;  /* 0x0000000000727805 */ /* 0x000fe2000001ff00 */
[----:B------:R-:W-:Y:S01]  /*1b90*/  CS2R R104, SRZ ;  /* 0x0000000000687805 */ /* 0x000fe2000001ff00 */
[C---:B------:R-:W-:Y:S01]  /*1ba0*/  LOP3.LUT R6, R132.reuse, 0xe0, RZ, 0xc0, !PT ;  /* 0x000000e084067812 */ /* 0x040fe200078ec0ff */
[----:B0-----:R-:W-:Y:S01]  /*1bb0*/  CS2R R102, SRZ ;  /* 0x0000000000667805 */ /* 0x001fe2000001ff00 */
[----:B------:R-:W-:Y:S01]  /*1bc0*/  LOP3.LUT R4, R132, 0x1c, RZ, 0xc0, !PT ;  /* 0x0000001c84047812 */ /* 0x000fe200078ec0ff */
[----:B-1----:R-:W-:Y:S01]  /*1bd0*/  CS2R R106, SRZ ;  /* 0x00000000006a7805 */ /* 0x002fe2000001ff00 */
[----:B------:R-:W-:Y:S05]  /*1be0*/  @!P0 BRA `(.L_x_0) ;  /* 0x0000b0b000008947 */ /* 0x000fea0003800000 */
[----:B------:R-:W-:Y:S01]  /*1bf0*/  SHF.R.U32.HI R2, RZ, 0x1, R6 ;  /* 0x00000001ff027819 */ /* 0x000fe20000011606 */
[----:B------:R-:W-:Y:S01]  /*1c00*/  IMAD.MOV.U32 R36, RZ, RZ, c[0x0][0x1a4] ;  /* 0x00006900ff247624 */ /* 0x000fe200078e00ff */
[C---:B------:R-:W-:Y:S01]  /*1c10*/  LOP3.LUT R0, R132.reuse, 0xc0, RZ, 0xc0, !PT ;  /* 0x000000c084007812 */ /* 0x040fe200078ec0ff */
[----:B------:R-:W-:Y:S01]  /*1c20*/  IMAD.SHL.U32 R16, R132, 0x100, RZ ;  /* 0x0000010084107824 */ /* 0x000fe200078e00ff */
[----:B------:R-:W-:Y:S01]  /*1c30*/  LEA.HI R2, R4, R2, RZ, 0x1e ;  /* 0x0000000204027211 */ /* 0x000fe200078ff0ff */
[----:B------:R-:W-:Y:S01]  /*1c40*/  IMAD.MOV.U32 R38, RZ, RZ, c[0x0][0x1b8] ;  /* 0x00006e00ff267624 */ /* 0x000fe200078e00ff */
[----:B------:R-:W-:Y:S01]  /*1c50*/  SHF.R.U32.HI R6, RZ, 0x2, R0 ;  /* 0x00000002ff067819 */ /* 0x000fe20000011600 */
[----:B------:R-:W-:Y:S01]  /*1c60*/  IMAD.MOV.U32 R240, RZ, RZ, RZ ;  /* 0x000000fffff07224 */ /* 0x000fe200078e00ff */
[----:B------:R-:W-:Y:S01]  /*1c70*/  IADD3 R0, R5, R2, RZ ;  /* 0x0000000205007210 */ /* 0x000fe20007ffe0ff */
[----:B------:R-:W-:Y:S01]  /*1c80*/  CS2R R76, SRZ ;  /* 0x00000000004c7805 */ /* 0x000fe2000001ff00 */
[----:B------:R-:W-:Y:S01]  /*1c90*/  LOP3.LUT R3, R27, 0x10, RZ, 0xc0, !PT ;  /* 0x000000101b037812 */ /* 0x000fe200078ec0ff */
[----:B------:R-:W-:Y:S01]  /*1ca0*/  CS2R R78, SRZ ;  /* 0x00000000004e7805 */ /* 0x000fe2000001ff00 */
[----:B------:R-:W-:Y:S01]  /*1cb0*/  LOP3.LUT R2, R7, R6, RZ, 0x3c, !PT ;  /* 0x0000000607027212 */ /* 0x000fe200078e3cff */
[----:B------:R-:W-:Y:S01]  /*1cc0*/  CS2R R100, SRZ ;  /* 0x0000000000647805 */ /* 0x000fe2000001ff00 */
[--C-:B------:R-:W-:Y:S01]  /*1cd0*/  SHF.R.U32.HI R7, RZ, 0x6, R132.reuse ;  /* 0x00000006ff077819 */ /* 0x100fe20000011684 */
[----:B------:R-:W-:Y:S01]  /*1ce0*/  CS2R R102, SRZ ;  /* 0x0000000000667805 */ /* 0x000fe2000001ff00 */
[C---:B------:R-:W-:Y:S01]  /*1cf0*/  LOP3.LUT R4, R132.reuse, 0x7, RZ, 0xc0, !PT ;  /* 0x0000000784047812 */ /* 0x040fe200078ec0ff */
[----:B------:R-:W-:Y:S01]  /*1d00*/  CS2R R112, SRZ ;  /* 0x0000000000707805 */ /* 0x000fe2000001ff00 */
[----:B------:R-:W-:Y:S01]  /*1d10*/  LOP3.LUT R6, R3, 0xe0, R132, 0xf8, !PT ;  /* 0x000000e003067812 */ /* 0x000fe200078ef884 */
[----:B------:R-:W-:Y:S01]  /*1d20*/  CS2R R114, SRZ ;  /* 0x0000000000727805 */ /* 0x000fe2000001ff00 */
[----:B------:R-:W-:Y:S01]  /*1d30*/  LOP3.LUT R9, R132, 0x7f, RZ, 0xc0, !PT ;  /* 0x0000007f84097812 */ /* 0x000fe200078ec0ff */
[C---:B------:R-:W-:Y:S01]  /*1d40*/  IMAD R5, R4.reuse, 0x210, RZ ;  /* 0x0000021004057824 */ /* 0x040fe200078e02ff */
[----:B------:R-:W-:Y:S01]  /*1d50*/  SGXT.U32 R3, R7, 0x2 ;  /* 0x000000020703781a */ /* 0x000fe20000000000 */
[----:B------:R-:W-:Y:S01]  /*1d60*/  IMAD R241, R4, 0x90, RZ ;  /* 0x0000009004f17824 */ /* 0x000fe200078e02ff */
[----:B------:R-:W-:Y:S01]  /*1d70*/  LOP3.LUT P0, RZ, R132, 0x80, RZ, 0xc0, !PT ;  /* 0x0000008084ff7812 */ /* 0x000fe2000780c0ff */
[----:B------:R-:W-:Y:S01]  /*1d80*/  IMAD.SHL.U32 R243, R9, 0x2, RZ ;  /* 0x0000000209f37824 */ /* 0x000fe200078e00ff */
[----:B------:R-:W-:Y:S01]  /*1d90*/  LOP3.LUT R17, R5, R6, RZ, 0x3c, !PT ;  /* 0x0000000605117212 */ /* 0x000fe200078e3cff */
[----:B------:R-:W-:Y:S01]  /*1da0*/  IMAD R8, R3, c[0x0][0x1a4], RZ ;  /* 0x0000690003087a24 */ /* 0x000fe200078e02ff */
[----:B------:R-:W-:Y:S01]  /*1db0*/  SEL R10, RZ, 0x110, !P0 ;  /* 0x00000110ff0a7807 */ /* 0x000fe20004000000 */
[----:B------:R-:W-:Y:S01]  /*1dc0*/  IMAD R3, R134, c[0x0][0x1a0], RZ ;  /* 0x0000680086037a24 */ /* 0x000fe200078e02ff */
[----:B------:R-:W-:Y:S01]  /*1dd0*/  LOP3.LUT R6, R132, 0x3f, RZ, 0xc0, !PT ;  /* 0x0000003f84067812 */ /* 0x000fe200078ec0ff */
[----:B------:R-:W-:Y:S01]  /*1de0*/  IMAD R5, R134, c[0x0][0x1b0], RZ ;  /* 0x00006c0086057a24 */ /* 0x000fe200078e02ff */
[----:B------:R-:W-:Y:S01]  /*1df0*/  LOP3.LUT R243, R10, R243, RZ, 0x3c, !PT ;  /* 0x000000f30af37212 */ /* 0x000fe200078e3cff */
[----:B------:R-:W-:Y:S01]  /*1e00*/  IMAD R15, R9, c[0x0][0x1b4], RZ ;  /* 0x00006d00090f7a24 */ /* 0x000fe200078e02ff */
[----:B------:R-:W-:Y:S01]  /*1e10*/  LEA R10, R36, R8, 0x2 ;  /* 0x00000008240a7211 */ /* 0x000fe200078e10ff */
[----:B------:R-:W-:Y:S01]  /*1e20*/  IMAD R7, R6, c[0x0][0x1a8], RZ ;  /* 0x00006a0006077a24 */ /* 0x000fe200078e02ff */
[----:B------:R-:W-:Y:S01]  /*1e30*/  SHF.L.U32 R6, R3, 0x1, RZ ;  /* 0x0000000103067819 */ /* 0x000fe200000006ff */
[----:B------:R-:W-:Y:S01]  /*1e40*/  IMAD.SHL.U32 R13, R5, 0x2, RZ ;  /* 0x00000002050d7824 */ /* 0x000fe200078e00ff */
[----:B------:R-:W-:Y:S01]  /*1e50*/  LOP3.LUT R16, R16, 0x1000, RZ, 0xc0, !PT ;  /* 0x0000100010107812 */ /* 0x000fe200078ec0ff */
[----:B------:R-:W-:Y:S01]  /*1e60*/  IMAD R11, R36, 0x4, R10 ;  /* 0x00000004240b7824 */ /* 0x000fe200078e020a */
[----:B------:R-:W-:Y:S01]  /*1e70*/  LOP3.LUT R241, R241, 0x30, R27, 0x78, !PT ;  /* 0x00000030f1f17812 */ /* 0x000fe200078e781b */
[----:B------:R-:W-:Y:S01]  /*1e80*/  IMAD.SHL.U32 R9, R7, 0x2, RZ ;  /* 0x0000000207097824 */ /* 0x000fe200078e00ff */
[----:B------:R-:W-:Y:S01]  /*1e90*/  IADD3 R252, R16, R17, RZ ;  /* 0x0000001110fc7210 */ /* 0x000fe20007ffe0ff */
[----:B------:R-:W-:Y:S01]  /*1ea0*/  IMAD.SHL.U32 R14, R15, 0x2, RZ ;  /* 0x000000020f0e7824 */ /* 0x000fe200078e00ff */
[----:B------:R-:W-:Y:S01]  /*1eb0*/  LEA R12, R36, R11, 0x2 ;  /* 0x0000000b240c7211 */ /* 0x000fe200078e10ff */
[----:B------:R-:W-:Y:S01]  /*1ec0*/  IMAD.HI R7, R7, 0x2, RZ ;  /* 0x0000000207077827 */ /* 0x000fe200078e02ff */
[----:B------:R-:W-:Y:S01]  /*1ed0*/  IADD3 R32, P0, P1, R9, c[0x0][0x168], R6 ;  /* 0x00005a0009207a10 */ /* 0x000fe2000791e006 */
[----:B------:R-:W-:Y:S01]  /*1ee0*/  CS2R R104, SRZ ;  /* 0x0000000000687805 */ /* 0x000fe2000001ff00 */
[----:B------:R-:W-:Y:S01]  /*1ef0*/  IADD3 R28, P2, P3, R14, c[0x0][0x170], R13 ;  /* 0x00005c000e1c7a10 */ /* 0x000fe20007b5e00d */
[----:B------:R-:W-:Y:S01]  /*1f00*/  IMAD R9, R36, 0x4, R12 ;  /* 0x0000000424097824 */ /* 0x000fe200078e020c */
[----:B------:R-:W-:Y:S01]  /*1f10*/  SHF.R.U32.HI R14, RZ, 0x7, R132 ;  /* 0x00000007ff0e7819 */ /* 0x000fe20000011684 */
[----:B------:R-:W-:Y:S01]  /*1f20*/  IMAD.HI R6, R3, 0x2, RZ ;  /* 0x0000000203067827 */ /* 0x000fe200078e02ff */
[----:B------:R-:W-:Y:S01]  /*1f30*/  CS2R R106, SRZ ;  /* 0x00000000006a7805 */ /* 0x000fe2000001ff00 */
[----:B------:R-:W-:Y:S01]  /*1f40*/  UMOV UR4, URZ ;  /* 0x0000003f00047c82 */ /* 0x000fe20008000000 */
[----:B------:R-:W-:Y:S01]  /*1f50*/  SGXT.U32 R3, R14, 0x1 ;  /* 0x000000010e03781a */ /* 0x000fe20000000000 */
[----:B------:R-:W-:Y:S01]  /*1f60*/  IMAD R13, R36, 0x4, R9 ;  /* 0x00000004240d7824 */ /* 0x000fe200078e0209 */
[----:B------:R-:W-:Y:S01]  /*1f70*/  IADD3.X R34, R7, c[0x0][0x16c], R6, P0, P1 ;  /* 0x00005b0007227a10 */ /* 0x000fe200007e2406 */
[----:B------:R-:W-:Y:S01]  /*1f80*/  IMAD.HI R14, R5, 0x2, RZ ;  /* 0x00000002050e7827 */ /* 0x000fe200078e02ff */
[----:B------:R-:W-:Y:S01]  /*1f90*/  LEA R18, P1, R8, R32, 0x1 ;  /* 0x0000002008127211 */ /* 0x000fe200078208ff */
[----:B------:R-:W-:-:S02]  /*1fa0*/  UMOV UR5, URZ ;  /* 0x0000003f00057c82 */ /* 0x000fc40008000000 */
[----:B------:R-:W-:Y:S01]  /*1fb0*/  IMAD R5, R36, 0x4, R13 ;  /* 0x0000000424057824 */ /* 0x000fe200078e020d */
[----:B------:R-:W-:Y:S01]  /*1fc0*/  LEA.HI.X.SX32 R19, R8, R34, 0x1, P1 ;  /* 0x0000002208137211 */ /* 0x000fe200008f0eff */
[----:B------:R-:W-:Y:S02]  /*1fd0*/  IMAD R16, R3, c[0x0][0x1b8], RZ ;  /* 0x00006e0003107a24 */ /* 0x000fe400078e02ff */
[----:B------:R-:W-:Y:S01]  /*1fe0*/  IMAD.HI R15, R15, 0x2, RZ ;  /* 0x000000020f0f7827 */ /* 0x000fe200078e02ff */
[----:B------:R-:W-:Y:S01]  /*1ff0*/  LEA R3, R36, R5, 0x2 ;  /* 0x0000000524037211 */ /* 0x000fe200078e10ff */
[----:B------:R0:W-:Y:S01]  /*2000*/  STL.64 [R1+0x300], R18 ;  /* 0x0003001201007387 */ /* 0x0001e20000100a00 */
[----:B------:R-:W-:Y:S01]  /*2010*/  LEA R40, P0, R16, R28, 0x1 ;  /* 0x0000001c10287211 */ /* 0x000fe200078008ff */
[----:B------:R-:W-:Y:S01]  /*2020*/  IMAD R242, R4, 0x110, RZ ;  /* 0x0000011004f27824 */ /* 0x000fe200078e02ff */
[----:B------:R-:W-:Y:S01]  /*2030*/  IADD3.X R30, R15, c[0x0][0x174], R14, P2, P3 ;  /* 0x00005d000f1e7a10 */ /* 0x000fe200017e640e */
[----:B------:R-:W-:Y:S01]  /*2040*/  IMAD R6, R36, 0x4, R3 ;  /* 0x0000000424067824 */ /* 0x000fe200078e0203 */
[----:B------:R-:W-:-:S02]  /*2050*/  LEA R20, P2, R10, R32, 0x1 ;  /* 0x000000200a147211 */ /* 0x000fc400078408ff */
[----:B------:R-:W-:Y:S01]  /*2060*/  LEA R14, R38, R16, 0x1 ;  /* 0x00000010260e7211 */ /* 0x000fe200078e08ff */
[----:B------:R-:W-:Y:S01]  /*2070*/  IMAD R7, R36, 0x4, R6 ;  /* 0x0000000424077824 */ /* 0x000fe200078e0206 */
[----:B------:R-:W-:Y:S02]  /*2080*/  LEA.HI.X.SX32 R21, R10, R34, 0x1, P2 ;  /* 0x000000220a157211 */ /* 0x000fe400010f0eff */
[----:B------:R-:W-:Y:S01]  /*2090*/  LEA.HI.X.SX32 R41, R16, R30, 0x1, P0 ;  /* 0x0000001e10297211 */ /* 0x000fe200000f0eff */
[----:B------:R-:W-:Y:S01]  /*20a0*/  IMAD R15, R38, 0x2, R14 ;  /* 0x00000002260f7824 */ /* 0x000fe200078e020e */
[----:B------:R-:W-:Y:S01]  /*20b0*/  LEA R8, R36, R7, 0x2 ;  /* 0x0000000724087211 */ /* 0x000fe200078e10ff */
[----:B------:R1:W-:Y:S01]  /*20c0*/  STL.64 [R1+0x2f8], R20 ;  /* 0x0002f81401007387 */ /* 0x0003e20000100a00 */
[C---:B0-----:R-:W-:Y:S01]  /*20d0*/  LEA R18, P1, R11.reuse, R32, 0x1 ;  /* 0x000000200b127211 */ /* 0x041fe200078208ff */
[----:B------:R-:W-:Y:S01]  /*20e0*/  IMAD R17, R38, 0x2, R15 ;  /* 0x0000000226117824 */ /* 0x000fe200078e020f */
[----:B------:R-:W-:Y:S01]  /*20f0*/  LOP3.LUT R242, R242, 0x30, R27, 0x78, !PT ;  /* 0x00000030f2f27812 */ /* 0x000fe200078e781b */
[----:B------:R-:W-:Y:S01]  /*2100*/  IMAD R10, R36, 0x4, R8 ;  /* 0x00000004240a7824 */ /* 0x000fe200078e0208 */
[----:B------:R-:W-:-:S02]  /*2110*/  LEA.HI.X.SX32 R19, R11, R34, 0x1, P1 ;  /* 0x000000220b137211 */ /* 0x000fc400008f0eff */
[----:B------:R-:W-:Y:S01]  /*2120*/  LEA R22, P1, R12, R32, 0x1 ;  /* 0x000000200c167211 */ /* 0x000fe200078208ff */
[----:B------:R-:W-:Y:S01]  /*2130*/  IMAD R11, R36, 0x4, R10 ;  /* 0x00000004240b7824 */ /* 0x000fe200078e020a */
[----:B------:R-:W-:Y:S01]  /*2140*/  IADD3 R4, R0, 0x8, RZ ;  /* 0x0000000800047810 */ /* 0x000fe20007ffe0ff */
[----:B------:R0:W-:Y:S01]  /*2150*/  STL.64 [R1+0x2f0], R18 ;  /* 0x0002f01201007387 */ /* 0x0001e20000100a00 */
[----:B------:R-:W-:Y:S02]  /*2160*/  LEA.HI.X.SX32 R23, R12, R34, 0x1, P1 ;  /* 0x000000220c177211 */ /* 0x000fe400008f0eff */
[C---:B-1----:R-:W-:Y:S02]  /*2170*/  LEA R20, P2, R9.reuse, R32, 0x1 ;  /* 0x0000002009147211 */ /* 0x042fe400078408ff */
[----:B------:R-:W-:Y:S01]  /*2180*/  LEA R12, R36, R11, 0x2 ;  /* 0x0000000b240c7211 */ /* 0x000fe200078e10ff */
[----:B------:R1:W-:Y:S01]  /*2190*/  STL.64 [R1+0x2e8], R22 ;  /* 0x0002e81601007387 */ /* 0x0003e20000100a00 */
[----:B------:R-:W-:-:S02]  /*21a0*/  LEA.HI.X.SX32 R21, R9, R34, 0x1, P2 ;  /* 0x0000002209157211 */ /* 0x000fc400010f0eff */
[----:B------:R-:W-:Y:S01]  /*21b0*/  LEA R24, P1, R13, R32, 0x1 ;  /* 0x000000200d187211 */ /* 0x000fe200078208ff */
[C---:B------:R-:W-:Y:S01]  /*21c0*/  IMAD R9, R36.reuse, 0x4, R12 ;  /* 0x0000000424097824 */ /* 0x040fe200078e020c */
[----:B------:R-:W-:Y:S01]  /*21d0*/  LOP3.LUT R4, R243, 0x20, RZ, 0x3c, !PT ;  /* 0x00000020f3047812 */ /* 0x000fe200078e3cff */
[----:B------:R2:W-:Y:S01]  /*21e0*/  STL.64 [R1+0x2e0], R20 ;  /* 0x0002e01401007387 */ /* 0x0005e20000100a00 */
[----:B------:R-:W-:Y:S01]  /*21f0*/  LEA.HI.X.SX32 R25, R13, R34, 0x1, P1 ;  /* 0x000000220d197211 */ /* 0x000fe200008f0eff */
[----:B------:R-:W-:Y:S01]  /*2200*/  IMAD R13, R36, 0x4, R9 ;  /* 0x00000004240d7824 */ /* 0x000fe200078e0209 */
[-C--:B------:R-:W-:Y:S02]  /*2210*/  LEA R42, P1, R3, R32.reuse, 0x1 ;  /* 0x00000020032a7211 */ /* 0x080fe400078208ff */
[----:B0-----:R-:W-:Y:S01]  /*2220*/  LEA R18, R38, R17, 0x1 ;  /* 0x0000001126127211 */ /* 0x001fe200078e08ff */
[----:B------:R0:W-:Y:S01]  /*2230*/  STL.64 [R1+0x2d8], R24 ;  /* 0x0002d81801007387 */ /* 0x0001e20000100a00 */
[----:B-1----:R-:W-:-:S02]  /*2240*/  LEA R22, P2, R5, R32, 0x1 ;  /* 0x0000002005167211 */ /* 0x002fc400078408ff */
[-C--:B------:R-:W-:Y:S01]  /*2250*/  LEA.HI.X.SX32 R43, R3, R34.reuse, 0x1, P1 ;  /* 0x00000022032b7211 */ /* 0x080fe200008f0eff */
[----:B------:R-:W-:Y:S01]  /*2260*/  IMAD R19, R38, 0x2, R18 ;  /* 0x0000000226137824 */ /* 0x000fe200078e0212 */
[----:B------:R-:W-:Y:S02]  /*2270*/  LEA.HI.X.SX32 R23, R5, R34, 0x1, P2 ;  /* 0x0000002205177211 */ /* 0x000fe400010f0eff */
[----:B------:R-:W-:Y:S01]  /*2280*/  LEA R5, R36, R13, 0x2 ;  /* 0x0000000d24057211 */ /* 0x000fe200078e10ff */
[----:B--2---:R-:W-:Y:S01]  /*2290*/  IMAD R20, R38, 0x2, R19 ;  /* 0x0000000226147824 */ /* 0x004fe200078e0213 */
[CC--:B------:R-:W-:Y:S01]  /*22a0*/  LEA R44, P1, R7.reuse, R32.reuse, 0x1 ;  /* 0x00000020072c7211 */ /* 0x0c0fe200078208ff */
[----:B------:R1:W-:Y:S01]  /*22b0*/  STL.64 [R1+0x2d0], R22 ;  /* 0x0002d01601007387 */ /* 0x0003e20000100a00 */
[----:B------:R-:W-:Y:S01]  /*22c0*/  LOP3.LUT R4, R242, 0x40, RZ, 0x3c, !PT ;  /* 0x00000040f2047812 */ /* 0x000fe200078e3cff */
[----:B------:R-:W-:Y:S01]  /*22d0*/  IMAD R3, R36, 0x4, R5 ;  /* 0x0000000424037824 */ /* 0x000fe200078e0205 */
[----:B0-----:R-:W-:Y:S01]  /*22e0*/  LEA R24, P2, R6, R32, 0x1 ;  /* 0x0000002006187211 */ /* 0x001fe200078408ff */
[----:B------:R0:W-:Y:S01]  /*22f0*/  STL.64 [R1+0x2c8], R42 ;  /* 0x0002c82a01007387 */ /* 0x0001e20000100a00 */
[----:B------:R-:W-:-:S02]  /*2300*/  LEA.HI.X.SX32 R45, R7, R34, 0x1, P1 ;  /* 0x00000022072d7211 */ /* 0x000fc400008f0eff */
[----:B------:R-:W-:Y:S01]  /*2310*/  LEA.HI.X.SX32 R25, R6, R34, 0x1, P2 ;  /* 0x0000002206197211 */ /* 0x000fe200010f0eff */
[----:B------:R-:W-:Y:S01]  /*2320*/  IMAD R6, R36, 0x4, R3 ;  /* 0x0000000424067824 */ /* 0x000fe200078e0203 */
[----:B------:R-:W-:-:S03]  /*2330*/  LEA R21, R38, R20, 0x1 ;  /* 0x0000001426157211 */ /* 0x000fc600078e08ff */
[----:B------:R2:W-:Y:S01]  /*2340*/  STL.64 [R1+0x2c0], R24 ;  /* 0x0002c01801007387 */ /* 0x0005e20000100a00 */
[----:B------:R-:W-:Y:S01]  /*2350*/  LEA R7, R36, R6, 0x2 ;  /* 0x0000000624077211 */ /* 0x000fe200078e10ff */
[----:B-1----:R-:W-:Y:S01]  /*2360*/  IMAD R22, R38, 0x2, R21 ;  /* 0x0000000226167824 */ /* 0x002fe200078e0215 */
[----:B0-----:R-:W-:Y:S01]  /*2370*/  LEA R42, P2, R8, R32, 0x1 ;  /* 0x00000020082a7211 */ /* 0x001fe200078408ff */
[----:B------:R0:W-:Y:S02]  /*2380*/  STL.64 [R1+0x2b8], R44 ;  /* 0x0002b82c01007387 */ /* 0x0001e40000100a00 */
[----:B------:R-:W-:Y:S01]  /*2390*/  IMAD R23, R38, 0x2, R22 ;  /* 0x0000000226177824 */ /* 0x000fe200078e0216 */
[----:B------:R-:W-:Y:S01]  /*23a0*/  LEA.HI.X.SX32 R43, R8, R34, 0x1, P2 ;  /* 0x00000022082b7211 */ /* 0x000fe200010f0eff */
[----:B------:R-:W-:-:S03]  /*23b0*/  IMAD R8, R36, 0x4, R7 ;  /* 0x0000000424087824 */ /* 0x000fc600078e0207 */
[----:B--2---:R-:W-:Y:S01]  /*23c0*/  LEA R24, R38, R23, 0x1 ;  /* 0x0000001726187211 */ /* 0x004fe200078e08ff */
[----:B------:R1:W-:Y:S01]  /*23d0*/  STL.64 [R1+0x2b0], R42 ;  /* 0x0002b02a01007387 */ /* 0x0003e20000100a00 */
[----:B0-----:R-:W-:-:S03]  /*23e0*/  LEA R44, P1, R10, R32, 0x1 ;  /* 0x000000200a2c7211 */ /* 0x001fc600078208ff */
[----:B------:R-:W-:Y:S01]  /*23f0*/  IMAD R25, R38, 0x2, R24 ;  /* 0x0000000226197824 */ /* 0x000fe200078e0218 */
[----:B------:R-:W-:-:S03]  /*2400*/  LEA.HI.X.SX32 R45, R10, R34, 0x1, P1 ;  /* 0x000000220a2d7211 */ /* 0x000fc600008f0eff */
[----:B------:R-:W-:Y:S01]  /*2410*/  IMAD R26, R38, 0x2, R25 ;  /* 0x00000002261a7824 */ /* 0x000fe200078e0219 */
[-C--:B------:R-:W-:Y:S02]  /*2420*/  LEA R46, P1, R12, R32.reuse, 0x1 ;  /* 0x000000200c2e7211 */ /* 0x080fe400078208ff */
[C---:B-1----:R-:W-:Y:S01]  /*2430*/  LEA R42, P2, R11.reuse, R32, 0x1 ;  /* 0x000000200b2a7211 */ /* 0x042fe200078408ff */
[----:B------:R0:W-:Y:S01]  /*2440*/  STL.64 [R1+0x2a8], R44 ;  /* 0x0002a82c01007387 */ /* 0x0001e20000100a00 */
[----:B------:R-:W-:Y:S02]  /*2450*/  LEA R10, R36, R8, 0x2 ;  /* 0x00000008240a7211 */ /* 0x000fe400078e10ff */
[-C--:B------:R-:W-:Y:S02]  /*2460*/  LEA.HI.X.SX32 R43, R11, R34.reuse, 0x1, P2 ;  /* 0x000000220b2b7211 */ /* 0x080fe400010f0eff */
[----:B------:R-:W-:Y:S01]  /*2470*/  LEA.HI.X.SX32 R47, R12, R34, 0x1, P1 ;  /* 0x000000220c2f7211 */ /* 0x000fe200008f0eff */
[----:B------:R-:W-:-:S02]  /*2480*/  IMAD R11, R36, 0x4, R10 ;  /* 0x00000004240b7824 */ /* 0x000fc400078e020a */
[----:B------:R1:W-:Y:S01]  /*2490*/  STL.64 [R1+0x2a0], R42 ;  /* 0x0002a02a01007387 */ /* 0x0003e20000100a00 */
[----:B0-----:R-:W-:-:S03]  /*24a0*/  LEA R44, P2, R9, R32, 0x1 ;  /* 0x00000020092c7211 */ /* 0x001fc600078408ff */
[----:B------:R0:W-:Y:S01]  /*24b0*/  STL.64 [R1+0x298], R46 ;  /* 0x0002982e01007387 */ /* 0x0001e20000100a00 */
[----:B------:R-:W-:Y:S01]  /*24c0*/  LEA.HI.X.SX32 R45, R9, R34, 0x1, P2 ;  /* 0x00000022092d7211 */ /* 0x000fe200010f0eff */
[----:B------:R-:W-:Y:S01]  /*24d0*/  IMAD R9, R36, 0x4, R11 ;  /* 0x0000000424097824 */ /* 0x000fe200078e020b */
[----:B-1----:R-:W-:-:S03]  /*24e0*/  LEA R42, P3, R13, R32, 0x1 ;  /* 0x000000200d2a7211 */ /* 0x002fc600078608ff */
[----:B------:R1:W-:Y:S01]  /*24f0*/  STL.64 [R1+0x290], R44 ;  /* 0x0002902c01007387 */ /* 0x0003e20000100a00 */
[----:B------:R-:W-:Y:S02]  /*2500*/  LEA R12, R36, R9, 0x2 ;  /* 0x00000009240c7211 */ /* 0x000fe400078e10ff */
[----:B------:R-:W-:Y:S02]  /*2510*/  LEA.HI.X.SX32 R43, R13, R34, 0x1, P3 ;  /* 0x000000220d2b7211 */ /* 0x000fe400018f0eff */
[----:B0-----:R-:W-:-:S03]  /*2520*/  LEA R46, P1, R5, R32, 0x1 ;  /* 0x00000020052e7211 */ /* 0x001fc600078208ff */
[----:B------:R0:W-:Y:S01]  /*2530*/  STL.64 [R1+0x288], R42 ;  /* 0x0002882a01007387 */ /* 0x0001e20000100a00 */
[----:B------:R-:W-:Y:S02]  /*2540*/  LEA.HI.X.SX32 R47, R5, R34, 0x1, P1 ;  /* 0x00000022052f7211 */ /* 0x000fe400008f0eff */
[----:B-1----:R-:W-:-:S03]  /*2550*/  LEA R44, P2, R3, R32, 0x1 ;  /* 0x00000020032c7211 */ /* 0x002fc600078408ff */
[----:B------:R1:W-:Y:S01]  /*2560*/  STL.64 [R1+0x280], R46 ;  /* 0x0002802e01007387 */ /* 0x0003e20000100a00 */
[----:B------:R-:W-:Y:S01]  /*2570*/  LEA.HI.X.SX32 R45, R3, R34, 0x1, P2 ;  /* 0x00000022032d7211 */ /* 0x000fe200010f0eff */
[----:B------:R-:W-:Y:S01]  /*2580*/  IMAD R3, R36, 0x4, R12 ;  /* 0x0000000424037824 */ /* 0x000fe200078e020c */
[----:B0-----:R-:W-:-:S03]  /*2590*/  LEA R42, P3, R6, R32, 0x1 ;  /* 0x00000020062a7211 */ /* 0x001fc600078608ff */
[----:B------:R0:W-:Y:S01]  /*25a0*/  STL.64 [R1+0x278], R44 ;  /* 0x0002782c01007387 */ /* 0x0001e20000100a00 */
[----:B------:R-:W-:Y:S01]  /*25b0*/  IMAD R5, R36, 0x4, R3 ;  /* 0x0000000424057824 */ /* 0x000fe200078e0203 */
[----:B------:R-:W-:Y:S02]  /*25c0*/  LEA.HI.X.SX32 R43, R6, R34, 0x1, P3 ;  /* 0x00000022062b7211 */ /* 0x000fe400018f0eff */
[C---:B-1----:R-:W-:Y:S02]  /*25d0*/  LEA R46, P1, R7.reuse, R32, 0x1 ;  /* 0x00000020072e7211 */ /* 0x042fe400078208ff */
[----:B------:R-:W-:Y:S01]  /*25e0*/  LEA R6, R36, R5, 0x2 ;  /* 0x0000000524067211 */ /* 0x000fe200078e10ff */
[----:B------:R1:W-:Y:S01]  /*25f0*/  STL.64 [R1+0x270], R42 ;  /* 0x0002702a01007387 */ /* 0x0003e20000100a00 */
[----:B------:R-:W-:Y:S02]  /*2600*/  LEA.HI.X.SX32 R47, R7, R34, 0x1, P1 ;  /* 0x00000022072f7211 */ /* 0x000fe400008f0eff */
[----:B0-----:R-:W-:Y:S01]  /*2610*/  LEA R44, P2, R8, R32, 0x1 ;  /* 0x00000020082c7211 */ /* 0x001fe200078408ff */
[----:B------:R-:W-:-:S02]  /*2620*/  IMAD R7, R36, 0x4, R6 ;  /* 0x0000000424077824 */ /* 0x000fc400078e0206 */
[----:B------:R0:W-:Y:S01]  /*2630*/  STL.64 [R1+0x268], R46 ;  /* 0x0002682e01007387 */ /* 0x0001e20000100a00 */
[----:B------:R-:W-:Y:S01]  /*2640*/  LEA.HI.X.SX32 R45, R8, R34, 0x1, P2 ;  /* 0x00000022082d7211 */ /* 0x000fe200010f0eff */
[----:B------:R-:W-:Y:S01]  /*2650*/  IMAD R8, R36, 0x4, R7 ;  /* 0x0000000424087824 */ /* 0x000fe200078e0207 */
[----:B-1----:R-:W-:-:S03]  /*2660*/  LEA R42, P3, R10, R32, 0x1 ;  /* 0x000000200a2a7211 */ /* 0x002fc600078608ff */
[----:B------:R1:W-:Y:S01]  /*2670*/  STL.64 [R1+0x260], R44 ;  /* 0x0002602c01007387 */ /* 0x0003e20000100a00 */
[----:B------:R-:W-:Y:S02]  /*2680*/  LEA.HI.X.SX32 R43, R10, R34, 0x1, P3 ;  /* 0x000000220a2b7211 */ /* 0x000fe400018f0eff */
[----:B0-----:R-:W-:-:S03]  /*2690*/  LEA R46, P1, R11, R32, 0x1 ;  /* 0x000000200b2e7211 */ /* 0x001fc600078208ff */
[----:B------:R0:W-:Y:S01]  /*26a0*/  STL.64 [R1+0x258], R42 ;  /* 0x0002582a01007387 */ /* 0x0001e20000100a00 */
[----:B------:R-:W-:Y:S02]  /*26b0*/  LEA.HI.X.SX32 R47, R11, R34, 0x1, P1 ;  /* 0x000000220b2f7211 */ /* 0x000fe400008f0eff */
[----:B-1----:R-:W-:-:S03]  /*26c0*/  LEA R44, P2, R9, R32, 0x1 ;  /* 0x00000020092c7211 */ /* 0x002fc600078408ff */
[----:B------:R-:W-:Y:S01]  /*26d0*/  STL.64 [R1+0x250], R46 ;  /* 0x0002502e01007387 */ /* 0x000fe20000100a00 */
[----:B------:R-:W-:Y:S02]  /*26e0*/  LEA.HI.X.SX32 R45, R9, R34, 0x1, P2 ;  /* 0x00000022092d7211 */ /* 0x000fe400010f0eff */
[----:B------:R-:W-:Y:S02]  /*26f0*/  LEA R9, R36, R8, 0x2 ;  /* 0x0000000824097211 */ /* 0x000fe400078e10ff */
[C---:B0-----:R-:W-:Y:S01]  /*2700*/  LEA R42, P3, R12.reuse, R32, 0x1 ;  /* 0x000000200c2a7211 */ /* 0x041fe200078608ff */
[----:B------:R0:W-:Y:S03]  /*2710*/  STL.64 [R1+0x248], R44 ;  /* 0x0002482c01007387 */ /* 0x0001e60000100a00 */
[----:B------:R-:W-:Y:S02]  /*2720*/  LEA.HI.X.SX32 R43, R12, R34, 0x1, P3 ;  /* 0x000000220c2b7211 */ /* 0x000fe400018f0eff */
[----:B------:R-:W-:-:S03]  /*2730*/  LEA R10, P3, R6, R32, 0x1 ;  /* 0x00000020060a7211 */ /* 0x000fc600078608ff */
[----:B------:R1:W-:Y:S01]  /*2740*/  STL.64 [R1+0x240], R42 ;  /* 0x0002402a01007387 */ /* 0x0003e20000100a00 */
[----:B------:R-:W-:Y:S02]  /*2750*/  LEA.HI.X.SX32 R11, R6, R34, 0x1, P3 ;  /* 0x00000022060b7211 */ /* 0x000fe400018f0eff */
[-C--:B------:R-:W-:Y:S02]  /*2760*/  LEA R12, P3, R9, R32.reuse, 0x1 ;  /* 0x00000020090c7211 */ /* 0x080fe400078608ff */
[----:B0-----:R-:W-:Y:S02]  /*2770*/  LEA R44, P1, R3, R32, 0x1 ;  /* 0x00000020032c7211 */ /* 0x001fe400078208ff */
[-C--:B------:R-:W-:Y:S02]  /*2780*/  LEA.HI.X.SX32 R13, R9, R34.reuse, 0x1, P3 ;  /* 0x00000022090d7211 */ /* 0x080fe400018f0eff */
[----:B------:R-:W-:Y:S01]  /*2790*/  LEA.HI.X.SX32 R45, R3, R34, 0x1, P1 ;  /* 0x00000022032d7211 */ /* 0x000fe200008f0eff */
[----:B------:R-:W-:Y:S01]  /*27a0*/  IMAD R3, R36, 0x4, R9 ;  /* 0x0000000424037824 */ /* 0x000fe200078e0209 */
[----:B-1----:R-:W-:-:S03]  /*27b0*/  LEA R42, P2, R5, R32, 0x1 ;  /* 0x00000020052a7211 */ /* 0x002fc600078408ff */
[----:B------:R0:W-:Y:S01]  /*27c0*/  STL.64 [R1+0x238], R44 ;  /* 0x0002382c01007387 */ /* 0x0001e20000100a00 */
[----:B------:R-:W-:-:S05]  /*27d0*/  LEA.HI.X.SX32 R43, R5, R34, 0x1, P2 ;  /* 0x00000022052b7211 */ /* 0x000fca00010f0eff */
[----:B------:R1:W-:Y:S04]  /*27e0*/  STL.64 [R1+0x230], R42 ;  /* 0x0002302a01007387 */ /* 0x0003e80000100a00 */
[----:B------:R2:W-:Y:S01]  /*27f0*/  STL.64 [R1+0x228], R10 ;  /* 0x0002280a01007387 */ /* 0x0005e20000100a00 */
[----:B0-----:R-:W-:-:S04]  /*2800*/  LEA R44, P1, R7, R32, 0x1 ;  /* 0x00000020072c7211 */ /* 0x001fc800078208ff */
[----:B------:R-:W-:Y:S02]  /*2810*/  LEA.HI.X.SX32 R45, R7, R34, 0x1, P1 ;  /* 0x00000022072d7211 */ /* 0x000fe400008f0eff */
[----:B-1----:R-:W-:-:S03]  /*2820*/  LEA R42, P2, R8, R32, 0x1 ;  /* 0x00000020082a7211 */ /* 0x002fc600078408ff */
[----:B------:R-:W-:Y:S01]  /*2830*/  STL.64 [R1+0x220], R44 ;  /* 0x0002202c01007387 */ /* 0x000fe20000100a00 */
[C---:B--2---:R-:W-:Y:S02]  /*2840*/  LEA R10, P4, R3.reuse, R32, 0x1 ;  /* 0x00000020030a7211 */ /* 0x044fe400078808ff */
[-C--:B------:R-:W-:Y:S02]  /*2850*/  LEA.HI.X.SX32 R43, R8, R34.reuse, 0x1, P2 ;  /* 0x00000022082b7211 */ /* 0x080fe400010f0eff */
[----:B------:R-:W-:Y:S01]  /*2860*/  LEA.HI.X.SX32 R11, R3, R34, 0x1, P4 ;  /* 0x00000022030b7211 */ /* 0x000fe200020f0eff */
[----:B------:R-:W-:Y:S01]  /*2870*/  IMAD R3, R38, 0x2, R26 ;  /* 0x0000000226037824 */ /* 0x000fe200078e021a */
[-C--:B------:R-:W-:Y:S02]  /*2880*/  LEA R6, P2, R17, R28.reuse, 0x1 ;  /* 0x0000001c11067211 */ /* 0x080fe400078408ff */
[----:B------:R-:W-:Y:S01]  /*2890*/  LEA R8, P0, R15, R28, 0x1 ;  /* 0x0000001c0f087211 */ /* 0x000fe200078008ff */
[----:B------:R0:W-:Y:S01]  /*28a0*/  STL.64 [R1+0x208], R10 ;  /* 0x0002080a01007387 */ /* 0x0001e20000100a00 */
[----:B------:R-:W-:-:S02]  /*28b0*/  LEA.HI.X.SX32 R7, R17, R30, 0x1, P2 ;  /* 0x0000001e11077211 */ /* 0x000fc400010f0eff */
[----:B------:R-:W-:Y:S01]  /*28c0*/  LEA.HI.X.SX32 R9, R15, R30, 0x1, P0 ;  /* 0x0000001e0f097211 */ /* 0x000fe200000f0eff */
[----:B------:R-:W-:Y:S01]  /*28d0*/  STL.64 [R1+0x218], R42 ;  /* 0x0002182a01007387 */ /* 0x000fe20000100a00 */
[----:B------:R-:W-:-:S03]  /*28e0*/  LEA R5, R38, R3, 0x1 ;  /* 0x0000000326057211 */ /* 0x000fc600078e08ff */
[----:B------:R1:W-:Y:S01]  /*28f0*/  STL.64 [R1+0x210], R12 ;  /* 0x0002100c01007387 */ /* 0x0003e20000100a00 */
[----:B0-----:R-:W-:-:S03]  /*2900*/  LEA R10, P1, R14, R28, 0x1 ;  /* 0x0000001c0e0a7211 */ /* 0x001fc600078208ff */
[----:B------:R-:W-:Y:S01]  /*2910*/  STL.64 [R1+0x200], R40 ;  /* 0x0002002801007387 */ /* 0x000fe20000100a00 */
[----:B------:R-:W-:-:S03]  /*2920*/  LEA.HI.X.SX32 R11, R14, R30, 0x1, P1 ;  /* 0x0000001e0e0b7211 */ /* 0x000fc600008f0eff */
[----:B------:R0:W-:Y:S01]  /*2930*/  STL.64 [R1+0x1e8], R6 ;  /* 0x0001e80601007387 */ /* 0x0001e20000100a00 */
[----:B-1----:R-:W-:-:S03]  /*2940*/  LEA R12, P0, R18, R28, 0x1 ;  /* 0x0000001c120c7211 */ /* 0x002fc600078008ff */
[----:B------:R1:W-:Y:S01]  /*2950*/  STL.64 [R1+0x1f8], R10 ;  /* 0x0001f80a01007387 */ /* 0x0003e20000100a00 */
[----:B------:R-:W-:-:S03]  /*2960*/  LEA.HI.X.SX32 R13, R18, R30, 0x1, P0 ;  /* 0x0000001e120d7211 */ /* 0x000fc600000f0eff */
[----:B------:R2:W-:Y:S01]  /*2970*/  STL.64 [R1+0x1f0], R8 ;  /* 0x0001f00801007387 */ /* 0x0005e20000100a00 */
[----:B------:R-:W-:Y:S01]  /*2980*/  LEA R14, P0, R21, R28, 0x1 ;  /* 0x0000001c150e7211 */ /* 0x000fe200078008ff */
[----:B0-----:R-:W-:-:S03]  /*2990*/  IMAD R6, R38, 0x2, R5 ;  /* 0x0000000226067824 */ /* 0x001fc600078e0205 */
[----:B------:R-:W-:Y:S02]  /*29a0*/  LEA.HI.X.SX32 R15, R21, R30, 0x1, P0 ;  /* 0x0000001e150f7211 */ /* 0x000fe400000f0eff */
[-C--:B------:R-:W-:Y:S01]  /*29b0*/  LEA R16, P0, R24, R28.reuse, 0x1 ;  /* 0x0000001c18107211 */ /* 0x080fe200078008ff */
[----:B------:R-:W-:Y:S01]  /*29c0*/  IMAD R7, R38, 0x2, R6 ;  /* 0x0000000226077824 */ /* 0x000fe200078e0206 */
[C---:B-1----:R-:W-:Y:S02]  /*29d0*/  LEA R10, P1, R19.reuse, R28, 0x1 ;  /* 0x0000001c130a7211 */ /* 0x042fe400078208ff */
[----:B------:R-:W-:Y:S02]  /*29e0*/  LEA.HI.X.SX32 R17, R24, R30, 0x1, P0 ;  /* 0x0000001e18117211 */ /* 0x000fe400000f0eff */
[----:B--2---:R-:W-:Y:S02]  /*29f0*/  LEA R8, P2, R20, R28, 0x1 ;  /* 0x0000001c14087211 */ /* 0x004fe400078408ff */
[----:B------:R-:W-:-:S02]  /*2a00*/  LEA.HI.X.SX32 R11, R19, R30, 0x1, P1 ;  /* 0x0000001e130b7211 */ /* 0x000fc400008f0eff */
[----:B------:R-:W-:Y:S02]  /*2a10*/  LEA.HI.X.SX32 R9, R20, R30, 0x1, P2 ;  /* 0x0000001e14097211 */ /* 0x000fe400010f0eff */
[----:B------:R-:W-:-:S03]  /*2a20*/  LEA R18, P0, R3, R28, 0x1 ;  /* 0x0000001c03127211 */ /* 0x000fc600078008ff */
[----:B------:R0:W-:Y:S01]  /*2a30*/  STL.64 [R1+0x1d0], R8 ;  /* 0x0001d00801007387 */ /* 0x0001e20000100a00 */
[----:B------:R-:W-:-:S03]  /*2a40*/  LEA.HI.X.SX32 R19, R3, R30, 0x1, P0 ;  /* 0x0000001e03137211 */ /* 0x000fc600000f0eff */
[----:B------:R1:W-:Y:S04]  /*2a50*/  STL.64 [R1+0x1e0], R12 ;  /* 0x0001e00c01007387 */ /* 0x0003e80000100a00 */
[----:B------:R2:W-:Y:S01]  /*2a60*/  STL.64 [R1+0x1d8], R10 ;  /* 0x0001d80a01007387 */ /* 0x0005e20000100a00 */
[----:B0-----:R-:W-:Y:S02]  /*2a70*/  LEA R8, R38, R7, 0x1 ;  /* 0x0000000726087211 */ /* 0x001fe400078e08ff */
[----:B-1----:R-:W-:-:S03]  /*2a80*/  LEA R12, P1, R22, R28, 0x1 ;  /* 0x0000001c160c7211 */ /* 0x002fc600078208ff */
[----:B------:R-:W-:Y:S01]  /*2a90*/  IMAD R9, R38, 0x2, R8 ;  /* 0x0000000226097824 */ /* 0x000fe200078e0208 */
[C---:B--2---:R-:W-:Y:S02]  /*2aa0*/  LEA R10, P2, R23.reuse, R28, 0x1 ;  /* 0x0000001c170a7211 */ /* 0x044fe400078408ff */
[-C--:B------:R-:W-:Y:S02]  /*2ab0*/  LEA.HI.X.SX32 R13, R22, R30.reuse, 0x1, P1 ;  /* 0x0000001e160d7211 */ /* 0x080fe400008f0eff */
[----:B------:R-:W-:-:S05]  /*2ac0*/  LEA.HI.X.SX32 R11, R23, R30, 0x1, P2 ;  /* 0x0000001e170b7211 */ /* 0x000fca00010f0eff */
[----:B------:R0:W-:Y:S04]  /*2ad0*/  STL.64 [R1+0x1b8], R10 ;  /* 0x0001b80a01007387 */ /* 0x0001e80000100a00 */
[----:B------:R1:W-:Y:S04]  /*2ae0*/  STL.64 [R1+0x1c8], R14 ;  /* 0x0001c80e01007387 */ /* 0x0003e80000100a00 */
[----:B------:R2:W-:Y:S01]  /*2af0*/  STL.64 [R1+0x1c0], R12 ;  /* 0x0001c00c01007387 */ /* 0x0005e20000100a00 */
[----:B0-----:R-:W-:Y:S01]  /*2b00*/  IMAD R10, R38, 0x2, R9 ;  /* 0x00000002260a7824 */ /* 0x001fe200078e0209 */
[----:B-1----:R-:W-:-:S04]  /*2b10*/  LEA R14, P1, R25, R28, 0x1 ;  /* 0x0000001c190e7211 */ /* 0x002fc800078208ff */
[----:B------:R-:W-:Y:S02]  /*2b20*/  LEA R11, R38, R10, 0x1 ;  /* 0x0000000a260b7211 */ /* 0x000fe400078e08ff */
[C---:B--2---:R-:W-:Y:S02]  /*2b30*/  LEA R12, P2, R26.reuse, R28, 0x1 ;  /* 0x0000001c1a0c7211 */ /* 0x044fe400078408ff */
[-C--:B------:R-:W-:Y:S02]  /*2b40*/  LEA.HI.X.SX32 R15, R25, R30.reuse, 0x1, P1 ;  /* 0x0000001e190f7211 */ /* 0x080fe400008f0eff */
[----:B------:R-:W-:-:S05]  /*2b50*/  LEA.HI.X.SX32 R13, R26, R30, 0x1, P2 ;  /* 0x0000001e1a0d7211 */ /* 0x000fca00010f0eff */
[----:B------:R0:W-:Y:S04]  /*2b60*/  STL.64 [R1+0x1a0], R12 ;  /* 0x0001a00c01007387 */ /* 0x0001e80000100a00 */
[----:B------:R1:W-:Y:S04]  /*2b70*/  STL.64 [R1+0x1b0], R16 ;  /* 0x0001b01001007387 */ /* 0x0003e80000100a00 */
[----:B------:R2:W-:Y:S01]  /*2b80*/  STL.64 [R1+0x1a8], R14 ;  /* 0x0001a80e01007387 */ /* 0x0005e20000100a00 */
[----:B0-----:R-:W-:-:S03]  /*2b90*/  IMAD R12, R38, 0x2, R11 ;  /* 0x00000002260c7824 */ /* 0x001fc600078e020b */
[----:B------:R0:W-:Y:S01]  /*2ba0*/  STL.64 [R1+0x198], R18 ;  /* 0x0001981201007387 */ /* 0x0001e20000100a00 */
[CC--:B-1----:R-:W-:Y:S01]  /*2bb0*/  LEA R16, P1, R5.reuse, R28.reuse, 0x1 ;  /* 0x0000001c05107211 */ /* 0x0c2fe200078208ff */
[----:B------:R-:W-:Y:S01]  /*2bc0*/  IMAD R13, R38, 0x2, R12 ;  /* 0x00000002260d7824 */ /* 0x000fe200078e020c */
[C---:B--2---:R-:W-:Y:S02]  /*2bd0*/  LEA R14, P2, R6.reuse, R28, 0x1 ;  /* 0x0000001c060e7211 */ /* 0x044fe400078408ff */
[-C--:B------:R-:W-:Y:S02]  /*2be0*/  LEA.HI.X.SX32 R17, R5, R30.reuse, 0x1, P1 ;  /* 0x0000001e05117211 */ /* 0x080fe400008f0eff */
[----:B------:R-:W-:Y:S02]  /*2bf0*/  LEA.HI.X.SX32 R15, R6, R30, 0x1, P2 ;  /* 0x0000001e060f7211 */ /* 0x000fe400010f0eff */
[----:B0-----:R-:W-:Y:S01]  /*2c00*/  LEA R18, P0, R7, R28, 0x1 ;  /* 0x0000001c07127211 */ /* 0x001fe200078008ff */
[----:B------:R0:W-:Y:S01]  /*2c10*/  STL.64 [R1+0x190], R16 ;  /* 0x0001901001007387 */ /* 0x0001e20000100a00 */
[----:B------:R-:W-:-:S02]  /*2c20*/  LEA R3, R38, R13, 0x1 ;  /* 0x0000000d26037211 */ /* 0x000fc400078e08ff */
[----:B------:R-:W-:Y:S01]  /*2c30*/  LEA.HI.X.SX32 R19, R7, R30, 0x1, P0 ;  /* 0x0000001e07137211 */ /* 0x000fe200000f0eff */
[----:B------:R1:W-:Y:S02]  /*2c40*/  STL.64 [R1+0x188], R14 ;  /* 0x0001880e01007387 */ /* 0x0003e40000100a00 */
[C---:B------:R-:W-:Y:S02]  /*2c50*/  IMAD R5, R38.reuse, 0x2, R3 ;  /* 0x0000000226057824 */ /* 0x040fe400078e0203 */
[----:B------:R2:W-:Y:S02]  /*2c60*/  STL.64 [R1+0x180], R18 ;  /* 0x0001801201007387 */ /* 0x0005e40000100a00 */
[----:B------:R-:W-:Y:S01]  /*2c70*/  IMAD R6, R38, 0x2, R5 ;  /* 0x0000000226067824 */ /* 0x000fe200078e0205 */
[----:B0-----:R-:W-:-:S04]  /*2c80*/  LEA R16, P1, R8, R28, 0x1 ;  /* 0x0000001c08107211 */ /* 0x001fc800078208ff */
[----:B------:R-:W-:Y:S02]  /*2c90*/  LEA R7, R38, R6, 0x1 ;  /* 0x0000000626077211 */ /* 0x000fe400078e08ff */
[C---:B-1----:R-:W-:Y:S02]  /*2ca0*/  LEA R14, P2, R9.reuse, R28, 0x1 ;  /* 0x0000001c090e7211 */ /* 0x042fe400078408ff */
[-C--:B------:R-:W-:Y:S01]  /*2cb0*/  LEA.HI.X.SX32 R17, R8, R30.reuse, 0x1, P1 ;  /* 0x0000001e08117211 */ /* 0x080fe200008f0eff */
[----:B------:R-:W-:Y:S01]  /*2cc0*/  IMAD R8, R38, 0x2, R7 ;  /* 0x0000000226087824 */ /* 0x000fe200078e0207 */
[----:B------:R-:W-:Y:S02]  /*2cd0*/  LEA.HI.X.SX32 R15, R9, R30, 0x1, P2 ;  /* 0x0000001e090f7211 */ /* 0x000fe400010f0eff */
[----:B--2---:R-:W-:Y:S01]  /*2ce0*/  LEA R18, P0, R10, R28, 0x1 ;  /* 0x0000001c0a127211 */ /* 0x004fe200078008ff */
[----:B------:R0:W-:Y:S01]  /*2cf0*/  STL.64 [R1+0x178], R16 ;  /* 0x0001781001007387 */ /* 0x0001e20000100a00 */
[----:B------:R-:W-:-:S02]  /*2d00*/  IMAD R9, R38, 0x2, R8 ;  /* 0x0000000226097824 */ /* 0x000fc400078e0208 */
[----:B------:R-:W-:Y:S01]  /*2d10*/  LEA.HI.X.SX32 R19, R10, R30, 0x1, P0 ;  /* 0x0000001e0a137211 */ /* 0x000fe200000f0eff */
[----:B------:R1:W-:Y:S04]  /*2d20*/  STL.64 [R1+0x170], R14 ;  /* 0x0001700e01007387 */ /* 0x0003e80000100a00 */
[----:B------:R-:W-:Y:S01]  /*2d30*/  STL.64 [R1+0x168], R18 ;  /* 0x0001681201007387 */ /* 0x000fe20000100a00 */
[CC--:B0-----:R-:W-:Y:S02]  /*2d40*/  LEA R16, P1, R11.reuse, R28.reuse, 0x1 ;  /* 0x0000001c0b107211 */ /* 0x0c1fe400078208ff */
[----:B-1----:R-:W-:Y:S02]  /*2d50*/  LEA R14, P2, R12, R28, 0x1 ;  /* 0x0000001c0c0e7211 */ /* 0x002fe400078408ff */
[----:B------:R-:W-:-:S02]  /*2d60*/  LEA.HI.X.SX32 R17, R11, R30, 0x1, P1 ;  /* 0x0000001e0b117211 */ /* 0x000fc400008f0eff */
[----:B------:R-:W-:Y:S02]  /*2d70*/  LEA.HI.X.SX32 R15, R12, R30, 0x1, P2 ;  /* 0x0000001e0c0f7211 */ /* 0x000fe400010f0eff */
[C---:B------:R-:W-:Y:S01]  /*2d80*/  LEA R10, P2, R5.reuse, R28, 0x1 ;  /* 0x0000001c050a7211 */ /* 0x040fe200078408ff */
[----:B------:R0:W-:Y:S03]  /*2d90*/  STL.64 [R1+0x160], R16 ;  /* 0x0001601001007387 */ /* 0x0001e60000100a00 */
[----:B------:R-:W-:Y:S01]  /*2da0*/  LEA.HI.X.SX32 R11, R5, R30, 0x1, P2 ;  /* 0x0000001e050b7211 */ /* 0x000fe200010f0eff */
[----:B------:R1:W-:Y:S01]  /*2db0*/  STL.64 [R1+0x158], R14 ;  /* 0x0001580e01007387 */ /* 0x0003e20000100a00 */
[-C--:B0-----:R-:W-:Y:S02]  /*2dc0*/  LEA R16, P0, R13, R28.reuse, 0x1 ;  /* 0x0000001c0d107211 */ /* 0x081fe400078008ff */
[----:B-1----:R-:W-:-:S02]  /*2dd0*/  LEA R14, P1, R3, R28, 0x1 ;  /* 0x0000001c030e7211 */ /* 0x002fc400078208ff */
[-C--:B------:R-:W-:Y:S02]  /*2de0*/  LEA.HI.X.SX32 R17, R13, R30.reuse, 0x1, P0 ;  /* 0x0000001e0d117211 */ /* 0x080fe400000f0eff */
[----:B------:R-:W-:Y:S02]  /*2df0*/  LEA.HI.X.SX32 R15, R3, R30, 0x1, P1 ;  /* 0x0000001e030f7211 */ /* 0x000fe400008f0eff */
[----:B------:R-:W-:Y:S01]  /*2e00*/  LEA R3, R38, R9, 0x1 ;  /* 0x0000000926037211 */ /* 0x000fe200078e08ff */
[----:B------:R-:W-:Y:S01]  /*2e10*/  STL.64 [R1+0x150], R16 ;  /* 0x0001501001007387 */ /* 0x000fe20000100a00 */
[----:B------:R-:W-:-:S03]  /*2e20*/  LEA R12, P1, R7, R28, 0x1 ;  /* 0x0000001c070c7211 */ /* 0x000fc600078208ff */
[----:B------:R0:W-:Y:S01]  /*2e30*/  STL.64 [R1+0x148], R14 ;  /* 0x0001480e01007387 */ /* 0x0001e20000100a00 */
[----:B------:R-:W-:Y:S01]  /*2e40*/  IMAD R5, R38, 0x2, R3 ;  /* 0x0000000226057824 */ /* 0x000fe200078e0203 */
[----:B------:R-:W-:Y:S01]  /*2e50*/  LEA.HI.X.SX32 R13, R7, R30, 0x1, P1 ;  /* 0x0000001e070d7211 */ /* 0x000fe200008f0eff */
[----:B------:R-:W-:Y:S01]  /*2e60*/  IMAD.MOV.U32 R7, RZ, RZ, 0x3f800000 ;  /* 0x3f800000ff077424 */ /* 0x000fe200078e00ff */
[----:B------:R1:W-:Y:S01]  /*2e70*/  STL.64 [R1+0x140], R10 ;  /* 0x0001400a01007387 */ /* 0x0003e20000100a00 */
[-C--:B0-----:R-:W-:Y:S02]  /*2e80*/  LEA R14, P0, R6, R28.reuse, 0x1 ;  /* 0x0000001c060e7211 */ /* 0x081fe400078008ff */
[----:B-1----:R-:W-:Y:S02]  /*2e90*/  LEA R10, P2, R8, R28, 0x1 ;  /* 0x0000001c080a7211 */ /* 0x002fe400078408ff */
[-C--:B------:R-:W-:Y:S01]  /*2ea0*/  LEA.HI.X.SX32 R15, R6, R30.reuse, 0x1, P0 ;  /* 0x0000001e060f7211 */ /* 0x080fe200000f0eff */
[----:B------:R-:W-:Y:S01]  /*2eb0*/  IMAD R6, R38, 0x2, R5 ;  /* 0x0000000226067824 */ /* 0x000fe200078e0205 */
[----:B------:R-:W-:-:S02]  /*2ec0*/  LEA.HI.X.SX32 R11, R8, R30, 0x1, P2 ;  /* 0x0000001e080b7211 */ /* 0x000fc400010f0eff */
[C---:B------:R-:W-:Y:S01]  /*2ed0*/  LEA R16, P0, R9.reuse, R28, 0x1 ;  /* 0x0000001c09107211 */ /* 0x040fe200078008ff */
[----:B------:R0:W-:Y:S03]  /*2ee0*/  STL.64 [R1+0x138], R14 ;  /* 0x0001380e01007387 */ /* 0x0001e60000100a00 */
[----:B------:R-:W-:Y:S01]  /*2ef0*/  LEA.HI.X.SX32 R17, R9, R30, 0x1, P0 ;  /* 0x0000001e09117211 */ /* 0x000fe200000f0eff */
[----:B------:R1:W-:Y:S04]  /*2f00*/  STL.64 [R1+0x130], R12 ;  /* 0x0001300c01007387 */ /* 0x0003e80000100a00 */
[----:B------:R2:W-:Y:S01]  /*2f10*/  STL.64 [R1+0x128], R10 ;  /* 0x0001280a01007387 */ /* 0x0005e20000100a00 */
[----:B0-----:R-:W-:-:S03]  /*2f20*/  LEA R14, P1, R3, R28, 0x1 ;  /* 0x0000001c030e7211 */ /* 0x001fc600078208ff */
[----:B------:R-:W-:Y:S01]  /*2f30*/  STL.64 [R1+0x120], R16 ;  /* 0x0001201001007387 */ /* 0x000fe20000100a00 */
[----:B-1----:R-:W-:Y:S02]  /*2f40*/  LEA R12, P2, R5, R28, 0x1 ;  /* 0x0000001c050c7211 */ /* 0x002fe400078408ff */
[----:B------:R-:W-:Y:S02]  /*2f50*/  LEA.HI.X.SX32 R15, R3, R30, 0x1, P1 ;  /* 0x0000001e030f7211 */ /* 0x000fe400008f0eff */
[C---:B--2---:R-:W-:Y:S02]  /*2f60*/  LEA R10, P3, R6.reuse, R28, 0x1 ;  /* 0x0000001c060a7211 */ /* 0x044fe400078608ff */
[-C--:B------:R-:W-:Y:S01]  /*2f70*/  LEA.HI.X.SX32 R13, R5, R30.reuse, 0x1, P2 ;  /* 0x0000001e050d7211 */ /* 0x080fe200010f0eff */
[----:B------:R-:W-:Y:S01]  /*2f80*/  IMAD.MOV.U32 R5, RZ, RZ, 0x3f800000 ;  /* 0x3f800000ff057424 */ /* 0x000fe200078e00ff */
[----:B------:R-:W-:Y:S01]  /*2f90*/  LEA.HI.X.SX32 R11, R6, R30, 0x1, P3 ;  /* 0x0000001e060b7211 */ /* 0x000fe200018f0eff */
[----:B------:R-:W-:Y:S01]  /*2fa0*/  STL.64 [R1+0x118], R14 ;  /* 0x0001180e01007387 */ /* 0x000fe20000100a00 */
[----:B------:R-:W-:Y:S01]  /*2fb0*/  MOV R3, 0xff800000 ;  /* 0xff80000000037802 */ /* 0x000fe20000000f00 */
[----:B------:R-:W-:-:S02]  /*2fc0*/  IMAD.MOV.U32 R6, RZ, RZ, 0x3f800000 ;  /* 0x3f800000ff067424 */ /* 0x000fc400078e00ff */
[----:B------:R-:W-:Y:S04]  /*2fd0*/  STL.64 [R1+0x110], R12 ;  /* 0x0001100c01007387 */ /* 0x000fe80000100a00 */
[----:B------:R-:W-:Y:S04]  /*2fe0*/  STL.64 [R1+0x108], R10 ;  /* 0x0001080a01007387 */ /* 0x000fe80000100a00 */
[----:B------:R0:W-:Y:S04]  /*2ff0*/  STL [R1+0xcc], R3 ;  /* 0x0000cc0301007387 */ /* 0x0001e80000100800 */
[----:B------:R-:W-:Y:S04]  /*3000*/  STL [R1+0x104], R5 ;  /* 0x0001040501007387 */ /* 0x000fe80000100800 */
[----:B------:R1:W-:Y:S01]  /*3010*/  STL [R1+0x100], R7 ;  /* 0x0001000701007387 */ /* 0x0003e20000100800 */
[----:B0-----:R-:W-:-:S03]  /*3020*/  MOV R3, RZ ;  /* 0x000000ff00037202 */ /* 0x001fc60000000f00 */
[----:B------:R0:W-:Y:S04]  /*3030*/  STL [R1+0xfc], R6 ;  /* 0x0000fc0601007387 */ /* 0x0001e80000100800 */
[----:B------:R2:W-:Y:S01]  /*3040*/  STL [R1+0xf8], R5 ;  /* 0x0000f80501007387 */ /* 0x0005e20000100800 */
[----:B-1----:R-:W-:Y:S01]  /*3050*/  MOV R7, 0xff800000 ;  /* 0xff80000000077802 */ /* 0x002fe20000000f00 */
[----:B0-----:R-:W-:-:S04]  /*3060*/  IMAD.MOV.U32 R6, RZ, RZ, -0x800000 ;  /* 0xff800000ff067424 */ /* 0x001fc800078e00ff */
[----:B------:R-:W-:Y:S01]  /*3070*/  STL [R1+0xc8], R7 ;  /* 0x0000c80701007387 */ /* 0x000fe20000100800 */
[----:B--2---:R-:W-:-:S03]  /*3080*/  IMAD.MOV.U32 R5, RZ, RZ, -0x800000 ;  /* 0xff800000ff057424 */ /* 0x004fc600078e00ff */
[----:B------:R0:W-:Y:S04]  /*3090*/  STL [R1+0xe0], R6 ;  /* 0x0000e00601007387 */ /* 0x0001e80000100800 */
[----:B------:R-:W-:Y:S04]  /*30a0*/  STL [R1+0xb0], RZ ;  /* 0x0000b0ff01007387 */ /* 0x000fe80000100800 */
[----:B------:R1:W-:Y:S01]  /*30b0*/  STL [R1+0xec], R5 ;  /* 0x0000ec0501007387 */ /* 0x0003e20000100800 */
[----:B0-----:R-:W-:-:S03]  /*30c0*/  IADD3 R6, R0, 0x88, RZ ;  /* 0x0000008800067810 */ /* 0x001fc60007ffe0ff */
[----:B------:R0:W-:Y:S01]  /*30d0*/  STL [R1+0xb4], RZ ;  /* 0x0000b4ff01007387 */ /* 0x0001e20000100800 */
[----:B------:R-:W-:Y:S02]  /*30e0*/  LOP3.LUT R6, R2, 0x40, RZ, 0x3c, !PT ;  /* 0x0000004002067812 */ /* 0x000fe400078e3cff */
[----:B------:R-:W-:Y:S01]  /*30f0*/  LOP3.LUT R6, R243, 0x40, RZ, 0x3c, !PT ;  /* 0x00000040f3067812 */ /* 0x000fe200078e3cff */
[----:B------:R0:W-:Y:S01]  /*3100*/  STL [R1+0xb8], RZ ;  /* 0x0000b8ff01007387 */ /* 0x0001e20000100800 */
[----:B-1----:R-:W-:-:S03]  /*3110*/  IADD3 R5, R0, 0x80, RZ ;  /* 0x0000008000057810 */ /* 0x002fc60007ffe0ff */
[----:B------:R0:W-:Y:S01]  /*3120*/  STL [R1+0xbc], RZ ;  /* 0x0000bcff01007387 */ /* 0x0001e20000100800 */
[----:B------:R-:W-:Y:S02]  /*3130*/  LOP3.LUT R5, R241, 0x40, RZ, 0x3c, !PT ;  /* 0x00000040f1057812 */ /* 0x000fe400078e3cff */
[----:B------:R-:W-:Y:S01]  /*3140*/  LOP3.LUT R5, R243, 0x60, RZ, 0x3c, !PT ;  /* 0x00000060f3057812 */ /* 0x000fe200078e3cff */
[----:B------:R0:W-:Y:S04]  /*3150*/  STL [R1+0xa0], RZ ;  /* 0x0000a0ff01007387 */ /* 0x0001e80000100800 */
        /* <DEDUP_REMOVED lines=39> */
[----:B------:R0:W-:Y:S04]  /*33d0*/  STL [R1], RZ ;  /* 0x000000ff01007387 */ /* 0x0001e80000100800 */
[----:B------:R0:W-:Y:S04]  /*33e0*/  STL [R1+0x4], RZ ;  /* 0x000004ff01007387 */ /* 0x0001e80000100800 */
[----:B------:R0:W-:Y:S04]  /*33f0*/  STL [R1+0x8], RZ ;  /* 0x000008ff01007387 */ /* 0x0001e80000100800 */
[----:B------:R0:W-:Y:S02]  /*3400*/  STL [R1+0xc], RZ ;  /* 0x00000cff01007387 */ /* 0x0001e40000100800 */
.L_x_2:
[----:B-1----:R-:W2:Y:S04]  /*3410*/  LDL.64 R4, [R1+0x300] ;  /* 0x0003000001047983 */ /* 0x002ea80000100a00 */
[----:B------:R-:W3:Y:S04]  /*3420*/  LDL.64 R10, [R1+0x2f8] ;  /* 0x0002f800010a7983 */ /* 0x000ee80000100a00 */
[----:B------:R-:W4:Y:S04]  /*3430*/  LDL.64 R12, [R1+0x2f0] ;  /* 0x0002f000010c7983 */ /* 0x000f280000100a00 */
        /* <DEDUP_REMOVED lines=26> */
[----:B------:R-:W4:Y:S01]  /*35e0*/  LDL.64 R58, [R1+0x1f0] ;  /* 0x0001f000013a7983 */ /* 0x000f220000100a00 */
[----:B--2---:R-:W-:-:S04]  /*35f0*/  IMAD.WIDE R4, R240, 0x2, R4 ;  /* 0x00000002f0047825 */ /* 0x004fc800078e0204 */
[C---:B---3--:R-:W-:Y:S02]  /*3600*/  IMAD.WIDE R10, R240.reuse, 0x2, R10 ;  /* 0x00000002f00a7825 */ /* 0x048fe400078e020a */
[----:B------:R1:W2:Y:S02]  /*3610*/  LDG.E.U16 R4, [R4.64] ;  /* 0x0000000604047981 */ /* 0x0002a4000c1e1500 */
[C---:B----4-:R-:W-:Y:S02]  /*3620*/  IMAD.WIDE R12, R240.reuse, 0x2, R12 ;  /* 0x00000002f00c7825 */ /* 0x050fe400078e020c */
[----:B------:R3:W4:Y:S02]  /*3630*/  LDG.E.U16 R10, [R10.64] ;  /* 0x000000060a0a7981 */ /* 0x000724000c1e1500 */
[C---:B------:R-:W-:Y:S02]  /*3640*/  IMAD.WIDE R8, R240.reuse, 0x2, R8 ;  /* 0x00000002f0087825 */ /* 0x040fe400078e0208 */
[----:B-1----:R1:W2:Y:S04]  /*3650*/  LDG.E.U16 R5, [R12.64] ;  /* 0x000000060c057981 */ /* 0x0022a8000c1e1500 */
[----:B---3--:R3:W2:Y:S01]  /*3660*/  LDG.E.U16 R11, [R8.64] ;  /* 0x00000006080b7981 */ /* 0x0086a2000c1e1500 */
[----:B-1----:R-:W-:-:S03]  /*3670*/  IMAD.WIDE R12, R240, 0x2, R22 ;  /* 0x00000002f00c7825 */ /* 0x002fc600078e0216 */
[----:B------:R-:W2:Y:S01]  /*3680*/  LDL.64 R22, [R1+0x268] ;  /* 0x0002680001167983 */ /* 0x000ea20000100a00 */
[----:B---3--:R-:W-:-:S03]  /*3690*/  IMAD.WIDE R8, R240, 0x2, R24 ;  /* 0x00000002f0087825 */ /* 0x008fc600078e0218 */
[----:B------:R-:W3:Y:S01]  /*36a0*/  LDL.64 R24, [R1+0x260] ;  /* 0x0002600001187983 */ /* 0x000ee20000100a00 */
[----:B------:R-:W-:-:S03]  /*36b0*/  IMAD.WIDE R6, R240, 0x2, R6 ;  /* 0x00000002f0067825 */ /* 0x000fc600078e0206 */
[----:B------:R1:W4:Y:S01]  /*36c0*/  LDG.E.U16 R8, [R8.64] ;  /* 0x0000000608087981 */ /* 0x000322000c1e1500 */
[----:B------:R-:W-:-:S03]  /*36d0*/  IMAD.WIDE R16, R240, 0x2, R16 ;  /* 0x00000002f0107825 */ /* 0x000fc600078e0210 */
[----:B------:R0:W4:Y:S01]  /*36e0*/  LDG.E.U16 R7, [R6.64] ;  /* 0x0000000606077981 */ /* 0x000122000c1e1500 */
[----:B------:R-:W-:-:S03]  /*36f0*/  IMAD.WIDE R20, R240, 0x2, R20 ;  /* 0x00000002f0147825 */ /* 0x000fc600078e0214 */
[----:B------:R0:W4:Y:S01]  /*3700*/  LDG.E.U16 R13, [R12.64] ;  /* 0x000000060c0d7981 */ /* 0x000122000c1e1500 */
[----:B------:R-:W-:-:S03]  /*3710*/  IMAD.WIDE R18, R240, 0x2, R18 ;  /* 0x00000002f0127825 */ /* 0x000fc600078e0212 */
[----:B-1----:R1:W4:Y:S04]  /*3720*/  LDG.E.U16 R9, [R20.64] ;  /* 0x0000000614097981 */ /* 0x002328000c1e1500 */
[----:B0-----:R0:W4:Y:S04]  /*3730*/  LDG.E.U16 R6, [R16.64] ;  /* 0x0000000610067981 */ /* 0x001128000c1e1500 */
[----:B------:R1:W4:Y:S01]  /*3740*/  LDG.E.U16 R12, [R18.64] ;  /* 0x00000006120c7981 */ /* 0x000322000c1e1500 */
[----:B0-----:R-:W-:-:S03]  /*3750*/  IMAD.WIDE R16, R240, 0x2, R40 ;  /* 0x00000002f0107825 */ /* 0x001fc600078e0228 */
[----:B------:R-:W4:Y:S01]  /*3760*/  LDL.64 R40, [R1+0x218] ;  /* 0x0002180001287983 */ /* 0x000f220000100a00 */
[----:B-1----:R-:W-:-:S03]  /*3770*/  IMAD.WIDE R20, R240, 0x2, R44 ;  /* 0x00000002f0147825 */ /* 0x002fc600078e022c */
[----:B------:R-:W4:Y:S01]  /*3780*/  LDL.64 R44, [R1+0x228] ;  /* 0x00022800012c7983 */ /* 0x000f220000100a00 */
[----:B------:R-:W-:-:S03]  /*3790*/  IMAD.WIDE R18, R240, 0x2, R42 ;  /* 0x00000002f0127825 */ /* 0x000fc600078e022a */
[----:B------:R-:W4:Y:S01]  /*37a0*/  LDL.64 R42, [R1+0x208] ;  /* 0x00020800012a7983 */ /* 0x000f220000100a00 */
[----:B------:R-:W-:-:S04]  /*37b0*/  IMAD.WIDE R14, R240, 0x2, R14 ;  /* 0x00000002f00e7825 */ /* 0x000fc800078e020e */
[C---:B------:R-:W-:Y:S02]  /*37c0*/  IMAD.WIDE R26, R240.reuse, 0x2, R26 ;  /* 0x00000002f01a7825 */ /* 0x040fe400078e021a */
[----:B------:R0:W4:Y:S02]  /*37d0*/  LDG.E.U16 R14, [R14.64] ;  /* 0x000000060e0e7981 */ /* 0x000124000c1e1500 */
[C---:B------:R-:W-:Y:S02]  /*37e0*/  IMAD.WIDE R28, R240.reuse, 0x2, R28 ;  /* 0x00000002f01c7825 */ /* 0x040fe400078e021c */
[----:B------:R1:W4:Y:S04]  /*37f0*/  LDG.E.U16 R26, [R26.64] ;  /* 0x000000061a1a7981 */ /* 0x000328000c1e1500 */
[----:B------:R1:W4:Y:S04]  /*3800*/  LDG.E.U16 R28, [R28.64] ;  /* 0x000000061c1c7981 */ /* 0x000328000c1e1500 */
[----:B0-----:R0:W4:Y:S04]  /*3810*/  LDG.E.U16 R15, [R20.64] ;  /* 0x00000006140f7981 */ /* 0x001128000c1e1500 */
[----:B-1----:R1:W4:Y:S04]  /*3820*/  LDG.E.U16 R27, [R18.64] ;  /* 0x00000006121b7981 */ /* 0x002328000c1e1500 */
[----:B------:R1:W4:Y:S01]  /*3830*/  LDG.E.U16 R29, [R16.64] ;  /* 0x00000006101d7981 */ /* 0x000322000c1e1500 */
[----:B0-----:R-:W-:-:S04]  /*3840*/  IMAD.WIDE R20, R240, 0x2, R30 ;  /* 0x00000002f0147825 */ /* 0x001fc800078e021e */
[C---:B-1----:R-:W-:Y:S02]  /*3850*/  IMAD.WIDE R18, R240.reuse, 0x2, R32 ;  /* 0x00000002f0127825 */ /* 0x042fe400078e0220 */
[----:B------:R0:W4:Y:S02]  /*3860*/  LDG.E.U16 R32, [R20.64] ;  /* 0x0000000614207981 */ /* 0x000124000c1e1500 */
[C---:B------:R-:W-:Y:S02]  /*3870*/  IMAD.WIDE R16, R240.reuse, 0x2, R34 ;  /* 0x00000002f0107825 */ /* 0x040fe400078e0222 */
[----:B------:R1:W4:Y:S04]  /*3880*/  LDG.E.U16 R31, [R18.64] ;  /* 0x00000006121f7981 */ /* 0x000328000c1e1500 */
[----:B------:R1:W4:Y:S01]  /*3890*/  LDG.E.U16 R30, [R16.64] ;  /* 0x00000006101e7981 */ /* 0x000322000c1e1500 */
[----:B0-----:R-:W-:-:S03]  /*38a0*/  IMAD.WIDE R20, R240, 0x2, R52 ;  /* 0x00000002f0147825 */ /* 0x001fc600078e0234 */
[----:B------:R-:W4:Y:S01]  /*38b0*/  LDL.64 R52, [R1+0x1d8] ;  /* 0x0001d80001347983 */ /* 0x000f220000100a00 */
[----:B-1----:R-:W-:-:S03]  /*38c0*/  IMAD.WIDE R18, R240, 0x2, R54 ;  /* 0x00000002f0127825 */ /* 0x002fc600078e0236 */
[----:B------:R-:W4:Y:S01]  /*38d0*/  LDL.64 R54, [R1+0x1e0] ;  /* 0x0001e00001367983 */ /* 0x000f220000100a00 */
[----:B------:R-:W-:-:S03]  /*38e0*/  IMAD.WIDE R16, R240, 0x2, R56 ;  /* 0x00000002f0107825 */ /* 0x000fc600078e0238 */
[----:B------:R-:W4:Y:S04]  /*38f0*/  LDL.64 R56, [R1+0x1e8] ;  /* 0x0001e80001387983 */ /* 0x000f280000100a00 */
[----:B------:R0:W4:Y:S02]  /*3900*/  LDG.E.U16 R35, [R16.64] ;  /* 0x0000000610237981 */ /* 0x000124000c1e1500 */
[C---:B0-----:R-:W-:Y:S02]  /*3910*/  IMAD.WIDE R16, R240.reuse, 0x2, R50 ;  /* 0x00000002f0107825 */ /* 0x041fe400078e0232 */
[----:B------:R-:W4:Y:S02]  /*3920*/  LDL.64 R50, [R1+0x1d0] ;  /* 0x0001d00001327983 */ /* 0x000f240000100a00 */
[----:B--2---:R-:W-:-:S04]  /*3930*/  IMAD.WIDE R22, R240, 0x2, R22 ;  /* 0x00000002f0167825 */ /* 0x004fc800078e0216 */
[C---:B---3--:R-:W-:Y:S01]  /*3940*/  IMAD.WIDE R24, R240.reuse, 0x2, R24 ;  /* 0x00000002f0187825 */ /* 0x048fe200078e0218 */
[----:B------:R0:W2:Y:S04]  /*3950*/  LDG.E.U16 R33, [R22.64] ;  /* 0x0000000616217981 */ /* 0x0000a8000c1e1500 */
[----:B------:R1:W3:Y:S01]  /*3960*/  LDG.E.U16 R34, [R24.64] ;  /* 0x0000000618227981 */ /* 0x0002e2000c1e1500 */
[----:B0-----:R-:W-:-:S04]  /*3970*/  IMAD.WIDE R22, R240, 0x2, R38 ;  /* 0x00000002f0167825 */ /* 0x001fc800078e0226 */
[C---:B-1----:R-:W-:Y:S01]  /*3980*/  IMAD.WIDE R24, R240.reuse, 0x2, R36 ;  /* 0x00000002f0187825 */ /* 0x042fe200078e0224 */
[----:B------:R0:W2:Y:S04]  /*3990*/  LDG.E.U16 R38, [R22.64] ;  /* 0x0000000616267981 */ /* 0x0000a8000c1e1500 */
[----:B------:R1:W2:Y:S04]  /*39a0*/  LDG.E.U16 R36, [R18.64] ;  /* 0x0000000612247981 */ /* 0x0002a8000c1e1500 */
[----:B------:R0:W2:Y:S04]  /*39b0*/  LDG.E.U16 R37, [R20.64] ;  /* 0x0000000614257981 */ /* 0x0000a8000c1e1500 */
[----:B------:R4:W2:Y:S01]  /*39c0*/  LDG.E.U16 R39, [R24.64] ;  /* 0x0000000618277981 */ /* 0x0008a2000c1e1500 */
[----:B-1----:R-:W-:-:S03]  /*39d0*/  IMAD.WIDE R18, R240, 0x2, R48 ;  /* 0x00000002f0127825 */ /* 0x002fc600078e0230 */
[----:B------:R-:W2:Y:S04]  /*39e0*/  LDL.64 R48, [R1+0x1c8] ;  /* 0x0001c80001307983 */ /* 0x000ea80000100a00 */
[----:B------:R-:W2:Y:S01]  /*39f0*/  LDG.E.U16 R18, [R18.64] ;  /* 0x0000000612127981 */ /* 0x000ea2000c1e1500 */
[----:B----4-:R-:W-:-:S03]  /*3a00*/  IMAD.WIDE R24, R240, 0x2, R40 ;  /* 0x00000002f0187825 */ /* 0x010fc600078e0228 */
[----:B------:R1:W4:Y:S01]  /*3a10*/  LDG.E.U16 R40, [R16.64] ;  /* 0x0000000610287981 */ /* 0x000322000c1e1500 */
[----:B0-----:R-:W-:-:S03]  /*3a20*/  IMAD.WIDE R20, R240, 0x2, R46 ;  /* 0x00000002f0147825 */ /* 0x001fc600078e022e */
[----:B------:R-:W4:Y:S01]  /*3a30*/  LDG.E.U16 R24, [R24.64] ;  /* 0x0000000618187981 */ /* 0x000f22000c1e1500 */
[----:B------:R-:W-:-:S03]  /*3a40*/  IMAD.WIDE R22, R240, 0x2, R44 ;  /* 0x00000002f0167825 */ /* 0x000fc600078e022c */
[----:B------:R-:W4:Y:S01]  /*3a50*/  LDG.E.U16 R20, [R20.64] ;  /* 0x0000000614147981 */ /* 0x000f22000c1e1500 */
[----:B-1----:R-:W-:-:S03]  /*3a60*/  IMAD.WIDE R16, R240, 0x2, R42 ;  /* 0x00000002f0107825 */ /* 0x002fc600078e022a */
[----:B------:R-:W4:Y:S04]  /*3a70*/  LDG.E.U16 R22, [R22.64] ;  /* 0x0000000616167981 */ /* 0x000f28000c1e1500 */
[----:B------:R-:W4:Y:S04]  /*3a80*/  LDG.E.U16 R16, [R16.64] ;  /* 0x0000000610107981 */ /* 0x000f28000c1e1500 */
[----:B------:R-:W-:Y:S01]  /*3a90*/  BAR.SYNC.DEFER_BLOCKING 0x0 ;  /* 0x0000000000007b1d */ /* 0x000fe20000010000 */
[----:B-----5:R-:W-:-:S05]  /*3aa0*/  LOP3.LUT R41, R2, 0x40, RZ, 0x3c, !PT ;  /* 0x0000004002297812 */ /* 0x020fca00078e3cff */
[----:B------:R-:W4:Y:S04]  /*3ab0*/  LDL.64 R46, [R1+0x1c0] ;  /* 0x0001c000012e7983 */ /* 0x000f280000100a00 */
[----:B------:R-:W4:Y:S04]  /*3ac0*/  LDL.64 R44, [R1+0x1b8] ;  /* 0x0001b800012c7983 */ /* 0x000f280000100a00 */
[----:B------:R-:W4:Y:S04]  /*3ad0*/  LDL.64 R42, [R1+0x1b0] ;  /* 0x0001b000012a7983 */ /* 0x000f280000100a00 */
[----:B------:R-:W-:Y:S04]  /*3ae0*/  STL [R1+0x308], R240 ;  /* 0x000308f001007387 */ /* 0x000fe80000100800 */
        /* <DEDUP_REMOVED lines=11> */
[----:B------:R-:W-:Y:S04]  /*3ba0*/  STL [R1+0x30c], R2 ;  /* 0x00030c0201007387 */ /* 0x000fe80000100800 */
[----:B---3--:R-:W-:Y:S04]  /*3bb0*/  STS.U16 [R2+0xa800], R34 ;  /* 0x00a8002202007388 */ /* 0x008fe80000000400 */
[----:B--2---:R-:W-:Y:S04]  /*3bc0*/  STS.U16 [R2+0xb800], R38 ;  /* 0x00b8002602007388 */ /* 0x004fe80000000400 */
[----:B------:R-:W-:Y:S04]  /*3bd0*/  STS.U16 [R2+0xb000], R36 ;  /* 0x00b0002402007388 */ /* 0x000fe80000000400 */
[----:B------:R-:W-:Y:S04]  /*3be0*/  STS.U16 [R2+0xb400], R37 ;  /* 0x00b4002502007388 */ /* 0x000fe80000000400 */
[----:B------:R0:W-:Y:S04]  /*3bf0*/  STS.U16 [R2+0xbc00], R39 ;  /* 0x00bc002702007388 */ /* 0x0001e80000000400 */
[----:B------:R-:W-:Y:S04]  /*3c00*/  STS.U16 [R41+0x8200], R10 ;  /* 0x0082000a29007388 */ /* 0x000fe80000000400 */
[----:B------:R-:W-:Y:S04]  /*3c10*/  STS.U16 [R41+0x8600], R11 ;  /* 0x0086000b29007388 */ /* 0x000fe80000000400 */
[----:B------:R-:W-:Y:S04]  /*3c20*/  STS.U16 [R41+0x8a00], R14 ;  /* 0x008a000e29007388 */ /* 0x000fe80000000400 */
[----:B------:R-:W-:Y:S04]  /*3c30*/  STS.U16 [R41+0x8e00], R13 ;  /* 0x008e000d29007388 */ /* 0x000fe80000000400 */
[----:B------:R-:W-:Y:S04]  /*3c40*/  STS.U16 [R41+0x9200], R12 ;  /* 0x0092000c29007388 */ /* 0x000fe80000000400 */
[----:B------:R-:W-:Y:S04]  /*3c50*/  STS.U16 [R41+0x9600], R15 ;  /* 0x0096000f29007388 */ /* 0x000fe80000000400 */
[----:B------:R-:W-:Y:S04]  /*3c60*/  STS.U16 [R41+0x9a00], R27 ;  /* 0x009a001b29007388 */ /* 0x000fe80000000400 */
[----:B0-----:R-:W2:Y:S04]  /*3c70*/  LDL.64 R38, [R1+0x1a8] ;  /* 0x0001a80001267983 */ /* 0x001ea80000100a00 */
[----:B------:R-:W-:Y:S04]  /*3c80*/  STS.U16 [R41+0x9e00], R29 ;  /* 0x009e001d29007388 */ /* 0x000fe80000000400 */
[----:B------:R0:W-:Y:S04]  /*3c90*/  STS.U16 [R41+0xa200], R31 ;  /* 0x00a2001f29007388 */ /* 0x0001e80000000400 */
[----:B------:R-:W-:Y:S04]  /*3ca0*/  STS.U16 [R41+0xa600], R33 ;  /* 0x00a6002129007388 */ /* 0x000fe80000000400 */
[----:B----4-:R-:W-:Y:S04]  /*3cb0*/  STS.U16 [R41+0xaa00], R40 ;  /* 0x00aa002829007388 */ /* 0x010fe80000000400 */
[----:B------:R1:W-:Y:S04]  /*3cc0*/  STS.U16 [R41+0xae00], R18 ;  /* 0x00ae001229007388 */ /* 0x0003e80000000400 */
[----:B------:R-:W3:Y:S04]  /*3cd0*/  LDL.64 R36, [R1+0x198] ;  /* 0x0001980001247983 */ /* 0x000ee80000100a00 */
[----:B0-----:R-:W4:Y:S04]  /*3ce0*/  LDL.64 R30, [R1+0x190] ;  /* 0x00019000011e7983 */ /* 0x001f280000100a00 */
[----:B-1----:R-:W4:Y:S04]  /*3cf0*/  LDL.64 R18, [R1+0x180] ;  /* 0x0001800001127983 */ /* 0x002f280000100a00 */
[----:B------:R0:W-:Y:S04]  /*3d00*/  STS.U16 [R41+0xb200], R20 ;  /* 0x00b2001429007388 */ /* 0x0001e80000000400 */
[----:B------:R-:W-:Y:S04]  /*3d10*/  STS.U16 [R41+0xb600], R22 ;  /* 0x00b6001629007388 */ /* 0x000fe80000000400 */
[----:B------:R-:W-:Y:S04]  /*3d20*/  STS.U16 [R41+0xba00], R24 ;  /* 0x00ba001829007388 */ /* 0x000fe80000000400 */
[----:B------:R-:W4:Y:S04]  /*3d30*/  LDL.64 R28, [R1+0x1a0] ;  /* 0x0001a000011c7983 */ /* 0x000f280000100a00 */
[----:B0-----:R-:W4:Y:S04]  /*3d40*/  LDL.64 R20, [R1+0x160] ;  /* 0x0001600001147983 */ /* 0x001f280000100a00 */
[----:B------:R0:W-:Y:S01]  /*3d50*/  STS.U16 [R41+0xbe00], R16 ;  /* 0x00be001029007388 */ /* 0x0001e20000000400 */
[----:B------:R-:W-:-:S03]  /*3d60*/  IMAD.WIDE R66, R3, 0x2, R56 ;  /* 0x0000000203427825 */ /* 0x000fc600078e0238 */
[----:B------:R-:W4:Y:S04]  /*3d70*/  LDL.64 R56, [R1+0x120] ;  /* 0x0001200001387983 */ /* 0x000f280000100a00 */
[----:B------:R-:W-:Y:S06]  /*3d80*/  BAR.SYNC.DEFER_BLOCKING 0x0 ;  /* 0x0000000000007b1d */ /* 0x000fec0000010000 */
[----:B0-----:R-:W4:Y:S01]  /*3d90*/  LDL.64 R16, [R1+0x140] ;  /* 0x0001400001107983 */ /* 0x001f220000100a00 */
[----:B------:R-:W-:-:S03]  /*3da0*/  IMAD.WIDE R4, R3, 0x2, R60 ;  /* 0x0000000203047825 */ /* 0x000fc600078e023c */
[----:B------:R-:W4:Y:S01]  /*3db0*/  LDL.64 R22, [R1+0x178] ;  /* 0x0001780001167983 */ /* 0x000f220000100a00 */
[----:B------:R-:W-:-:S03]  /*3dc0*/  IMAD.WIDE R12, R3, 0x2, R54 ;  /* 0x00000002030c7825 */ /* 0x000fc600078e0236 */
[----:B------:R-:W4:Y:S01]  /*3dd0*/  LDL.64 R60, [R1+0x158] ;  /* 0x00015800013c7983 */ /* 0x000f220000100a00 */
[----:B------:R-:W-:-:S03]  /*3de0*/  IMAD.WIDE R8, R3, 0x2, R52 ;  /* 0x0000000203087825 */ /* 0x000fc600078e0234 */
[----:B------:R-:W4:Y:S01]  /*3df0*/  LDL.64 R54, [R1+0x138] ;  /* 0x0001380001367983 */ /* 0x000f220000100a00 */
[----:B------:R-:W-:-:S03]  /*3e00*/  IMAD.WIDE R6, R3, 0x2, R62 ;  /* 0x0000000203067825 */ /* 0x000fc600078e023e */
[----:B------:R-:W4:Y:S04]  /*3e10*/  LDL.64 R52, [R1+0x118] ;  /* 0x0001180001347983 */ /* 0x000f280000100a00 */
[----:B------:R0:W4:Y:S01]  /*3e20*/  LDG.E.U16 R35, [R6.64] ;  /* 0x0000000606237981 */ /* 0x000122000c1e1500 */
[----:B------:R-:W-:-:S03]  /*3e30*/  IMAD.WIDE R14, R3, 0x2, R46 ;  /* 0x00000002030e7825 */ /* 0x000fc600078e022e */
[----:B------:R1:W4:Y:S01]  /*3e40*/  LDG.E.U16 R27, [R4.64] ;  /* 0x00000006041b7981 */ /* 0x000322000c1e1500 */
[----:B------:R-:W-:-:S03]  /*3e50*/  IMAD.WIDE R10, R3, 0x2, R58 ;  /* 0x00000002030a7825 */ /* 0x000fc600078e023a */
[----:B------:R1:W4:Y:S01]  /*3e60*/  LDG.E.U16 R33, [R12.64] ;  /* 0x000000060c217981 */ /* 0x000322000c1e1500 */
[----:B0-----:R-:W-:-:S03]  /*3e70*/  IMAD.WIDE R6, R3, 0x2, R50 ;  /* 0x0000000203067825 */ /* 0x001fc600078e0232 */
[----:B------:R0:W4:Y:S01]  /*3e80*/  LDG.E.U16 R25, [R8.64] ;  /* 0x0000000608197981 */ /* 0x000122000c1e1500 */
[----:B-1----:R-:W-:-:S03]  /*3e90*/  IMAD.WIDE R4, R3, 0x2, R48 ;  /* 0x0000000203047825 */ /* 0x002fc600078e0230 */
[----:B------:R-:W4:Y:S01]  /*3ea0*/  LDL.64 R48, [R1+0x170] ;  /* 0x0001700001307983 */ /* 0x000f220000100a00 */
[----:B------:R-:W-:-:S03]  /*3eb0*/  IMAD.WIDE R12, R3, 0x2, R44 ;  /* 0x00000002030c7825 */ /* 0x000fc600078e022c */
[----:B------:R-:W4:Y:S04]  /*3ec0*/  LDL.64 R46, [R1+0x150] ;  /* 0x00015000012e7983 */ /* 0x000f280000100a00 */
[----:B0-----:R0:W4:Y:S04]  /*3ed0*/  LDG.E.U16 R9, [R6.64] ;  /* 0x0000000606097981 */ /* 0x001128000c1e1500 */
[----:B------:R-:W4:Y:S04]  /*3ee0*/  LDL.64 R44, [R1+0x130] ;  /* 0x00013000012c7983 */ /* 0x000f280000100a00 */
[----:B------:R2:W4:Y:S01]  /*3ef0*/  LDG.E.U16 R65, [R4.64] ;  /* 0x0000000604417981 */ /* 0x000522000c1e1500 */
[----:B0-----:R-:W-:-:S03]  /*3f00*/  IMAD.WIDE R6, R3, 0x2, R42 ;  /* 0x0000000203067825 */ /* 0x001fc600078e022a */
[----:B------:R-:W4:Y:S04]  /*3f10*/  LDL.64 R42, [R1+0x110] ;  /* 0x00011000012a7983 */ /* 0x000f280000100a00 */
[----:B------:R0:W4:Y:S04]  /*3f20*/  LDG.E.U16 R10, [R10.64] ;  /* 0x000000060a0a7981 */ /* 0x000128000c1e1500 */
[----:B------:R-:W4:Y:S04]  /*3f30*/  LDL.64 R50, [R1+0x188] ;  /* 0x0001880001327983 */ /* 0x000f280000100a00 */
[----:B------:R-:W4:Y:S04]  /*3f40*/  LDL.64 R40, [R1+0x168] ;  /* 0x0001680001287983 */ /* 0x000f280000100a00 */
[----:B0-----:R3:W4:Y:S04]  /*3f50*/  LDG.E.U16 R11, [R6.64] ;  /* 0x00000006060b7981 */ /* 0x001728000c1e1500 */
[----:B------:R0:W4:Y:S04]  /*3f60*/  LDG.E.U16 R26, [R12.64] ;  /* 0x000000060c1a7981 */ /* 0x000128000c1e1500 */
[----:B------:R1:W4:Y:S04]  /*3f70*/  LDG.E.U16 R34, [R14.64] ;  /* 0x000000060e227981 */ /* 0x000328000c1e1500 */
[----:B------:R0:W4:Y:S04]  /*3f80*/  LDG.E.U16 R66, [R66.64] ;  /* 0x0000000642427981 */ /* 0x000128000c1e1500 */
[----:B------:R-:W-:Y:S04]  /*3f90*/  LDSM.16.MT88.4 R236, [R252] ;  /* 0x00000000fcec783b */ /* 0x000fe80000004200 */
[----:B------:R-:W0:Y:S01]  /*3fa0*/  LDSM.16.M88.4 R132, [R241+0x8400] ;  /* 0x00840000f184783b */ /* 0x000e220000000200 */
[----:B------:R-:W-:-:S03]  /*3fb0*/  LOP3.LUT R2, R241, 0x40, RZ, 0x3c, !PT ;  /* 0x00000040f1027812 */ /* 0x000fc600078e3cff */
[----:B------:R-:W-:Y:S04]  /*3fc0*/  LDSM.16.MT88.4 R228, [R252+0x2000] ;  /* 0x00200000fce4783b */ /* 0x000fe80000004200 */
[----:B------:R-:W-:Y:S04]  /*3fd0*/  LDSM.16.MT88.4 R220, [R252+0x4000] ;  /* 0x00400000fcdc783b */ /* 0x000fe80000004200 */
[----:B------:R-:W-:Y:S04]  /*3fe0*/  LDSM.16.MT88.4 R156, [R252+0x6000] ;  /* 0x00600000fc9c783b */ /* 0x000fe80000004200 */
[----:B------:R-:W-:Y:S04]  /*3ff0*/  LDSM.16.MT88.4 R84, [R252+0x100] ;  /* 0x00010000fc54783b */ /* 0x000fe80000004200 */
[----:B------:R-:W-:Y:S04]  /*4000*/  LDSM.16.MT88.4 R224, [R252+0x2100] ;  /* 0x00210000fce0783b */ /* 0x000fe80000004200 */
[----:B------:R-:W-:Y:S04]  /*4010*/  LDSM.16.MT88.4 R148, [R252+0x4100] ;  /* 0x00410000fc94783b */ /* 0x000fe80000004200 */
[----:B------:R-:W-:Y:S04]  /*4020*/  LDSM.16.MT88.4 R144, [R252+0x6100] ;  /* 0x00610000fc90783b */ /* 0x000fe80000004200 */
[----:B------:R-:W-:Y:S04]  /*4030*/  LDSM.16.M88.4 R128, [R241+0xa000] ;  /* 0x00a00000f180783b */ /* 0x000fe80000000200 */
        /* <DEDUP_REMOVED lines=21> */
[----:B------:R-:W-:Y:S01]  /*4190*/  LDSM.16.M88.4 R152, [R2+0xbc00] ;  /* 0x00bc00000298783b */ /* 0x000fe20000000200 */
[----:B--2---:R-:W-:-:S03]  /*41a0*/  IMAD.WIDE R4, R3, 0x2, R38 ;  /* 0x0000000203047825 */ /* 0x004fc600078e0226 */
[----:B------:R-:W2:Y:S04]  /*41b0*/  LDL.64 R38, [R1+0x148] ;  /* 0x0001480001267983 */ /* 0x000ea80000100a00 */
[----:B------:R4:W2:Y:S01]  /*41c0*/  LDG.E.U16 R64, [R4.64] ;  /* 0x0000000604407981 */ /* 0x0008a2000c1e1500 */
[----:B---3--:R-:W-:-:S03]  /*41d0*/  IMAD.WIDE R6, R3, 0x2, R36 ;  /* 0x0000000203067825 */ /* 0x008fc600078e0224 */
[----:B------:R-:W3:Y:S01]  /*41e0*/  LDL.64 R36, [R1+0x128] ;  /* 0x0001280001247983 */ /* 0x000ee20000100a00 */
[----:B----4-:R-:W-:-:S03]  /*41f0*/  IMAD.WIDE R4, R3, 0x2, R18 ;  /* 0x0000000203047825 */ /* 0x010fc600078e0212 */
[----:B------:R-:W4:Y:S01]  /*4200*/  LDL.64 R18, [R1+0x108] ;  /* 0x0001080001127983 */ /* 0x000f220000100a00 */
[----:B------:R-:W-:-:S06]  /*4210*/  IMAD.WIDE R58, R3, 0x2, R30 ;  /* 0x00000002033a7825 */ /* 0x000fcc00078e021e */
[----:B------:R0:W4:Y:S01]  /*4220*/  LDG.E.U16 R58, [R58.64] ;  /* 0x000000063a3a7981 */ /* 0x000122000c1e1500 */
[----:B------:R-:W-:-:S04]  /*4230*/  IMAD.WIDE R28, R3, 0x2, R28 ;  /* 0x00000002031c7825 */ /* 0x000fc800078e021c */
[C---:B------:R-:W-:Y:S02]  /*4240*/  IMAD.WIDE R30, R3.reuse, 0x2, R20 ;  /* 0x00000002031e7825 */ /* 0x040fe400078e0214 */
[----:B------:R0:W4:Y:S04]  /*4250*/  LDG.E.U16 R28, [R28.64] ;  /* 0x000000061c1c7981 */ /* 0x000128000c1e1500 */
[----:B------:R0:W4:Y:S01]  /*4260*/  LDG.E.U16 R30, [R30.64] ;  /* 0x000000061e1e7981 */ /* 0x000122000c1e1500 */
[----:B------:R-:W-:-:S03]  /*4270*/  IMAD.WIDE R16, R3, 0x2, R16 ;  /* 0x0000000203107825 */ /* 0x000fc600078e0210 */
[----:B0-----:R0:W4:Y:S04]  /*4280*/  LDG.E.U16 R29, [R4.64] ;  /* 0x00000006041d7981 */ /* 0x001128000c1e1500 */
[----:B------:R0:W4:Y:S01]  /*4290*/  LDG.E.U16 R31, [R16.64] ;  /* 0x00000006101f7981 */ /* 0x000122000c1e1500 */
[----:B------:R-:W-:-:S03]  /*42a0*/  IMAD.WIDE R12, R3, 0x2, R56 ;  /* 0x00000002030c7825 */ /* 0x000fc600078e0238 */
[----:B------:R0:W4:Y:S04]  /*42b0*/  LDG.E.U16 R21, [R6.64] ;  /* 0x0000000606157981 */ /* 0x000128000c1e1500 */
[----:B------:R0:W4:Y:S01]  /*42c0*/  LDG.E.U16 R32, [R12.64] ;  /* 0x000000060c207981 */ /* 0x000122000c1e1500 */
[----:B------:R-:W-:-:S04]  /*42d0*/  IMAD.WIDE R22, R3, 0x2, R22 ;  /* 0x0000000203167825 */ /* 0x000fc800078e0216 */
[C---:B-1----:R-:W-:Y:S02]  /*42e0*/  IMAD.WIDE R14, R3.reuse, 0x2, R60 ;  /* 0x00000002030e7825 */ /* 0x042fe400078e023c */
[----:B------:R1:W4:Y:S02]  /*42f0*/  LDG.E.U16 R22, [R22.64] ;  /* 0x0000000616167981 */ /* 0x000324000c1e1500 */
[C---:B0-----:R-:W-:Y:S02]  /*4300*/  IMAD.WIDE R6, R3.reuse, 0x2, R54 ;  /* 0x0000000203067825 */ /* 0x041fe400078e0236 */
[----:B------:R-:W-:Y:S02]  /*4310*/  LDSM.16.M88.4 R60, [R241+0x8c00] ;  /* 0x008c0000f13c783b */ /* 0x000fe40000000200 */
[C---:B------:R-:W-:Y:S02]  /*4320*/  IMAD.WIDE R4, R3.reuse, 0x2, R52 ;  /* 0x0000000203047825 */ /* 0x040fe400078e0234 */
[----:B------:R0:W4:Y:S04]  /*4330*/  LDG.E.U16 R24, [R6.64] ;  /* 0x0000000606187981 */ /* 0x000128000c1e1500 */
[----:B-1----:R1:W4:Y:S04]  /*4340*/  LDG.E.U16 R23, [R14.64] ;  /* 0x000000060e177981 */ /* 0x002328000c1e1500 */
[----:B------:R0:W4:Y:S01]  /*4350*/  LDG.E.U16 R20, [R4.64] ;  /* 0x0000000604147981 */ /* 0x000122000c1e1500 */
[----:B------:R-:W-:-:S03]  /*4360*/  IMAD.WIDE R12, R3, 0x2, R46 ;  /* 0x00000002030c7825 */ /* 0x000fc600078e022e */
[----:B------:R-:W2:Y:S01]  /*4370*/  LDSM.16.M88.4 R52, [R241+0x8000] ;  /* 0x00800000f134783b */ /* 0x000ea20000000200 */
[----:B-1----:R-:W-:-:S03]  /*4380*/  IMAD.WIDE R14, R3, 0x2, R48 ;  /* 0x00000002030e7825 */ /* 0x002fc600078e0230 */
[----:B------:R2:W4:Y:S01]  /*4390*/  LDG.E.U16 R56, [R12.64] ;  /* 0x000000060c387981 */ /* 0x000522000c1e1500 */
[----:B0-----:R-:W-:-:S03]  /*43a0*/  IMAD.WIDE R6, R3, 0x2, R44 ;  /* 0x0000000203067825 */ /* 0x001fc600078e022c */
[----:B------:R0:W4:Y:S04]  /*43b0*/  LDG.E.U16 R57, [R14.64] ;  /* 0x000000060e397981 */ /* 0x000128000c1e1500 */
[----:B------:R3:W4:Y:S01]  /*43c0*/  LDG.E.U16 R8, [R6.64] ;  /* 0x0000000606087981 */ /* 0x000722000c1e1500 */
[----:B------:R-:W-:-:S03]  /*43d0*/  IMAD.WIDE R4, R3, 0x2, R42 ;  /* 0x0000000203047825 */ /* 0x000fc600078e022a */
[----:B------:R-:W-:Y:S04]  /*43e0*/  LDSM.16.M88.4 R44, [R241+0x9800] ;  /* 0x00980000f12c783b */ /* 0x000fe80000000200 */
[----:B------:R4:W4:Y:S01]  /*43f0*/  LDG.E.U16 R59, [R4.64] ;  /* 0x00000006043b7981 */ /* 0x000922000c1e1500 */
[----:B------:R-:W-:-:S03]  /*4400*/  IMAD.WIDE R16, R3, 0x2, R50 ;  /* 0x0000000203107825 */ /* 0x000fc600078e0232 */
[----:B------:R-:W-:Y:S01]  /*4410*/  LDSM.16.M88.4 R48, [R241+0xa400] ;  /* 0x00a40000f130783b */ /* 0x000fe20000000200 */
[----:B0-----:R-:W-:-:S03]  /*4420*/  IMAD.WIDE R14, R3, 0x2, R40 ;  /* 0x00000002030e7825 */ /* 0x001fc600078e0228 */
[----:B------:R0:W4:Y:S04]  /*4430*/  LDG.E.U16 R89, [R16.64] ;  /* 0x0000000610597981 */ /* 0x000128000c1e1500 */
[----:B------:R1:W4:Y:S01]  /*4440*/  LDG.E.U16 R88, [R14.64] ;  /* 0x000000060e587981 */ /* 0x000322000c1e1500 */
[----:B--2---:R-:W-:-:S05]  /*4450*/  IMAD.WIDE R12, R3, 0x2, R38 ;  /* 0x00000002030c7825 */ /* 0x004fca00078e0226 */
[----:B------:R1:W2:Y:S04]  /*4460*/  LDG.E.U16 R67, [R12.64] ;  /* 0x000000060c437981 */ /* 0x0002a8000c1e1500 */
[----:B-1----:R-:W-:Y:S01]  /*4470*/  LDSM.16.M88.4 R12, [R241+0x9400] ;  /* 0x00940000f10c783b */ /* 0x002fe20000000200 */
[----:B---3--:R-:W-:-:S03]  /*4480*/  IMAD.WIDE R6, R3, 0x2, R36 ;  /* 0x0000000203067825 */ /* 0x008fc600078e0224 */
[----:B------:R-:W-:Y:S04]  /*4490*/  LDSM.16.M88.4 R36, [R241+0x9c00] ;  /* 0x009c0000f124783b */ /* 0x000fe80000000200 */
[----:B------:R1:W3:Y:S01]  /*44a0*/  LDG.E.U16 R91, [R6.64] ;  /* 0x00000006065b7981 */ /* 0x0002e2000c1e1500 */
[----:B----4-:R-:W-:-:S03]  /*44b0*/  IMAD.WIDE R4, R3, 0x2, R18 ;  /* 0x0000000203047825 */ /* 0x010fc600078e0212 */
[----:B0-----:R-:W0:Y:S04]  /*44c0*/  LDSM.16.M88.4 R16, [R241+0x8800] ;  /* 0x00880000f110783b */ /* 0x001e280000000200 */
[----:B------:R1:W4:Y:S04]  /*44d0*/  LDG.E.U16 R90, [R4.64] ;  /* 0x00000006045a7981 */ /* 0x000328000c1e1500 */
[----:B-1----:R-:W1:Y:S04]  /*44e0*/  LDSM.16.M88.4 R4, [R241+0x9000] ;  /* 0x00900000f104783b */ /* 0x002e680000000200 */
[----:B------:R-:W-:Y:S06]  /*44f0*/  BAR.SYNC.DEFER_BLOCKING 0x0 ;  /* 0x0000000000007b1d */ /* 0x000fec0000010000 */
[----:B------:R-:W-:Y:S04]  /*4500*/  STS.U16 [R243+0x9800], R28 ;  /* 0x0098001cf3007388 */ /* 0x000fe80000000400 */
[----:B------:R-:W-:Y:S04]  /*4510*/  STS.U16 [R243+0xa000], R29 ;  /* 0x00a0001df3007388 */ /* 0x000fe80000000400 */
[----:B------:R-:W-:Y:S04]  /*4520*/  STS.U16 [R243+0xa800], R30 ;  /* 0x00a8001ef3007388 */ /* 0x000fe80000000400 */
[----:B------:R0:W-:Y:S02]  /*4530*/  STS.U16 [R243+0xb000], R31 ;  /* 0x00b0001ff3007388 */ /* 0x0001e40000000400 */
[C---:B0-----:R-:W-:Y:S08]  /*4540*/  HMMA.16816.F32 R28, R236.reuse, R132, RZ ;  /* 0x00000084ec1c723c */ /* 0x041ff000000018ff */
[----:B------:R-:W-:Y:S11]  /*4550*/  HMMA.16816.F32 R232, R236, R52, RZ ;  /* 0x00000034ece8723c */ /* 0x000ff600000018ff */
[----:B------:R-:W-:Y:S05]  /*4560*/  @!UPT UIADD3 URZ, URZ, URZ, URZ ;  /* 0x0000003f3f3ff290 */ /* 0x000fea000fffe03f */
[----:B------:R-:W-:Y:S08]  /*4570*/  HMMA.16816.F32 R248, R228, R134, R28 ;  /* 0x00000086e4f8723c */ /* 0x000ff0000000181c */
[----:B------:R-:W-:Y:S01]  /*4580*/  HMMA.16816.F32 R28, R84, R52, RZ ;  /* 0x00000034541c723c */ /* 0x000fe200000018ff */
[----:B------:R-:W-:Y:S04]  /*4590*/  STS.U16 [R243+0x8000], R35 ;  /* 0x00800023f3007388 */ /* 0x000fe80000000400 */
[----:B------:R-:W-:Y:S03]  /*45a0*/  STS.U16 [R243+0x8800], R33 ;  /* 0x00880021f3007388 */ /* 0x000fe60000000400 */
[----:B------:R-:W-:Y:S01]  /*45b0*/  HMMA.16816.F32 R232, R228, R54, R232 ;  /* 0x00000036e4e8723c */ /* 0x000fe200000018e8 */
[----:B------:R-:W-:Y:S04]  /*45c0*/  STS.U16 [R243+0x9000], R34 ;  /* 0x00900022f3007388 */ /* 0x000fe80000000400 */
[----:B------:R0:W-:Y:S04]  /*45d0*/  STS.U16 [R243+0xb800], R32 ;  /* 0x00b80020f3007388 */ /* 0x0001e80000000400 */
[----:B------:R-:W1:Y:S01]  /*45e0*/  S2R R94, SR_TID.X ;  /* 0x00000000005e7919 */ /* 0x000e620000002100 */
[----:B0-----:R-:W-:Y:S08]  /*45f0*/  HMMA.16816.F32 R32, R236, R16, RZ ;  /* 0x00000010ec20723c */ /* 0x001ff000000018ff */
[----:B------:R-:W-:Y:S08]  /*4600*/  HMMA.16816.F32 R52, R224, R54, R28 ;  /* 0x00000036e034723c */ /* 0x000ff0000000181c */
[----:B------:R-:W-:Y:S01]  /*4610*/  HMMA.16816.F32 R28, R84, R16, RZ ;  /* 0x00000010541c723c */ /* 0x000fe200000018ff */
[----:B------:R-:W-:-:S02]  /*4620*/  LOP3.LUT R2, R243, 0x20, RZ, 0x3c, !PT ;  /* 0x00000020f3027812 */ /* 0x000fc400078e3cff */
[C---:B-1----:R-:W-:Y:S02]  /*4630*/  LOP3.LUT R93, R94.reuse, 0x7f, RZ, 0xc0, !PT ;  /* 0x0000007f5e5d7812 */ /* 0x042fe400078ec0ff */
[----:B------:R-:W-:-:S03]  /*4640*/  LOP3.LUT P1, RZ, R94, 0x80, RZ, 0xc0, !PT ;  /* 0x000000805eff7812 */ /* 0x000fc6000782c0ff */
[----:B------:R-:W-:Y:S01]  /*4650*/  HMMA.16816.F32 R244, R228, R18, R32 ;  /* 0x00000012e4f4723c */ /* 0x000fe20000001820 */
[----:B------:R-:W-:Y:S01]  /*4660*/  STS.U16 [R2+0x8200], R27 ;  /* 0x0082001b02007388 */ /* 0x000fe20000000400 */
[----:B------:R-:W-:Y:S02]  /*4670*/  SHF.L.U32 R93, R93, 0x1, RZ ;  /* 0x000000015d5d7819 */ /* 0x000fe400000006ff */
[----:B------:R-:W-:-:S04]  /*4680*/  SEL R92, RZ, 0x110, !P1 ;  /* 0x00000110ff5c7807 */ /* 0x000fc80004800000 */
[----:B------:R-:W-:Y:S01]  /*4690*/  HMMA.16816.F32 R68, R236, R4, RZ ;  /* 0x00000004ec44723c */ /* 0x000fe200000018ff */
[----:B------:R0:W-:Y:S07]  /*46a0*/  STL [R1+0x310], R3 ;  /* 0x0003100301007387 */ /* 0x0001ee0000100800 */
[----:B------:R-:W-:Y:S01]  /*46b0*/  HMMA.16816.F32 R28, R224, R18, R28 ;  /* 0x00000012e01c723c */ /* 0x000fe2000000181c */
[----:B------:R-:W-:Y:S07]  /*46c0*/  STS.U16 [R2+0x8a00], R25 ;  /* 0x008a001902007388 */ /* 0x000fee0000000400 */
[----:B------:R-:W-:Y:S01]  /*46d0*/  HMMA.16816.F32 R16, R84, R4, RZ ;  /* 0x000000045410723c */ /* 0x000fe200000018ff */
[----:B------:R-:W-:Y:S01]  /*46e0*/  STS.U16 [R2+0x9200], R26 ;  /* 0x0092001a02007388 */ /* 0x000fe20000000400 */
[----:B0-----:R-:W-:-:S02]  /*46f0*/  LOP3.LUT R3, R94, 0x7f, RZ, 0xc0, !PT ;  /* 0x0000007f5e037812 */ /* 0x001fc400078ec0ff */
[----:B------:R-:W-:Y:S01]  /*4700*/  LOP3.LUT R92, R92, R93, RZ, 0x3c, !PT ;  /* 0x0000005d5c5c7212 */ /* 0x000fe200078e3cff */
[----:B------:R-:W-:Y:S01]  /*4710*/  STS.U16 [R2+0x9a00], R21 ;  /* 0x009a001502007388 */ /* 0x000fe20000000400 */
[----:B------:R-:W-:-:S03]  /*4720*/  LOP3.LUT P0, RZ, R94, 0x80, RZ, 0xc0, !PT ;  /* 0x000000805eff7812 */ /* 0x000fc6000780c0ff */
[----:B------:R-:W-:Y:S01]  /*4730*/  STS.U16 [R2+0xa200], R22 ;  /* 0x00a2001602007388 */ /* 0x000fe20000000400 */
[----:B------:R-:W-:Y:S01]  /*4740*/  HMMA.16816.F32 R40, R236, R60, RZ ;  /* 0x0000003cec28723c */ /* 0x000fe200000018ff */
[----:B------:R-:W-:Y:S02]  /*4750*/  IMAD.SHL.U32 R3, R3, 0x2, RZ ;  /* 0x0000000203037824 */ /* 0x000fe400078e00ff */
[----:B------:R-:W-:Y:S01]  /*4760*/  STS.U16 [R2+0xaa00], R23 ;  /* 0x00aa001702007388 */ /* 0x000fe20000000400 */
[----:B------:R-:W-:-:S03]  /*4770*/  LOP3.LUT R92, R92, 0x40, RZ, 0x3c, !PT ;  /* 0x000000405c5c7812 */ /* 0x000fc600078e3cff */
[----:B------:R-:W-:Y:S04]  /*4780*/  STS.U16 [R2+0xb200], R24 ;  /* 0x00b2001802007388 */ /* 0x000fe80000000400 */
[----:B------:R0:W-:Y:S04]  /*4790*/  STS.U16 [R2+0xba00], R20 ;  /* 0x00ba001402007388 */ /* 0x0001e80000000400 */
[----:B------:R-:W-:Y:S01]  /*47a0*/  STS.U16 [R92+0x8400], R10 ;  /* 0x0084000a5c007388 */ /* 0x000fe20000000400 */
[----:B0-----:R-:W-:-:S03]  /*47b0*/  SEL R2, RZ, 0x110, !P0 ;  /* 0x00000110ff027807 */ /* 0x001fc60004000000 */
[----:B------:R-:W-:Y:S01]  /*47c0*/  STS.U16 [R92+0x8c00], R9 ;  /* 0x008c00095c007388 */ /* 0x000fe20000000400 */
[----:B------:R-:W-:-:S03]  /*47d0*/  LOP3.LUT R2, R2, R3, RZ, 0x3c, !PT ;  /* 0x0000000302027212 */ /* 0x000fc600078e3cff */
[----:B------:R-:W-:Y:S01]  /*47e0*/  STS.U16 [R92+0x9400], R11 ;  /* 0x0094000b5c007388 */ /* 0x000fe20000000400 */
[----:B------:R-:W-:-:S03]  /*47f0*/  LOP3.LUT R2, R2, 0x60, RZ, 0x3c, !PT ;  /* 0x0000006002027812 */ /* 0x000fc600078e3cff */
[----:B------:R-:W-:Y:S01]  /*4800*/  STS.U16 [R92+0x9c00], R58 ;  /* 0x009c003a5c007388 */ /* 0x000fe20000000400 */
[-C--:B------:R-:W-:Y:S03]  /*4810*/  HMMA.16816.F32 R68, R228, R6.reuse, R68 ;  /* 0x00000006e444723c */ /* 0x080fe60000001844 */
[----:B------:R-:W-:Y:S04]  /*4820*/  STS.U16 [R92+0xa400], R57 ;  /* 0x00a400395c007388 */ /* 0x000fe80000000400 */
[----:B------:R-:W-:Y:S01]  /*4830*/  STS.U16 [R92+0xac00], R56 ;  /* 0x00ac00385c007388 */ /* 0x000fe20000000400 */
[----:B------:R-:W-:Y:S03]  /*4840*/  HMMA.16816.F32 R16, R224, R6, R16 ;  /* 0x00000006e010723c */ /* 0x000fe60000001810 */
[----:B------:R-:W-:Y:S04]  /*4850*/  STS.U16 [R92+0xb400], R8 ;  /* 0x00b400085c007388 */ /* 0x000fe80000000400 */
[----:B------:R0:W-:Y:S01]  /*4860*/  STS.U16 [R92+0xbc00], R59 ;  /* 0x00bc003b5c007388 */ /* 0x0001e20000000400 */
[-C--:B------:R-:W-:Y:S03]  /*4870*/  HMMA.16816.F32 R4, R84, R44.reuse, RZ ;  /* 0x0000002c5404723c */ /* 0x080fe600000018ff */
[----:B------:R-:W-:Y:S04]  /*4880*/  STS.U16 [R2+0x8600], R66 ;  /* 0x0086004202007388 */ /* 0x000fe80000000400 */
[----:B------:R-:W-:Y:S01]  /*4890*/  STS.U16 [R2+0x8e00], R65 ;  /* 0x008e004102007388 */ /* 0x000fe20000000400 */
[----:B0-----:R-:W-:Y:S03]  /*48a0*/  HMMA.16816.F32 R92, R236, R44, RZ ;  /* 0x0000002cec5c723c */ /* 0x001fe600000018ff */
[----:B------:R-:W-:Y:S04]  /*48b0*/  STS.U16 [R2+0x9600], R64 ;  /* 0x0096004002007388 */ /* 0x000fe80000000400 */
[----:B------:R-:W-:Y:S04]  /*48c0*/  STS.U16 [R2+0x9e00], R89 ;  /* 0x009e005902007388 */ /* 0x000fe80000000400 */
[----:B------:R-:W-:Y:S01]  /*48d0*/  STS.U16 [R2+0xa600], R88 ;  /* 0x00a6005802007388 */ /* 0x000fe20000000400 */
[----:B------:R-:W-:Y:S01]  /*48e0*/  MOV R240, R233 ;  /* 0x000000e900f07202 */ /* 0x000fe20000000f00 */
[----:B------:R-:W-:-:S02]  /*48f0*/  IMAD.MOV.U32 R3, RZ, RZ, R234 ;  /* 0x000000ffff037224 */ /* 0x000fc400078e00ea */
[----:B------:R-:W-:Y:S01]  /*4900*/  STL [R1+0x314], R252 ;  /* 0x000314fc01007387 */ /* 0x000fe20000100800 */
[----:B------:R-:W-:Y:S03]  /*4910*/  HMMA.16816.F32 R136, R236, R36, RZ ;  /* 0x00000024ec88723c */ /* 0x000fe600000018ff */
[----:B------:R0:W-:Y:S05]  /*4920*/  STL [R1+0x320], R241 ;  /* 0x000320f101007387 */ /* 0x0001ea0000100800 */
[----:B------:R-:W-:Y:S01]  /*4930*/  HMMA.16816.F32 R32, R84, R132, RZ ;  /* 0x000000845420723c */ /* 0x000fe200000018ff */
[----:B0-----:R-:W-:Y:S01]  /*4940*/  IMAD.MOV.U32 R241, RZ, RZ, R232 ;  /* 0x000000fffff17224 */ /* 0x001fe200078e00e8 */
[----:B--2---:R-:W-:Y:S06]  /*4950*/  STS.U16 [R2+0xae00], R67 ;  /* 0x00ae004302007388 */ /* 0x004fec0000000400 */
[----:B------:R-:W-:Y:S01]  /*4960*/  HMMA.16816.F32 R20, R236, R48, RZ ;  /* 0x00000030ec14723c */ /* 0x000fe200000018ff */
[----:B---3--:R-:W-:Y:S04]  /*4970*/  STS.U16 [R2+0xb600], R91 ;  /* 0x00b6005b02007388 */ /* 0x008fe80000000400 */
[----:B----4-:R0:W-:Y:S02]  /*4980*/  STS.U16 [R2+0xbe00], R90 ;  /* 0x00be005a02007388 */ /* 0x0101e40000000400 */
[----:B0-----:R-:W-:-:S02]  /*4990*/  IMAD.MOV.U32 R2, RZ, RZ, R235 ;  /* 0x000000ffff027224 */ /* 0x001fc400078e00eb */
[----:B------:R-:W-:Y:S08]  /*49a0*/  HMMA.16816.F32 R232, R228, R62, R40 ;  /* 0x0000003ee4e8723c */ /* 0x000ff00000001828 */
[----:B------:R-:W-:Y:S08]  /*49b0*/  HMMA.16816.F32 R40, R84, R36, RZ ;  /* 0x000000245428723c */ /* 0x000ff000000018ff */
[-C--:B------:R-:W-:Y:S08]  /*49c0*/  HMMA.16816.F32 R92, R228, R46.reuse, R92 ;  /* 0x0000002ee45c723c */ /* 0x080ff0000000185c */
[----:B------:R-:W-:Y:S08]  /*49d0*/  HMMA.16816.F32 R4, R224, R46, R4 ;  /* 0x0000002ee004723c */ /* 0x000ff00000001804 */
[----:B------:R-:W-:Y:S08]  /*49e0*/  HMMA.16816.F32 R44, R84, R48, RZ ;  /* 0x00000030542c723c */ /* 0x000ff000000018ff */
[-C--:B------:R-:W-:Y:S08]  /*49f0*/  HMMA.16816.F32 R136, R228, R38.reuse, R136 ;  /* 0x00000026e488723c */ /* 0x080ff00000001888 */
[----:B------:R-:W-:Y:S08]  /*4a00*/  HMMA.16816.F32 R36, R224, R38, R40 ;  /* 0x00000026e024723c */ /* 0x000ff00000001828 */
[-C--:B------:R-:W-:Y:S08]  /*4a10*/  HMMA.16816.F32 R8, R236, R116.reuse, RZ ;  /* 0x00000074ec08723c */ /* 0x080ff000000018ff */
[----:B------:R-:W-:Y:S08]  /*4a20*/  HMMA.16816.F32 R40, R84, R116, RZ ;  /* 0x000000745428723c */ /* 0x000ff000000018ff */
[----:B------:R-:W-:Y:S08]  /*4a30*/  HMMA.16816.F32 R132, R224, R134, R32 ;  /* 0x00000086e084723c */ /* 0x000ff00000001820 */
[----:B------:R-:W-:Y:S08]  /*4a40*/  HMMA.16816.F32 R32, R84, R60, RZ ;  /* 0x0000003c5420723c */ /* 0x000ff000000018ff */
[C---:B------:R-:W-:Y:S08]  /*4a50*/  HMMA.16816.F32 R124, R236.reuse, R12, RZ ;  /* 0x0000000cec7c723c */ /* 0x040ff000000018ff */
[C---:B------:R-:W-:Y:S08]  /*4a60*/  HMMA.16816.F32 R88, R236.reuse, R128, RZ ;  /* 0x00000080ec58723c */ /* 0x040ff000000018ff */
[C---:B------:R-:W-:Y:S08]  /*4a70*/  HMMA.16816.F32 R56, R236.reuse, R108, RZ ;  /* 0x0000006cec38723c */ /* 0x040ff000000018ff */
[C---:B------:R-:W-:Y:S08]  /*4a80*/  HMMA.16816.F32 R64, R236.reuse, R80, RZ ;  /* 0x00000050ec40723c */ /* 0x040ff000000018ff */
[C---:B------:R-:W-:Y:S08]  /*4a90*/  HMMA.16816.F32 R96, R236.reuse, R140, RZ ;  /* 0x0000008cec60723c */ /* 0x040ff000000018ff */
[C---:B------:R-:W-:Y:S08]  /*4aa0*/  HMMA.16816.F32 R24, R236.reuse, R120, RZ ;  /* 0x00000078ec18723c */ /* 0x040ff000000018ff */
[----:B------:R-:W-:Y:S08]  /*4ab0*/  HMMA.16816.F32 R236, R236, R72, RZ ;  /* 0x00000048ecec723c */ /* 0x000ff000000018ff */
[-C--:B------:R-:W-:Y:S08]  /*4ac0*/  HMMA.16816.F32 R20, R228, R50.reuse, R20 ;  /* 0x00000032e414723c */ /* 0x080ff00000001814 */
[----:B------:R-:W-:Y:S08]  /*4ad0*/  HMMA.16816.F32 R48, R224, R50, R44 ;  /* 0x00000032e030723c */ /* 0x000ff0000000182c */
[----:B------:R-:W-:Y:S08]  /*4ae0*/  HMMA.16816.F32 R44, R84, R80, RZ ;  /* 0x00000050542c723c */ /* 0x000ff000000018ff */
[-C--:B------:R-:W-:Y:S08]  /*4af0*/  HMMA.16816.F32 R8, R228, R118.reuse, R8 ;  /* 0x00000076e408723c */ /* 0x080ff00000001808 */
[----:B------:R-:W-:Y:S08]  /*4b00*/  HMMA.16816.F32 R40, R224, R118, R40 ;  /* 0x00000076e028723c */ /* 0x000ff00000001828 */
[----:B------:R-:W-:Y:S08]  /*4b10*/  HMMA.16816.F32 R116, R84, R108, RZ ;  /* 0x0000006c5474723c */ /* 0x000ff000000018ff */
[-C--:B------:R-:W-:Y:S08]  /*4b20*/  HMMA.16816.F32 R132, R148, R216.reuse, R132 ;  /* 0x000000d89484723c */ /* 0x080ff00000001884 */
[----:B------:R-:W-:Y:S08]  /*4b30*/  HMMA.16816.F32 R248, R220, R216, R248 ;  /* 0x000000d8dcf8723c */ /* 0x000ff000000018f8 */
[----:B------:R-:W-:Y:S08]  /*4b40*/  HMMA.16816.F32 R60, R224, R62, R32 ;  /* 0x0000003ee03c723c */ /* 0x000ff00000001820 */
[----:B------:R-:W-:Y:S08]  /*4b50*/  HMMA.16816.F32 R32, R84, R12, RZ ;  /* 0x0000000c5420723c */ /* 0x000ff000000018ff */
[C---:B------:R-:W-:Y:S08]  /*4b60*/  HMMA.16816.F32 R124, R228.reuse, R14, R124 ;  /* 0x0000000ee47c723c */ /* 0x040ff0000000187c */
[C---:B------:R-:W-:Y:S08]  /*4b70*/  HMMA.16816.F32 R88, R228.reuse, R130, R88 ;  /* 0x00000082e458723c */ /* 0x040ff00000001858 */
[C---:B------:R-:W-:Y:S08]  /*4b80*/  HMMA.16816.F32 R56, R228.reuse, R110, R56 ;  /* 0x0000006ee438723c */ /* 0x040ff00000001838 */
[C---:B------:R-:W-:Y:S08]  /*4b90*/  HMMA.16816.F32 R64, R228.reuse, R82, R64 ;  /* 0x00000052e440723c */ /* 0x040ff00000001840 */
[C---:B------:R-:W-:Y:S08]  /*4ba0*/  HMMA.16816.F32 R96, R228.reuse, R142, R96 ;  /* 0x0000008ee460723c */ /* 0x040ff00000001860 */
[C---:B------:R-:W-:Y:S08]  /*4bb0*/  HMMA.16816.F32 R24, R228.reuse, R122, R24 ;  /* 0x0000007ae418723c */ /* 0x040ff00000001818 */
[----:B------:R-:W-:Y:S07]  /*4bc0*/  HMMA.16816.F32 R236, R228, R74, R236 ;  /* 0x0000004ae4ec723c */ /* 0x000fee00000018ec */
[----:B------:R-:W-:Y:S01]  /*4bd0*/  IMAD.MOV.U32 R229, RZ, RZ, R240 ;  /* 0x000000ffffe57224 */ /* 0x000fe200078e00f0 */
[-C--:B------:R-:W-:Y:S01]  /*4be0*/  HMMA.16816.F32 R244, R220, R212.reuse, R244 ;  /* 0x000000d4dcf4723c */ /* 0x080fe200000018f4 */
[----:B------:R-:W0:Y:S07]  /*4bf0*/  S2R R240, SR_TID.X ;  /* 0x0000000000f07919 */ /* 0x000e2e0000002100 */
[----:B------:R-:W-:Y:S08]  /*4c00*/  HMMA.16816.F32 R28, R148, R212, R28 ;  /* 0x000000d4941c723c */ /* 0x000ff0000000181c */
[----:B------:R-:W-:Y:S08]  /*4c10*/  HMMA.16816.F32 R44, R224, R82, R44 ;  /* 0x00000052e02c723c */ /* 0x000ff0000000182c */
[----:B------:R-:W-:Y:S01]  /*4c20*/  HMMA.16816.F32 R80, R84, R120, RZ ;  /* 0x000000785450723c */ /* 0x000fe200000018ff */
[----:B------:R-:W-:-:S07]  /*4c30*/  MOV R231, R2 ;  /* 0x0000000200e77202 */ /* 0x000fce0000000f00 */
[----:B------:R-:W-:Y:S01]  /*4c40*/  HMMA.16816.F32 R108, R224, R110, R116 ;  /* 0x0000006ee06c723c */ /* 0x000fe20000001874 */
[----:B0-----:R-:W-:-:S07]  /*4c50*/  LOP3.LUT R2, R240, 0x3, RZ, 0xc0, !PT ;  /* 0x00000003f0027812 */ /* 0x001fce00078ec0ff */
[----:B------:R-:W-:Y:S08]  /*4c60*/  HMMA.16816.F32 R116, R84, R140, RZ ;  /* 0x0000008c5474723c */ /* 0x000ff000000018ff */
[-C--:B------:R-:W-:Y:S08]  /*4c70*/  HMMA.16816.F32 R132, R144, R218.reuse, R132 ;  /* 0x000000da9084723c */ /* 0x080ff00000001884 */
[----:B------:R-:W-:Y:S08]  /*4c80*/  HMMA.16816.F32 R248, R156, R218, R248 ;  /* 0x000000da9cf8723c */ /* 0x000ff000000018f8 */
[----:B------:R-:W-:Y:S01]  /*4c90*/  HMMA.16816.F32 R232, R220, R208, R232 ;  /* 0x000000d0dce8723c */ /* 0x000fe200000018e8 */
[----:B------:R-:W-:-:S07]  /*4ca0*/  LEA R120, P0, R2, UR4, 0x1 ;  /* 0x0000000402787c11 */ /* 0x000fce000f8008ff */
[----:B------:R-:W-:Y:S08]  /*4cb0*/  HMMA.16816.F32 R12, R224, R14, R32 ;  /* 0x0000000ee00c723c */ /* 0x000ff00000001820 */
[----:B------:R-:W-:Y:S08]  /*4cc0*/  HMMA.16816.F32 R32, R84, R128, RZ ;  /* 0x000000805420723c */ /* 0x000ff000000018ff */
[----:B------:R-:W-:Y:S08]  /*4cd0*/  HMMA.16816.F32 R60, R148, R208, R60 ;  /* 0x000000d0943c723c */ /* 0x000ff0000000183c */
[----:B------:R-:W-:Y:S01]  /*4ce0*/  HMMA.16816.F32 R244, R156, R214, R244 ;  /* 0x000000d69cf4723c */ /* 0x000fe200000018f4 */
[----:B------:R-:W-:Y:S01]  /*4cf0*/  IMAD.X R121, RZ, RZ, UR5, P0 ;  /* 0x00000005ff797e24 */ /* 0x000fe200080e06ff */
[----:B------:R-:W-:Y:S01]  /*4d00*/  IADD3 R2, R0, 0x80, RZ ;  /* 0x0000008000027810 */ /* 0x000fe20007ffe0ff */
[----:B------:R-:W-:-:S05]  /*4d10*/  IMAD.MOV.U32 R230, RZ, RZ, R3 ;  /* 0x000000ffffe67224 */ /* 0x000fca00078e0003 */
[----:B------:R-:W-:Y:S01]  /*4d20*/  HMMA.16816.F32 R28, R144, R214, R28 ;  /* 0x000000d6901c723c */ /* 0x000fe2000000181c */
[C---:B------:R-:W-:Y:S02]  /*4d30*/  IADD3 R240, R0.reuse, 0x8, RZ ;  /* 0x0000000800f07810 */ /* 0x040fe40007ffe0ff */
[----:B------:R-:W-:-:S05]  /*4d40*/  IADD3 R3, R0, 0x88, RZ ;  /* 0x0000008800037810 */ /* 0x000fca0007ffe0ff */
[----:B------:R-:W-:Y:S07]  /*4d50*/  HMMA.16816.F32 R80, R224, R122, R80 ;  /* 0x0000007ae050723c */ /* 0x000fee0000001850 */
[----:B------:R-:W-:Y:S01]  /*4d60*/  IADD3 R122, P1, R120, 0x9, RZ ;  /* 0x00000009787a7810 */ /* 0x000fe20007f3e0ff */
[----:B------:R-:W-:Y:S03]  /*4d70*/  HMMA.16816.F32 R16, R148, R204, R16 ;  /* 0x000000cc9410723c */ /* 0x000fe60000001810 */
[C---:B------:R-:W-:Y:S01]  /*4d80*/  ISETP.GT.U32.AND P0, PT, R122.reuse, R2, PT ;  /* 0x000000027a00720c */ /* 0x040fe20003f04070 */
[----:B------:R-:W-:Y:S01]  /*4d90*/  IMAD.X R123, RZ, RZ, R121, P1 ;  /* 0x000000ffff7b7224 */ /* 0x000fe200008e0679 */
[----:B------:R-:W-:-:S02]  /*4da0*/  ISETP.GT.U32.AND P6, PT, R122, R0, PT ;  /* 0x000000007a00720c */ /* 0x000fc40003fc4070 */
[C---:B------:R-:W-:Y:S01]  /*4db0*/  ISETP.GT.U32.AND P2, PT, R122.reuse, R240, PT ;  /* 0x000000f07a00720c */ /* 0x040fe20003f44070 */
[----:B------:R-:W-:Y:S01]  /*4dc0*/  HMMA.16816.F32 R68, R220, R204, R68 ;  /* 0x000000ccdc44723c */ /* 0x000fe20000001844 */
[----:B------:R-:W-:Y:S01]  /*4dd0*/  ISETP.GT.U32.AND P4, PT, R122, R3, PT ;  /* 0x000000037a00720c */ /* 0x000fe20003f84070 */
[----:B------:R-:W-:Y:S01]  /*4de0*/  FMUL R133, R133, c[0x0][0x188] ;  /* 0x0000620085857a20 */ /* 0x000fe20000400000 */
[----:B------:R-:W-:Y:S01]  /*4df0*/  IADD3 R122, P5, R120, 0x10, RZ ;  /* 0x00000010787a7810 */ /* 0x000fe20007fbe0ff */
[----:B------:R-:W-:Y:S01]  /*4e00*/  FMUL R141, R251, c[0x0][0x188] ;  /* 0x00006200fb8d7a20 */ /* 0x000fe20000400000 */
[----:B------:R-:W-:-:S03]  /*4e10*/  ISETP.GT.U32.AND.EX P0, PT, R123, RZ, PT, P0 ;  /* 0x000000ff7b00720c */ /* 0x000fc60003f04100 */
[----:B------:R-:W-:Y:S01]  /*4e20*/  HMMA.16816.F32 R116, R224, R142, R116 ;  /* 0x0000008ee074723c */ /* 0x000fe20000001874 */
[C---:B------:R-:W-:Y:S02]  /*4e30*/  ISETP.GT.U32.AND.EX P6, PT, R123.reuse, RZ, PT, P6 ;  /* 0x000000ff7b00720c */ /* 0x040fe40003fc4160 */
[C---:B------:R-:W-:Y:S02]  /*4e40*/  ISETP.GT.U32.AND.EX P2, PT, R123.reuse, RZ, PT, P2 ;  /* 0x000000ff7b00720c */ /* 0x040fe40003f44120 */
[----:B------:R-:W-:Y:S02]  /*4e50*/  ISETP.GT.U32.AND.EX P4, PT, R123, RZ, PT, P4 ;  /* 0x000000ff7b00720c */ /* 0x000fe40003f84140 */
[----:B------:R-:W-:Y:S01]  /*4e60*/  FMUL R142, R249, c[0x0][0x188] ;  /* 0x00006200f98e7a20 */ /* 0x000fe20000400000 */
[----:B------:R-:W-:Y:S01]  /*4e70*/  HMMA.16816.F32 R232, R156, R210, R232 ;  /* 0x000000d29ce8723c */ /* 0x000fe200000018e8 */
[C---:B------:R-:W-:Y:S02]  /*4e80*/  ISETP.GT.U32.AND P1, PT, R122.reuse, R0, PT ;  /* 0x000000007a00720c */ /* 0x040fe40003f24070 */
[----:B------:R-:W-:-:S02]  /*4e90*/  ISETP.GT.U32.AND P3, PT, R122, R240, PT ;  /* 0x000000f07a00720c */ /* 0x000fc40003f64070 */
[----:B------:R-:W-:Y:S01]  /*4ea0*/  IADD3.X R123, RZ, R121, RZ, P5, !PT ;  /* 0x00000079ff7b7210 */ /* 0x000fe20002ffe4ff */
[----:B------:R-:W-:Y:S01]  /*4eb0*/  FMUL R135, R135, c[0x0][0x188] ;  /* 0x0000620087877a20 */ /* 0x000fe20000400000 */
[----:B------:R-:W-:Y:S01]  /*4ec0*/  FSEL R140, R133, -INF , !P0 ;  /* 0xff800000858c7808 */ /* 0x000fe20004000000 */
[----:B------:R-:W-:Y:S01]  /*4ed0*/  HMMA.16816.F32 R32, R224, R130, R32 ;  /* 0x00000082e020723c */ /* 0x000fe20000001820 */
[----:B------:R-:W-:Y:S01]  /*4ee0*/  FSEL R142, R142, -INF , !P6 ;  /* 0xff8000008e8e7808 */ /* 0x000fe20007000000 */
[----:B------:R-:W-:Y:S01]  /*4ef0*/  FMUL R133, R244, c[0x0][0x188] ;  /* 0x00006200f4857a20 */ /* 0x000fe20000400000 */
[----:B------:R-:W-:Y:S02]  /*4f00*/  FSEL R141, R141, -INF , !P2 ;  /* 0xff8000008d8d7808 */ /* 0x000fe40005000000 */
[----:B------:R-:W-:Y:S02]  /*4f10*/  ISETP.GT.U32.AND P6, PT, R122, R2, PT ;  /* 0x000000027a00720c */ /* 0x000fe40003fc4070 */
[----:B------:R-:W-:Y:S01]  /*4f20*/  FMUL R131, R246, c[0x0][0x188] ;  /* 0x00006200f6837a20 */ /* 0x000fe20000400000 */
[----:B------:R-:W-:Y:S01]  /*4f30*/  HMMA.16816.F32 R60, R144, R210, R60 ;  /* 0x000000d2903c723c */ /* 0x000fe2000000183c */
[----:B------:R-:W-:-:S02]  /*4f40*/  ISETP.GT.U32.AND P2, PT, R122, R3, PT ;  /* 0x000000037a00720c */ /* 0x000fc40003f44070 */
[C---:B------:R-:W-:Y:S02]  /*4f50*/  ISETP.GT.U32.AND.EX P1, PT, R123.reuse, RZ, PT, P1 ;  /* 0x000000ff7b00720c */ /* 0x040fe40003f24110 */
[----:B------:R-:W-:Y:S02]  /*4f60*/  ISETP.GT.U32.AND.EX P3, PT, R123, RZ, PT, P3 ;  /* 0x000000ff7b00720c */ /* 0x000fe40003f64130 */
[----:B------:R-:W-:Y:S01]  /*4f70*/  IADD3 R122, P0, R120, 0x11, RZ ;  /* 0x00000011787a7810 */ /* 0x000fe20007f1e0ff */
[----:B------:R-:W-:Y:S01]  /*4f80*/  FMUL R28, R28, c[0x0][0x188] ;  /* 0x000062001c1c7a20 */ /* 0x000fe20000400000 */
[----:B------:R-:W-:Y:S02]  /*4f90*/  FSEL R135, R135, -INF , !P4 ;  /* 0xff80000087877808 */ /* 0x000fe40006000000 */
[----:B------:R-:W-:Y:S02]  /*4fa0*/  FSEL R133, R133, -INF , !P1 ;  /* 0xff80000085857808 */ /* 0x000fe40004800000 */
[----:B------:R-:W-:-:S02]  /*4fb0*/  FSEL R131, R131, -INF , !P3 ;  /* 0xff80000083837808 */ /* 0x000fc40005800000 */
[C---:B------:R-:W-:Y:S02]  /*4fc0*/  ISETP.GT.U32.AND P5, PT, R122.reuse, R0, PT ;  /* 0x000000007a00720c */ /* 0x040fe40003fa4070 */
[C---:B------:R-:W-:Y:S02]  /*4fd0*/  ISETP.GT.U32.AND P4, PT, R122.reuse, R240, PT ;  /* 0x000000f07a00720c */ /* 0x040fe40003f84070 */
[C---:B------:R-:W-:Y:S02]  /*4fe0*/  ISETP.GT.U32.AND P1, PT, R122.reuse, R2, PT ;  /* 0x000000027a00720c */ /* 0x040fe40003f24070 */
[----:B------:R-:W-:Y:S01]  /*4ff0*/  ISETP.GT.U32.AND P3, PT, R122, R3, PT ;  /* 0x000000037a00720c */ /* 0x000fe20003f64070 */
[----:B------:R-:W-:Y:S01]  /*5000*/  IMAD.X R122, RZ, RZ, R121, P0 ;  /* 0x000000ffff7a7224 */ /* 0x000fe200000e0679 */
[----:B------:R-:W-:Y:S01]  /*5010*/  ISETP.GT.U32.AND.EX P6, PT, R123, RZ, PT, P6 ;  /* 0x000000ff7b00720c */ /* 0x000fe20003fc4160 */
[----:B------:R-:W-:Y:S01]  /*5020*/  HMMA.16816.F32 R124, R220, R200, R124 ;  /* 0x000000c8dc7c723c */ /* 0x000fe2000000187c */
[----:B------:R-:W-:-:S02]  /*5030*/  FMUL R29, R29, c[0x0][0x188] ;  /* 0x000062001d1d7a20 */ /* 0x000fc40000400000 */
[----:B------:R-:W-:Y:S01]  /*5040*/  ISETP.GT.U32.AND.EX P1, PT, R122, RZ, PT, P1 ;  /* 0x000000ff7a00720c */ /* 0x000fe20003f24110 */
[----:B------:R-:W-:-:S04]  /*5050*/  FMUL R30, R30, c[0x0][0x188] ;  /* 0x000062001e1e7a20 */ /* 0x000fc80000400000 */
[----:B------:R-:W-:Y:S01]  /*5060*/  HMMA.16816.F32 R12, R148, R200, R12 ;  /* 0x000000c8940c723c */ /* 0x000fe2000000180c */
[----:B------:R-:W-:Y:S01]  /*5070*/  ISETP.GT.U32.AND.EX P2, PT, R123, RZ, PT, P2 ;  /* 0x000000ff7b00720c */ /* 0x000fe20003f44120 */
[----:B------:R-:W-:-:S05]  /*5080*/  FMUL R130, R245, c[0x0][0x188] ;  /* 0x00006200f5827a20 */ /* 0x000fca0000400000 */
[----:B------:R-:W-:Y:S02]  /*5090*/  FSEL R201, R28, -INF , !P6 ;  /* 0xff8000001cc97808 */ /* 0x000fe40007000000 */
[----:B------:R-:W-:Y:S01]  /*50a0*/  IADD3 R28, P6, R120, 0x18, RZ ;  /* 0x00000018781c7810 */ /* 0x000fe20007fde0ff */
[-C--:B------:R-:W-:Y:S01]  /*50b0*/  HMMA.16816.F32 R16, R144, R206.reuse, R16 ;  /* 0x000000ce9010723c */ /* 0x080fe20000001810 */
[----:B------:R-:W-:Y:S01]  /*50c0*/  FMUL R129, R247, c[0x0][0x188] ;  /* 0x00006200f7817a20 */ /* 0x000fe20000400000 */
[C---:B------:R-:W-:Y:S02]  /*50d0*/  ISETP.GT.U32.AND.EX P5, PT, R122.reuse, RZ, PT, P5 ;  /* 0x000000ff7a00720c */ /* 0x040fe40003fa4150 */
[----:B------:R-:W-:Y:S01]  /*50e0*/  FSEL R200, R29, -INF , !P1 ;  /* 0xff8000001dc87808 */ /* 0x000fe20004800000 */
[----:B------:R-:W-:Y:S01]  /*50f0*/  IMAD.X R29, RZ, RZ, R121, P6 ;  /* 0x000000ffff1d7224 */ /* 0x000fe200030e0679 */
[----:B------:R-:W-:Y:S02]  /*5100*/  ISETP.GT.U32.AND.EX P4, PT, R122, RZ, PT, P4 ;  /* 0x000000ff7a00720c */ /* 0x000fe40003f84140 */
[----:B------:R-:W-:Y:S01]  /*5110*/  HMMA.16816.F32 R68, R156, R206, R68 ;  /* 0x000000ce9c44723c */ /* 0x000fe20000001844 */
[----:B------:R-:W-:-:S02]  /*5120*/  ISETP.GT.U32.AND P0, PT, R28, R0, PT ;  /* 0x000000001c00720c */ /* 0x000fc40003f04070 */
[----:B------:R-:W-:Y:S02]  /*5130*/  IADD3 R247, R0, 0x88, RZ ;  /* 0x0000008800f77810 */ /* 0x000fe40007ffe0ff */
[----:B------:R-:W-:Y:S01]  /*5140*/  FSEL R204, R30, -INF , !P2 ;  /* 0xff8000001ecc7808 */ /* 0x000fe20005000000 */
[----:B------:R-:W-:Y:S01]  /*5150*/  FMUL R31, R31, c[0x0][0x188] ;  /* 0x000062001f1f7a20 */ /* 0x000fe20000400000 */
[----:B------:R-:W-:Y:S01]  /*5160*/  ISETP.GT.U32.AND P2, PT, R28, R240, PT ;  /* 0x000000f01c00720c */ /* 0x000fe20003f44070 */
[----:B------:R-:W-:Y:S01]  /*5170*/  FMUL R128, R232, c[0x0][0x188] ;  /* 0x00006200e8807a20 */ /* 0x000fe20000400000 */
[----:B------:R-:W-:Y:S02]  /*5180*/  FSEL R130, R130, -INF , !P5 ;  /* 0xff80000082827808 */ /* 0x000fe40006800000 */
[----:B------:R-:W-:Y:S02]  /*5190*/  ISETP.GT.U32.AND P5, PT, R28, R2, PT ;  /* 0x000000021c00720c */ /* 0x000fe40003fa4070 */
[----:B------:R-:W-:Y:S01]  /*51a0*/  FSEL R129, R129, -INF , !P4 ;  /* 0xff80000081817808 */ /* 0x000fe20006000000 */
[----:B------:R-:W-:Y:S01]  /*51b0*/  FMUL R123, R234, c[0x0][0x188] ;  /* 0x00006200ea7b7a20 */ /* 0x000fe20000400000 */
[----:B------:R-:W-:-:S02]  /*51c0*/  ISETP.GT.U32.AND P4, PT, R28, R247, PT ;  /* 0x000000f71c00720c */ /* 0x000fc40003f84070 */
[----:B------:R-:W-:Y:S02]  /*51d0*/  ISETP.GT.U32.AND.EX P3, PT, R122, RZ, PT, P3 ;  /* 0x000000ff7a00720c */ /* 0x000fe40003f64130 */
[C---:B------:R-:W-:Y:S01]  /*51e0*/  ISETP.GT.U32.AND.EX P0, PT, R29.reuse, RZ, PT, P0 ;  /* 0x000000ff1d00720c */ /* 0x040fe20003f04100 */
[----:B------:R-:W-:Y:S01]  /*51f0*/  HMMA.16816.F32 R84, R84, R72, RZ ;  /* 0x000000485454723c */ /* 0x000fe200000018ff */
[----:B------:R-:W-:Y:S01]  /*5200*/  IADD3 R28, P1, R120, 0x19, RZ ;  /* 0x00000019781c7810 */ /* 0x000fe20007f3e0ff */
[----:B------:R-:W-:Y:S01]  /*5210*/  FMUL R60, R60, c[0x0][0x188] ;  /* 0x000062003c3c7a20 */ /* 0x000fe20000400000 */
[C---:B------:R-:W-:Y:S02]  /*5220*/  ISETP.GT.U32.AND.EX P2, PT, R29.reuse, RZ, PT, P2 ;  /* 0x000000ff1d00720c */ /* 0x040fe40003f44120 */
[----:B------:R-:W-:Y:S02]  /*5230*/  ISETP.GT.U32.AND.EX P5, PT, R29, RZ, PT, P5 ;  /* 0x000000ff1d00720c */ /* 0x000fe40003fa4150 */
[----:B------:R-:W-:-:S02]  /*5240*/  FSEL R205, R31, -INF , !P3 ;  /* 0xff8000001fcd7808 */ /* 0x000fc40005800000 */
[----:B------:R-:W-:Y:S02]  /*5250*/  FSEL R128, R128, -INF , !P0 ;  /* 0xff80000080807808 */ /* 0x000fe40004000000 */
[----:B------:R-:W-:Y:S02]  /*5260*/  ISETP.GT.U32.AND.EX P4, PT, R29, RZ, PT, P4 ;  /* 0x000000ff1d00720c */ /* 0x000fe40003f84140 */
[C---:B------:R-:W-:Y:S02]  /*5270*/  ISETP.GT.U32.AND P6, PT, R28.reuse, R0, PT ;  /* 0x000000001c00720c */ /* 0x040fe40003fc4070 */
[C---:B------:R-:W-:Y:S02]  /*5280*/  ISETP.GT.U32.AND P3, PT, R28.reuse, R240, PT ;  /* 0x000000f01c00720c */ /* 0x040fe40003f64070 */
[----:B------:R-:W-:Y:S02]  /*5290*/  ISETP.GT.U32.AND P0, PT, R28, R2, PT ;  /* 0x000000021c00720c */ /* 0x000fe40003f04070 */
[----:B------:R-:W-:Y:S01]  /*52a0*/  IADD3.X R29, RZ, R121, RZ, P1, !PT ;  /* 0x00000079ff1d7210 */ /* 0x000fe20000ffe4ff */
[----:B------:R-:W-:Y:S01]  /*52b0*/  FMUL R62, R62, c[0x0][0x188] ;  /* 0x000062003e3e7a20 */ /* 0x000fe20000400000 */
[----:B------:R-:W-:Y:S01]  /*52c0*/  FSEL R123, R123, -INF , !P2 ;  /* 0xff8000007b7b7808 */ /* 0x000fe20005000000 */
[----:B------:R-:W-:Y:S01]  /*52d0*/  FMUL R233, R233, c[0x0][0x188] ;  /* 0x00006200e9e97a20 */ /* 0x000fe20000400000 */
[----:B------:R-:W-:Y:S01]  /*52e0*/  ISETP.GT.U32.AND P2, PT, R28, R247, PT ;  /* 0x000000f71c00720c */ /* 0x000fe20003f44070 */
[----:B------:R-:W-:Y:S01]  /*52f0*/  FMUL R31, R235, c[0x0][0x188] ;  /* 0x00006200eb1f7a20 */ /* 0x000fe20000400000 */
[----:B------:R-:W-:Y:S01]  /*5300*/  FSEL R122, R60, -INF , !P5 ;  /* 0xff8000003c7a7808 */ /* 0x000fe20006800000 */
[----:B------:R-:W-:Y:S01]  /*5310*/  FMUL R30, R61, c[0x0][0x188] ;  /* 0x000062003d1e7a20 */ /* 0x000fe20000400000 */
[----:B------:R-:W-:-:S02]  /*5320*/  IADD3 R28, P5, R120, 0x20, RZ ;  /* 0x00000020781c7810 */ /* 0x000fc40007fbe0ff */
[C---:B------:R-:W-:Y:S02]  /*5330*/  ISETP.GT.U32.AND.EX P6, PT, R29.reuse, RZ, PT, P6 ;  /* 0x000000ff1d00720c */ /* 0x040fe40003fc4160 */
[C---:B------:R-:W-:Y:S02]  /*5340*/  ISETP.GT.U32.AND.EX P3, PT, R29.reuse, RZ, PT, P3 ;  /* 0x000000ff1d00720c */ /* 0x040fe40003f64130 */
[----:B------:R-:W-:Y:S01]  /*5350*/  ISETP.GT.U32.AND.EX P0, PT, R29, RZ, PT, P0 ;  /* 0x000000ff1d00720c */ /* 0x000fe20003f04100 */
[----:B------:R-:W-:Y:S01]  /*5360*/  HMMA.16816.F32 R92, R220, R196, R92 ;  /* 0x000000c4dc5c723c */ /* 0x000fe2000000185c */
[----:B------:R-:W-:Y:S01]  /*5370*/  FSEL R143, R62, -INF , !P4 ;  /* 0xff8000003e8f7808 */ /* 0x000fe20006000000 */
[----:B------:R-:W-:Y:S01]  /*5380*/  IMAD.X R61, RZ, RZ, R121, P5 ;  /* 0x000000ffff3d7224 */ /* 0x000fe200028e0679 */
[----:B------:R-:W-:Y:S02]  /*5390*/  FSEL R62, R233, -INF , !P6 ;  /* 0xff800000e93e7808 */ /* 0x000fe40007000000 */
[----:B------:R-:W-:-:S03]  /*53a0*/  FSEL R31, R31, -INF , !P3 ;  /* 0xff8000001f1f7808 */ /* 0x000fc60005800000 */
[----:B------:R-:W-:Y:S01]  /*53b0*/  HMMA.16816.F32 R4, R148, R196, R4 ;  /* 0x000000c49404723c */ /* 0x000fe20000001804 */
[----:B------:R-:W-:Y:S01]  /*53c0*/  ISETP.GT.U32.AND.EX P2, PT, R29, RZ, PT, P2 ;  /* 0x000000ff1d00720c */ /* 0x000fe20003f44120 */
[----:B------:R-:W-:Y:S01]  /*53d0*/  FMUL R29, R63, c[0x0][0x188] ;  /* 0x000062003f1d7a20 */ /* 0x000fe20000400000 */
[----:B------:R-:W-:Y:S02]  /*53e0*/  FSEL R30, R30, -INF , !P0 ;  /* 0xff8000001e1e7808 */ /* 0x000fe40004000000 */
[----:B------:R-:W-:-:S03]  /*53f0*/  ISETP.GT.U32.AND P1, PT, R28, R0, PT ;  /* 0x000000001c00720c */ /* 0x000fc60003f24070 */
[-C--:B------:R-:W-:Y:S01]  /*5400*/  HMMA.16816.F32 R12, R144, R202.reuse, R12 ;  /* 0x000000ca900c723c */ /* 0x080fe2000000180c */
[C---:B------:R-:W-:Y:S02]  /*5410*/  ISETP.GT.U32.AND P4, PT, R28.reuse, R240, PT ;  /* 0x000000f01c00720c */ /* 0x040fe40003f84070 */
[C---:B------:R-:W-:Y:S02]  /*5420*/  ISETP.GT.U32.AND P6, PT, R28.reuse, R2, PT ;  /* 0x000000021c00720c */ /* 0x040fe40003fc4070 */
[----:B------:R-:W-:Y:S02]  /*5430*/  ISETP.GT.U32.AND P3, PT, R28, R247, PT ;  /* 0x000000f71c00720c */ /* 0x000fe40003f64070 */
[----:B------:R-:W-:Y:S01]  /*5440*/  IADD3 R60, P0, R120, 0x21, RZ ;  /* 0x00000021783c7810 */ /* 0x000fe20007f1e0ff */
[----:B------:R-:W-:Y:S01]  /*5450*/  HMMA.16816.F32 R124, R156, R202, R124 ;  /* 0x000000ca9c7c723c */ /* 0x000fe2000000187c */
[----:B------:R-:W-:Y:S01]  /*5460*/  FMUL R16, R16, c[0x0][0x188] ;  /* 0x0000620010107a20 */ /* 0x000fe20000400000 */
[C---:B------:R-:W-:Y:S01]  /*5470*/  ISETP.GT.U32.AND.EX P1, PT, R61.reuse, RZ, PT, P1 ;  /* 0x000000ff3d00720c */ /* 0x040fe20003f24110 */
[----:B------:R-:W-:Y:S01]  /*5480*/  FMUL R68, R68, c[0x0][0x188] ;  /* 0x0000620044447a20 */ /* 0x000fe20000400000 */
[C---:B------:R-:W-:Y:S01]  /*5490*/  ISETP.GT.U32.AND.EX P4, PT, R61.reuse, RZ, PT, P4 ;  /* 0x000000ff3d00720c */ /* 0x040fe20003f84140 */
[----:B------:R-:W-:Y:S01]  /*54a0*/  FMUL R28, R70, c[0x0][0x188] ;  /* 0x00006200461c7a20 */ /* 0x000fe20000400000 */
[----:B------:R-:W-:-:S02]  /*54b0*/  ISETP.GT.U32.AND.EX P6, PT, R61, RZ, PT, P6 ;  /* 0x000000ff3d00720c */ /* 0x000fc40003fc4160 */
[----:B------:R-:W-:Y:S01]  /*54c0*/  ISETP.GT.U32.AND.EX P3, PT, R61, RZ, PT, P3 ;  /* 0x000000ff3d00720c */ /* 0x000fe20003f64130 */
[----:B------:R-:W-:Y:S01]  /*54d0*/  IMAD.X R61, RZ, RZ, R121, P0 ;  /* 0x000000ffff3d7224 */ /* 0x000fe200000e0679 */
[----:B------:R-:W-:Y:S02]  /*54e0*/  FSEL R29, R29, -INF , !P2 ;  /* 0xff8000001d1d7808 */ /* 0x000fe40005000000 */
[----:B------:R-:W-:Y:S02]  /*54f0*/  MOV R228, R241 ;  /* 0x000000f100e47202 */ /* 0x000fe40000000f00 */
[C---:B------:R-:W-:Y:S02]  /*5500*/  ISETP.GT.U32.AND P5, PT, R60.reuse, R0, PT ;  /* 0x000000003c00720c */ /* 0x040fe40003fa4070 */
[----:B------:R-:W-:Y:S01]  /*5510*/  ISETP.GT.U32.AND P2, PT, R60, R240, PT ;  /* 0x000000f03c00720c */ /* 0x000fe20003f44070 */
[----:B------:R-:W-:Y:S01]  /*5520*/  FMUL R18, R18, c[0x0][0x188] ;  /* 0x0000620012127a20 */ /* 0x000fe20000400000 */
[----:B------:R-:W-:Y:S01]  /*5530*/  FSEL R209, R16, -INF , !P6 ;  /* 0xff80000010d17808 */ /* 0x000fe20007000000 */
[----:B------:R-:W-:Y:S01]  /*5540*/  FMUL R69, R69, c[0x0][0x188] ;  /* 0x0000620045457a20 */ /* 0x000fe20000400000 */
[----:B------:R-:W-:Y:S01]  /*5550*/  FSEL R197, R68, -INF , !P1 ;  /* 0xff80000044c57808 */ /* 0x000fe20004800000 */
[----:B------:R-:W-:Y:S01]  /*5560*/  FMUL R16, R71, c[0x0][0x188] ;  /* 0x0000620047107a20 */ /* 0x000fe20000400000 */
[----:B------:R-:W-:-:S02]  /*5570*/  FSEL R28, R28, -INF , !P4 ;  /* 0xff8000001c1c7808 */ /* 0x000fc40006000000 */
[C---:B------:R-:W-:Y:S02]  /*5580*/  ISETP.GT.U32.AND P1, PT, R60.reuse, R2, PT ;  /* 0x000000023c00720c */ /* 0x040fe40003f24070 */
[----:B------:R-:W-:Y:S02]  /*5590*/  ISETP.GT.U32.AND P4, PT, R60, R247, PT ;  /* 0x000000f73c00720c */ /* 0x000fe40003f84070 */
[C---:B------:R-:W-:Y:S02]  /*55a0*/  ISETP.GT.U32.AND.EX P5, PT, R61.reuse, RZ, PT, P5 ;  /* 0x000000ff3d00720c */ /* 0x040fe40003fa4150 */
[----:B------:R-:W-:Y:S01]  /*55b0*/  ISETP.GT.U32.AND.EX P2, PT, R61, RZ, PT, P2 ;  /* 0x000000ff3d00720c */ /* 0x000fe20003f44120 */
[----:B------:R-:W-:Y:S01]  /*55c0*/  HMMA.16816.F32 R84, R224, R74, R84 ;  /* 0x0000004ae054723c */ /* 0x000fe20000001854 */
[----:B------:R-:W-:Y:S02]  /*55d0*/  IADD3 R60, P6, R120, 0x28, RZ ;  /* 0x00000028783c7810 */ /* 0x000fe40007fde0ff */
[----:B------:R-:W-:-:S02]  /*55e0*/  FSEL R196, R69, -INF , !P5 ;  /* 0xff80000045c47808 */ /* 0x000fc40006800000 */
[----:B------:R-:W-:-:S03]  /*55f0*/  FSEL R16, R16, -INF , !P2 ;  /* 0xff80000010107808 */ /* 0x000fc60005000000 */
[C---:B------:R-:W-:Y:S01]  /*5600*/  HMMA.16816.F32 R72, R220.reuse, R160, R228 ;  /* 0x000000a0dc48723c */ /* 0x040fe200000018e4 */
[C---:B------:R-:W-:Y:S02]  /*5610*/  ISETP.GT.U32.AND P0, PT, R60.reuse, R0, PT ;  /* 0x000000003c00720c */ /* 0x040fe40003f04070 */
[C---:B------:R-:W-:Y:S02]  /*5620*/  ISETP.GT.U32.AND P5, PT, R60.reuse, R2, PT ;  /* 0x000000023c00720c */ /* 0x040fe40003fa4070 */
[----:B------:R-:W-:Y:S02]  /*5630*/  ISETP.GT.U32.AND P2, PT, R60, R247, PT ;  /* 0x000000f73c00720c */ /* 0x000fe40003f44070 */
[----:B------:R-:W-:Y:S01]  /*5640*/  FSEL R230, R18, -INF , !P3 ;  /* 0xff80000012e67808 */ /* 0x000fe20005800000 */
[----:B------:R-:W-:Y:S01]  /*5650*/  HMMA.16816.F32 R136, R220, R192, R136 ;  /* 0x000000c0dc88723c */ /* 0x000fe20000001888 */
[----:B------:R-:W-:Y:S01]  /*5660*/  ISETP.GT.U32.AND P3, PT, R60, R240, PT ;  /* 0x000000f03c00720c */ /* 0x000fe20003f64070 */
[----:B------:R-:W-:Y:S01]  /*5670*/  FMUL R60, R19, c[0x0][0x188] ;  /* 0x00006200133c7a20 */ /* 0x000fe20000400000 */
[----:B------:R-:W-:Y:S01]  /*5680*/  ISETP.GT.U32.AND.EX P4, PT, R61, RZ, PT, P4 ;  /* 0x000000ff3d00720c */ /* 0x000fe20003f84140 */
[----:B------:R-:W-:Y:S01]  /*5690*/  FMUL R17, R17, c[0x0][0x188] ;  /* 0x0000620011117a20 */ /* 0x000fe20000400000 */
[----:B------:R-:W-:-:S03]  /*56a0*/  ISETP.GT.U32.AND.EX P1, PT, R61, RZ, PT, P1 ;  /* 0x000000ff3d00720c */ /* 0x000fc60003f24110 */
[----:B------:R-:W-:Y:S01]  /*56b0*/  HMMA.16816.F32 R36, R148, R192, R36 ;  /* 0x000000c09424723c */ /* 0x000fe20000001824 */
[----:B------:R-:W-:Y:S02]  /*56c0*/  IADD3.X R19, RZ, R121, RZ, P6, !PT ;  /* 0x00000079ff137210 */ /* 0x000fe400037fe4ff */
[----:B------:R-:W-:Y:S01]  /*56d0*/  FSEL R226, R60, -INF , !P4 ;  /* 0xff8000003ce27808 */ /* 0x000fe20006000000 */
[----:B------:R-:W-:Y:S01]  /*56e0*/  FMUL R60, R12, c[0x0][0x188] ;  /* 0x000062000c3c7a20 */ /* 0x000fe20000400000 */
[----:B------:R-:W-:-:S03]  /*56f0*/  FSEL R212, R17, -INF , !P1 ;  /* 0xff80000011d47808 */ /* 0x000fc60004800000 */
[----:B------:R-:W-:Y:S01]  /*5700*/  HMMA.16816.F32 R92, R156, R198, R92 ;  /* 0x000000c69c5c723c */ /* 0x000fe2000000185c */
[----:B------:R-:W-:Y:S02]  /*5710*/  IADD3 R18, P1, R120, 0x29, RZ ;  /* 0x0000002978127810 */ /* 0x000fe40007f3e0ff */
[----:B------:R-:W-:-:S05]  /*5720*/  ISETP.GT.U32.AND.EX P5, PT, R19, RZ, PT, P5 ;  /* 0x000000ff1300720c */ /* 0x000fca0003fa4150 */
[----:B------:R-:W-:Y:S01]  /*5730*/  HMMA.16816.F32 R4, R144, R198, R4 ;  /* 0x000000c69004723c */ /* 0x000fe20000001804 */
[C---:B------:R-:W-:Y:S01]  /*5740*/  ISETP.GT.U32.AND.EX P0, PT, R19.reuse, RZ, PT, P0 ;  /* 0x000000ff1300720c */ /* 0x040fe20003f04100 */
[----:B------:R-:W-:Y:S01]  /*5750*/  FMUL R17, R124, c[0x0][0x188] ;  /* 0x000062007c117a20 */ /* 0x000fe20000400000 */
[C---:B------:R-:W-:Y:S01]  /*5760*/  ISETP.GT.U32.AND.EX P3, PT, R19.reuse, RZ, PT, P3 ;  /* 0x000000ff1300720c */ /* 0x040fe20003f64130 */
[----:B------:R-:W-:Y:S01]  /*5770*/  FMUL R126, R126, c[0x0][0x188] ;  /* 0x000062007e7e7a20 */ /* 0x000fe20000400000 */
[----:B------:R-:W-:Y:S02]  /*5780*/  ISETP.GT.U32.AND.EX P2, PT, R19, RZ, PT, P2 ;  /* 0x000000ff1300720c */ /* 0x000fe40003f44120 */
[----:B------:R-:W-:Y:S01]  /*5790*/  FSEL R19, R60, -INF , !P5 ;  /* 0xff8000003c137808 */ /* 0x000fe20006800000 */
[----:B------:R-:W-:Y:S01]  /*57a0*/  IMAD.X R60, RZ, RZ, R121, P1 ;  /* 0x000000ffff3c7224 */ /* 0x000fe200008e0679 */
[----:B------:R-:W-:Y:S01]  /*57b0*/  HMMA.16816.F32 R88, R220, R188, R88 ;  /* 0x000000bcdc58723c */ /* 0x000fe20000001858 */
[----:B------:R-:W-:-:S02]  /*57c0*/  ISETP.GT.U32.AND P6, PT, R18, R0, PT ;  /* 0x000000001200720c */ /* 0x000fc40003fc4070 */
[----:B------:R-:W-:Y:S02]  /*57d0*/  ISETP.GT.U32.AND P4, PT, R18, R240, PT ;  /* 0x000000f01200720c */ /* 0x000fe40003f84070 */
[----:B------:R-:W-:Y:S01]  /*57e0*/  IADD3 R124, R0, 0x80, RZ ;  /* 0x00000080007c7810 */ /* 0x000fe20007ffe0ff */
[----:B------:R-:W-:Y:S02]  /*57f0*/  FMUL R14, R14, c[0x0][0x188] ;  /* 0x000062000e0e7a20 */ /* 0x000fe40000400000 */
[----:B------:R-:W-:Y:S01]  /*5800*/  HMMA.16816.F32 R32, R148, R188, R32 ;  /* 0x000000bc9420723c */ /* 0x000fe20000001820 */
[----:B------:R-:W-:Y:S01]  /*5810*/  FSEL R17, R17, -INF , !P0 ;  /* 0xff80000011117808 */ /* 0x000fe20004000000 */
[----:B------:R-:W-:Y:S01]  /*5820*/  FMUL R125, R125, c[0x0][0x188] ;  /* 0x000062007d7d7a20 */ /* 0x000fe20000400000 */
[----:B------:R-:W-:Y:S01]  /*5830*/  FSEL R12, R126, -INF , !P3 ;  /* 0xff8000007e0c7808 */ /* 0x000fe20005800000 */
[----:B------:R-:W-:Y:S01]  /*5840*/  FMUL R127, R127, c[0x0][0x188] ;  /* 0x000062007f7f7a20 */ /* 0x000fe20000400000 */
[----:B------:R-:W-:-:S02]  /*5850*/  ISETP.GT.U32.AND P0, PT, R18, R124, PT ;  /* 0x0000007c1200720c */ /* 0x000fc40003f04070 */
[----:B------:R-:W-:Y:S02]  /*5860*/  ISETP.GT.U32.AND P3, PT, R18, R247, PT ;  /* 0x000000f71200720c */ /* 0x000fe40003f64070 */
[C---:B------:R-:W-:Y:S02]  /*5870*/  ISETP.GT.U32.AND.EX P6, PT, R60.reuse, RZ, PT, P6 ;  /* 0x000000ff3c00720c */ /* 0x040fe40003fc4160 */
[----:B------:R-:W-:Y:S02]  /*5880*/  ISETP.GT.U32.AND.EX P4, PT, R60, RZ, PT, P4 ;  /* 0x000000ff3c00720c */ /* 0x000fe40003f84140 */
[----:B------:R-:W-:Y:S01]  /*5890*/  IADD3 R18, P5, R120, 0x30, RZ ;  /* 0x0000003078127810 */ /* 0x000fe20007fbe0ff */
[----:B------:R-:W-:Y:S01]  /*58a0*/  FMUL R206, R13, c[0x0][0x188] ;  /* 0x000062000dce7a20 */ /* 0x000fe20000400000 */
[----:B------:R-:W-:Y:S01]  /*58b0*/  FSEL R216, R14, -INF , !P2 ;  /* 0xff8000000ed87808 */ /* 0x000fe20005000000 */
[----:B------:R-:W-:Y:S01]  /*58c0*/  HMMA.16816.F32 R136, R156, R194, R136 ;  /* 0x000000c29c88723c */ /* 0x000fe20000001888 */
[----:B------:R-:W-:-:S02]  /*58d0*/  FSEL R14, R125, -INF , !P6 ;  /* 0xff8000007d0e7808 */ /* 0x000fc40007000000 */
[----:B------:R-:W-:Y:S02]  /*58e0*/  FSEL R13, R127, -INF , !P4 ;  /* 0xff8000007f0d7808 */ /* 0x000fe40006000000 */
[C---:B------:R-:W-:Y:S02]  /*58f0*/  ISETP.GT.U32.AND P1, PT, R18.reuse, R0, PT ;  /* 0x000000001200720c */ /* 0x040fe40003f24070 */
[C---:B------:R-:W-:Y:S02]  /*5900*/  ISETP.GT.U32.AND P2, PT, R18.reuse, R240, PT ;  /* 0x000000f01200720c */ /* 0x040fe40003f44070 */
[C---:B------:R-:W-:Y:S02]  /*5910*/  ISETP.GT.U32.AND P6, PT, R18.reuse, R124, PT ;  /* 0x0000007c1200720c */ /* 0x040fe40003fc4070 */
[----:B------:R-:W-:Y:S01]  /*5920*/  ISETP.GT.U32.AND P4, PT, R18, R247, PT ;  /* 0x000000f71200720c */ /* 0x000fe20003f84070 */
[----:B------:R-:W-:Y:S01]  /*5930*/  FMUL R18, R15, c[0x0][0x188] ;  /* 0x000062000f127a20 */ /* 0x000fe20000400000 */
[C---:B------:R-:W-:Y:S01]  /*5940*/  ISETP.GT.U32.AND.EX P0, PT, R60.reuse, RZ, PT, P0 ;  /* 0x000000ff3c00720c */ /* 0x040fe20003f04100 */
[----:B------:R-:W-:Y:S01]  /*5950*/  HMMA.16816.F32 R36, R144, R194, R36 ;  /* 0x000000c29024723c */ /* 0x000fe20000001824 */
[----:B------:R-:W-:Y:S01]  /*5960*/  ISETP.GT.U32.AND.EX P3, PT, R60, RZ, PT, P3 ;  /* 0x000000ff3c00720c */ /* 0x000fe20003f64130 */
[----:B------:R-:W-:Y:S01]  /*5970*/  IMAD.X R60, RZ, RZ, R121, P5 ;  /* 0x000000ffff3c7224 */ /* 0x000fe200028e0679 */
[----:B------:R-:W-:Y:S01]  /*5980*/  FSEL R206, R206, -INF , !P0 ;  /* 0xff800000cece7808 */ /* 0x000fe20004000000 */
[----:B------:R-:W-:Y:S01]  /*5990*/  FMUL R92, R92, c[0x0][0x188] ;  /* 0x000062005c5c7a20 */ /* 0x000fe20000400000 */
[----:B------:R-:W-:Y:S01]  /*59a0*/  FSEL R211, R18, -INF , !P3 ;  /* 0xff80000012d37808 */ /* 0x000fe20005800000 */
[----:B------:R-:W-:Y:S01]  /*59b0*/  FMUL R94, R94, c[0x0][0x188] ;  /* 0x000062005e5e7a20 */ /* 0x000fe20000400000 */
[----:B------:R-:W-:Y:S01]  /*59c0*/  ISETP.GT.U32.AND.EX P1, PT, R60, RZ, PT, P1 ;  /* 0x000000ff3c00720c */ /* 0x000fe20003f24110 */
[----:B------:R-:W-:Y:S01]  /*59d0*/  HMMA.16816.F32 R20, R220, R184, R20 ;  /* 0x000000b8dc14723c */ /* 0x000fe20000001814 */
[----:B------:R-:W-:Y:S01]  /*59e0*/  FMUL R18, R4, c[0x0][0x188] ;  /* 0x0000620004127a20 */ /* 0x000fe20000400000 */
[----:B------:R-:W-:-:S02]  /*59f0*/  ISETP.GT.U32.AND.EX P2, PT, R60, RZ, PT, P2 ;  /* 0x000000ff3c00720c */ /* 0x000fc40003f44120 */
[----:B------:R-:W-:Y:S02]  /*5a00*/  ISETP.GT.U32.AND.EX P6, PT, R60, RZ, PT, P6 ;  /* 0x000000ff3c00720c */ /* 0x000fe40003fc4160 */
[----:B------:R-:W-:Y:S02]  /*5a10*/  IADD3 R15, P0, R120, 0x31, RZ ;  /* 0x00000031780f7810 */ /* 0x000fe40007f1e0ff */
[----:B------:R-:W-:Y:S01]  /*5a20*/  HMMA.16816.F32 R48, R148, R184, R48 ;  /* 0x000000b89430723c */ /* 0x000fe20000001830 */
[----:B------:R-:W-:Y:S01]  /*5a30*/  FSEL R218, R92, -INF , !P1 ;  /* 0xff8000005cda7808 */ /* 0x000fe20004800000 */
[----:B------:R-:W-:Y:S01]  /*5a40*/  FMUL R6, R6, c[0x0][0x188] ;  /* 0x0000620006067a20 */ /* 0x000fe20000400000 */
[----:B------:R-:W-:Y:S02]  /*5a50*/  FSEL R4, R94, -INF , !P2 ;  /* 0xff8000005e047808 */ /* 0x000fe40005000000 */
[----:B------:R-:W-:-:S03]  /*5a60*/  ISETP.GT.U32.AND P5, PT, R15, R0, PT ;  /* 0x000000000f00720c */ /* 0x000fc60003fa4070 */
[----:B------:R-:W-:Y:S01]  /*5a70*/  HMMA.16816.F32 R8, R220, R180, R8 ;  /* 0x000000b4dc08723c */ /* 0x000fe20000001808 */
[C---:B------:R-:W-:Y:S02]  /*5a80*/  ISETP.GT.U32.AND P3, PT, R15.reuse, R240, PT ;  /* 0x000000f00f00720c */ /* 0x040fe40003f64070 */
[C---:B------:R-:W-:Y:S02]  /*5a90*/  ISETP.GT.U32.AND P1, PT, R15.reuse, R124, PT ;  /* 0x0000007c0f00720c */ /* 0x040fe40003f24070 */
[----:B------:R-:W-:-:S03]  /*5aa0*/  ISETP.GT.U32.AND P2, PT, R15, R247, PT ;  /* 0x000000f70f00720c */ /* 0x000fc60003f44070 */
[----:B------:R-:W-:Y:S01]  /*5ab0*/  HMMA.16816.F32 R56, R220, R176, R56 ;  /* 0x000000b0dc38723c */ /* 0x000fe20000001838 */
[----:B------:R-:W-:Y:S01]  /*5ac0*/  ISETP.GT.U32.AND.EX P4, PT, R60, RZ, PT, P4 ;  /* 0x000000ff3c00720c */ /* 0x000fe20003f84140 */
[----:B------:R-:W-:-:S06]  /*5ad0*/  FMUL R93, R93, c[0x0][0x188] ;  /* 0x000062005d5d7a20 */ /* 0x000fcc0000400000 */
[----:B------:R-:W-:Y:S01]  /*5ae0*/  HMMA.16816.F32 R64, R220, R172, R64 ;  /* 0x000000acdc40723c */ /* 0x000fe20000001840 */
[----:B------:R-:W-:Y:S02]  /*5af0*/  FMUL R95, R95, c[0x0][0x188] ;  /* 0x000062005f5f7a20 */ /* 0x000fe40000400000 */
[----:B------:R-:W-:-:S05]  /*5b00*/  FMUL R5, R5, c[0x0][0x188] ;  /* 0x0000620005057a20 */ /* 0x000fca0000400000 */
[----:B------:R-:W-:Y:S01]  /*5b10*/  HMMA.16816.F32 R96, R220, R168, R96 ;  /* 0x000000a8dc60723c */ /* 0x000fe20000001860 */
[----:B------:R-:W-:-:S07]  /*5b20*/  FSEL R244, R6, -INF , !P4 ;  /* 0xff80000006f47808 */ /* 0x000fce0006000000 */
[C---:B------:R-:W-:Y:S08]  /*5b30*/  HMMA.16816.F32 R24, R220.reuse, R164, R24 ;  /* 0x000000a4dc18723c */ /* 0x040ff00000001818 */
[----:B------:R-:W-:Y:S07]  /*5b40*/  HMMA.16816.F32 R236, R220, R152, R236 ;  /* 0x00000098dcec723c */ /* 0x000fee00000018ec */
[----:B------:R-:W-:-:S02]  /*5b50*/  FSEL R222, R18, -INF , !P6 ;  /* 0xff80000012de7808 */ /* 0x000fc40007000000 */
[----:B------:R-:W-:Y:S01]  /*5b60*/  IADD3.X R18, RZ, R121, RZ, P0, !PT ;  /* 0x00000079ff127210 */ /* 0x000fe200007fe4ff */
[-C--:B------:R-:W-:Y:S01]  /*5b70*/  HMMA.16816.F32 R88, R156, R190.reuse, R88 ;  /* 0x000000be9c58723c */ /* 0x080fe20000001858 */
[----:B------:R-:W-:Y:S02]  /*5b80*/  IADD3 R15, P6, R120, 0x38, RZ ;  /* 0x00000038780f7810 */ /* 0x000fe40007fde0ff */
[C---:B------:R-:W-:Y:S02]  /*5b90*/  ISETP.GT.U32.AND.EX P5, PT, R18.reuse, RZ, PT, P5 ;  /* 0x000000ff1200720c */ /* 0x040fe40003fa4150 */
[C---:B------:R-:W-:Y:S02]  /*5ba0*/  ISETP.GT.U32.AND.EX P3, PT, R18.reuse, RZ, PT, P3 ;  /* 0x000000ff1200720c */ /* 0x040fe40003f64130 */
[----:B------:R-:W-:Y:S01]  /*5bb0*/  ISETP.GT.U32.AND.EX P1, PT, R18, RZ, PT, P1 ;  /* 0x000000ff1200720c */ /* 0x000fe20003f24110 */
[----:B------:R-:W-:Y:S01]  /*5bc0*/  HMMA.16816.F32 R32, R144, R190, R32 ;  /* 0x000000be9020723c */ /* 0x000fe20000001820 */
[----:B------:R-:W-:Y:S01]  /*5bd0*/  IMAD.X R6, RZ, RZ, R121, P6 ;  /* 0x000000ffff067224 */ /* 0x000fe200030e0679 */
[----:B------:R-:W-:Y:S01]  /*5be0*/  ISETP.GT.U32.AND P0, PT, R15, R0, PT ;  /* 0x000000000f00720c */ /* 0x000fe20003f04070 */
[----:B------:R-:W-:Y:S01]  /*5bf0*/  FMUL R7, R7, c[0x0][0x188] ;  /* 0x0000620007077a20 */ /* 0x000fe20000400000 */
[----:B------:R-:W-:-:S02]  /*5c00*/  FSEL R213, R93, -INF , !P5 ;  /* 0xff8000005dd57808 */ /* 0x000fc40006800000 */
[----:B------:R-:W-:Y:S02]  /*5c10*/  FSEL R207, R95, -INF , !P3 ;  /* 0xff8000005fcf7808 */ /* 0x000fe40005800000 */
[----:B------:R-:W-:Y:S01]  /*5c20*/  FSEL R221, R5, -INF , !P1 ;  /* 0xff80000005dd7808 */ /* 0x000fe20004800000 */
[----:B------:R-:W-:Y:S01]  /*5c30*/  FMUL R136, R136, c[0x0][0x188] ;  /* 0x0000620088887a20 */ /* 0x000fe20000400000 */
[C---:B------:R-:W-:Y:S02]  /*5c40*/  ISETP.GT.U32.AND P4, PT, R15.reuse, R240, PT ;  /* 0x000000f00f00720c */ /* 0x040fe40003f84070 */
[C---:B------:R-:W-:Y:S02]  /*5c50*/  ISETP.GT.U32.AND P5, PT, R15.reuse, R124, PT ;  /* 0x0000007c0f00720c */ /* 0x040fe40003fa4070 */
[----:B------:R-:W-:Y:S02]  /*5c60*/  ISETP.GT.U32.AND P3, PT, R15, R247, PT ;  /* 0x000000f70f00720c */ /* 0x000fe40003f64070 */
[----:B------:R-:W-:-:S02]  /*5c70*/  IADD3 R5, P1, R120, 0x39, RZ ;  /* 0x0000003978057810 */ /* 0x000fc40007f3e0ff */
[----:B------:R-:W-:Y:S01]  /*5c80*/  ISETP.GT.U32.AND.EX P2, PT, R18, RZ, PT, P2 ;  /* 0x000000ff1200720c */ /* 0x000fe20003f44120 */
[----:B------:R-:W-:Y:S01]  /*5c90*/  FMUL R138, R138, c[0x0][0x188] ;  /* 0x000062008a8a7a20 */ /* 0x000fe20000400000 */
[----:B------:R-:W-:Y:S01]  /*5ca0*/  ISETP.GT.U32.AND.EX P0, PT, R6, RZ, PT, P0 ;  /* 0x000000ff0600720c */ /* 0x000fe20003f04100 */
[----:B------:R-:W-:Y:S01]  /*5cb0*/  FMUL R36, R36, c[0x0][0x188] ;  /* 0x0000620024247a20 */ /* 0x000fe20000400000 */
[C---:B------:R-:W-:Y:S01]  /*5cc0*/  ISETP.GT.U32.AND.EX P4, PT, R6.reuse, RZ, PT, P4 ;  /* 0x000000ff0600720c */ /* 0x040fe20003f84140 */
[----:B------:R-:W-:Y:S01]  /*5cd0*/  HMMA.16816.F32 R40, R148, R180, R40 ;  /* 0x000000b49428723c */ /* 0x000fe20000001828 */
[C---:B------:R-:W-:Y:S02]  /*5ce0*/  ISETP.GT.U32.AND.EX P5, PT, R6.reuse, RZ, PT, P5 ;  /* 0x000000ff0600720c */ /* 0x040fe40003fa4150 */
[----:B------:R-:W-:Y:S01]  /*5cf0*/  ISETP.GT.U32.AND.EX P3, PT, R6, RZ, PT, P3 ;  /* 0x000000ff0600720c */ /* 0x000fe20003f64130 */
[----:B------:R-:W-:Y:S01]  /*5d00*/  IMAD.X R6, RZ, RZ, R121, P1 ;  /* 0x000000ffff067224 */ /* 0x000fe200008e0679 */
[----:B------:R-:W-:-:S02]  /*5d10*/  FSEL R229, R7, -INF , !P2 ;  /* 0xff80000007e57808 */ /* 0x000fc40005000000 */
[C---:B------:R-:W-:Y:S02]  /*5d20*/  ISETP.GT.U32.AND P6, PT, R5.reuse, R0, PT ;  /* 0x000000000500720c */ /* 0x040fe40003fc4070 */
[C---:B------:R-:W-:Y:S02]  /*5d30*/  ISETP.GT.U32.AND P2, PT, R5.reuse, R240, PT ;  /* 0x000000f00500720c */ /* 0x040fe40003f44070 */
[----:B------:R-:W-:Y:S01]  /*5d40*/  FSEL R210, R136, -INF , !P0 ;  /* 0xff80000088d27808 */ /* 0x000fe20004000000 */
[----:B------:R-:W-:Y:S01]  /*5d50*/  FMUL R38, R38, c[0x0][0x188] ;  /* 0x0000620026267a20 */ /* 0x000fe20000400000 */
[----:B------:R-:W-:Y:S01]  /*5d60*/  ISETP.GT.U32.AND P0, PT, R5, R124, PT ;  /* 0x0000007c0500720c */ /* 0x000fe20003f04070 */
[----:B------:R-:W-:Y:S01]  /*5d70*/  FMUL R137, R137, c[0x0][0x188] ;  /* 0x0000620089897a20 */ /* 0x000fe20000400000 */
[----:B------:R-:W-:Y:S01]  /*5d80*/  FSEL R202, R138, -INF , !P4 ;  /* 0xff8000008aca7808 */ /* 0x000fe20006000000 */
[----:B------:R-:W-:Y:S01]  /*5d90*/  FMUL R18, R139, c[0x0][0x188] ;  /* 0x000062008b127a20 */ /* 0x000fe20000400000 */
[----:B------:R-:W-:Y:S01]  /*5da0*/  ISETP.GT.U32.AND P4, PT, R5, R247, PT ;  /* 0x000000f70500720c */ /* 0x000fe20003f84070 */
[----:B------:R-:W-:Y:S01]  /*5db0*/  HMMA.16816.F32 R20, R156, R186, R20 ;  /* 0x000000ba9c14723c */ /* 0x000fe20000001814 */
[----:B------:R-:W-:Y:S01]  /*5dc0*/  FSEL R215, R36, -INF , !P5 ;  /* 0xff80000024d77808 */ /* 0x000fe20006800000 */
[----:B------:R-:W-:Y:S01]  /*5dd0*/  FMUL R37, R37, c[0x0][0x188] ;  /* 0x0000620025257a20 */ /* 0x000fe20000400000 */
[----:B------:R-:W-:-:S02]  /*5de0*/  IADD3 R5, P5, R120, 0x40, RZ ;  /* 0x0000004078057810 */ /* 0x000fc40007fbe0ff */
[C---:B------:R-:W-:Y:S02]  /*5df0*/  ISETP.GT.U32.AND.EX P6, PT, R6.reuse, RZ, PT, P6 ;  /* 0x000000ff0600720c */ /* 0x040fe40003fc4160 */
[C---:B------:R-:W-:Y:S01]  /*5e00*/  ISETP.GT.U32.AND.EX P2, PT, R6.reuse, RZ, PT, P2 ;  /* 0x000000ff0600720c */ /* 0x040fe20003f44120 */
[----:B------:R-:W-:Y:S01]  /*5e10*/  HMMA.16816.F32 R48, R144, R186, R48 ;  /* 0x000000ba9030723c */ /* 0x000fe20000001830 */
[----:B------:R-:W-:Y:S02]  /*5e20*/  ISETP.GT.U32.AND.EX P0, PT, R6, RZ, PT, P0 ;  /* 0x000000ff0600720c */ /* 0x000fe40003f04100 */
[----:B------:R-:W-:Y:S02]  /*5e30*/  FSEL R224, R38, -INF , !P3 ;  /* 0xff80000026e07808 */ /* 0x000fe40005800000 */
[----:B------:R-:W-:Y:S02]  /*5e40*/  ISETP.GT.U32.AND.EX P4, PT, R6, RZ, PT, P4 ;  /* 0x000000ff0600720c */ /* 0x000fe40003f84140 */
[----:B------:R-:W-:-:S02]  /*5e50*/  ISETP.GT.U32.AND P1, PT, R5, R0, PT ;  /* 0x000000000500720c */ /* 0x000fc40003f24070 */
[----:B------:R-:W-:Y:S02]  /*5e60*/  ISETP.GT.U32.AND P3, PT, R5, R240, PT ;  /* 0x000000f00500720c */ /* 0x000fe40003f64070 */
[----:B------:R-:W-:Y:S02]  /*5e70*/  FSEL R208, R137, -INF , !P6 ;  /* 0xff80000089d07808 */ /* 0x000fe40007000000 */
[----:B------:R-:W-:Y:S02]  /*5e80*/  FSEL R18, R18, -INF , !P2 ;  /* 0xff80000012127808 */ /* 0x000fe40005000000 */
[----:B------:R-:W-:Y:S01]  /*5e90*/  IADD3.X R6, RZ, R121, RZ, P5, !PT ;  /* 0x00000079ff067210 */ /* 0x000fe20002ffe4ff */
[----:B------:R-:W-:Y:S01]  /*5ea0*/  FMUL R39, R39, c[0x0][0x188] ;  /* 0x0000620027277a20 */ /* 0x000fe20000400000 */
[C---:B------:R-:W-:Y:S02]  /*5eb0*/  ISETP.GT.U32.AND P6, PT, R5.reuse, R124, PT ;  /* 0x0000007c0500720c */ /* 0x040fe40003fc4070 */
[----:B------:R-:W-:-:S02]  /*5ec0*/  ISETP.GT.U32.AND P2, PT, R5, R247, PT ;  /* 0x000000f70500720c */ /* 0x000fc40003f44070 */
[----:B------:R-:W-:Y:S01]  /*5ed0*/  FSEL R214, R37, -INF , !P0 ;  /* 0xff80000025d67808 */ /* 0x000fe20004000000 */
[----:B------:R-:W-:Y:S01]  /*5ee0*/  FMUL R88, R88, c[0x0][0x188] ;  /* 0x0000620058587a20 */ /* 0x000fe20000400000 */
[----:B------:R-:W-:Y:S01]  /*5ef0*/  IADD3 R5, P0, R120, 0x41, RZ ;  /* 0x0000004178057810 */ /* 0x000fe20007f1e0ff */
        /* <DEDUP_REMOVED lines=10> */
[----:B------:R-:W-:Y:S02]  /*5fa0*/  FSEL R251, R88, -INF , !P1 ;  /* 0xff80000058fb7808 */ /* 0x000fe40004800000 */
[----:B------:R-:W-:Y:S01]  /*5fb0*/  FSEL R233, R90, -INF , !P3 ;  /* 0xff8000005ae97808 */ /* 0x000fe20005800000 */
[----:B------:R-:W-:Y:S01]  /*5fc0*/  FMUL R34, R34, c[0x0][0x188] ;  /* 0x0000620022227a20 */ /* 0x000fe20000400000 */
[C---:B------:R-:W-:Y:S02]  /*5fd0*/  ISETP.GT.U32.AND P5, PT, R5.reuse, R240, PT ;  /* 0x000000f00500720c */ /* 0x040fe40003fa4070 */
[C---:B------:R-:W-:Y:S02]  /*5fe0*/  ISETP.GT.U32.AND P1, PT, R5.reuse, R124, PT ;  /* 0x0000007c0500720c */ /* 0x040fe40003f24070 */
[----:B------:R-:W-:-:S02]  /*5ff0*/  ISETP.GT.U32.AND P3, PT, R5, R247, PT ;  /* 0x000000f70500720c */ /* 0x000fc40003f64070 */
[----:B------:R-:W-:Y:S01]  /*6000*/  FSEL R203, R32, -INF , !P6 ;  /* 0xff80000020cb7808 */ /* 0x000fe20007000000 */
[----:B------:R-:W-:Y:S01]  /*6010*/  FMUL R89, R89, c[0x0][0x188] ;  /* 0x0000620059597a20 */ /* 0x000fe20000400000 */
[----:B------:R-:W-:Y:S01]  /*6020*/  IADD3 R5, P6, R120, 0x48, RZ ;  /* 0x0000004878057810 */ /* 0x000fe20007fde0ff */
[-C--:B------:R-:W-:Y:S01]  /*6030*/  HMMA.16816.F32 R8, R156, R182.reuse, R8 ;  /* 0x000000b69c08723c */ /* 0x080fe20000001808 */
[C---:B------:R-:W-:Y:S01]  /*6040*/  ISETP.GT.U32.AND.EX P4, PT, R6.reuse, RZ, PT, P4 ;  /* 0x000000ff0600720c */ /* 0x040fe20003f84140 */
[----:B------:R-:W-:Y:S01]  /*6050*/  FMUL R91, R91, c[0x0][0x188] ;  /* 0x000062005b5b7a20 */ /* 0x000fe20000400000 */
[C---:B------:R-:W-:Y:S01]  /*6060*/  ISETP.GT.U32.AND.EX P5, PT, R6.reuse, RZ, PT, P5 ;  /* 0x000000ff0600720c */ /* 0x040fe20003fa4150 */
[----:B------:R-:W-:Y:S01]  /*6070*/  FMUL R33, R33, c[0x0][0x188] ;  /* 0x0000620021217a20 */ /* 0x000fe20000400000 */
[C---:B------:R-:W-:Y:S02]  /*6080*/  ISETP.GT.U32.AND.EX P1, PT, R6.reuse, RZ, PT, P1 ;  /* 0x000000ff0600720c */ /* 0x040fe40003f24110 */
[----:B------:R-:W-:Y:S01]  /*6090*/  ISETP.GT.U32.AND.EX P3, PT, R6, RZ, PT, P3 ;  /* 0x000000ff0600720c */ /* 0x000fe20003f64130 */
[----:B------:R-:W-:Y:S01]  /*60a0*/  HMMA.16816.F32 R40, R144, R182, R40 ;  /* 0x000000b69028723c */ /* 0x000fe20000001828 */
[----:B------:R-:W-:Y:S01]  /*60b0*/  FSEL R68, R34, -INF , !P2 ;  /* 0xff80000022447808 */ /* 0x000fe20005000000 */
[----:B------:R-:W-:Y:S01]  /*60c0*/  IMAD.X R6, RZ, RZ, R121, P6 ;  /* 0x000000ffff067224 */ /* 0x000fe200030e0679 */
[----:B------:R-:W-:-:S02]  /*60d0*/  ISETP.GT.U32.AND P0, PT, R5, R0, PT ;  /* 0x000000000500720c */ /* 0x000fc40003f04070 */
[----:B------:R-:W-:Y:S02]  /*60e0*/  ISETP.GT.U32.AND P2, PT, R5, R240, PT ;  /* 0x000000f00500720c */ /* 0x000fe40003f44070 */
[----:B------:R-:W-:Y:S01]  /*60f0*/  FSEL R246, R89, -INF , !P4 ;  /* 0xff80000059f67808 */ /* 0x000fe20006000000 */
[----:B------:R-:W-:Y:S01]  /*6100*/  FMUL R35, R35, c[0x0][0x188] ;  /* 0x0000620023237a20 */ /* 0x000fe20000400000 */
[----:B------:R-:W-:Y:S01]  /*6110*/  ISETP.GT.U32.AND P4, PT, R5, R124, PT ;  /* 0x0000007c0500720c */ /* 0x000fe20003f84070 */
[----:B------:R-:W-:Y:S01]  /*6120*/  FMUL R20, R20, c[0x0][0x188] ;  /* 0x0000620014147a20 */ /* 0x000fe20000400000 */
[----:B------:R-:W-:Y:S01]  /*6130*/  FSEL R228, R91, -INF , !P5 ;  /* 0xff8000005be47808 */ /* 0x000fe20006800000 */
[----:B------:R-:W-:Y:S01]  /*6140*/  FMUL R22, R22, c[0x0][0x188] ;  /* 0x0000620016167a20 */ /* 0x000fe20000400000 */
[----:B------:R-:W-:Y:S01]  /*6150*/  ISETP.GT.U32.AND P5, PT, R5, R247, PT ;  /* 0x000000f70500720c */ /* 0x000fe20003fa4070 */
[----:B------:R-:W-:Y:S01]  /*6160*/  FMUL R48, R48, c[0x0][0x188] ;  /* 0x0000620030307a20 */ /* 0x000fe20000400000 */
[----:B------:R-:W-:Y:S01]  /*6170*/  FSEL R249, R33, -INF , !P1 ;  /* 0xff80000021f97808 */ /* 0x000fe20004800000 */
[----:B------:R-:W-:Y:S01]  /*6180*/  HMMA.16816.F32 R44, R148, R172, R44 ;  /* 0x000000ac942c723c */ /* 0x000fe2000000182c */
[----:B------:R-:W-:-:S02]  /*6190*/  IADD3 R5, P1, R120, 0x49, RZ ;  /* 0x0000004978057810 */ /* 0x000fc40007f3e0ff */
[C---:B------:R-:W-:Y:S02]  /*61a0*/  ISETP.GT.U32.AND.EX P0, PT, R6.reuse, RZ, PT, P0 ;  /* 0x000000ff0600720c */ /* 0x040fe40003f04100 */
[C---:B------:R-:W-:Y:S02]  /*61b0*/  ISETP.GT.U32.AND.EX P2, PT, R6.reuse, RZ, PT, P2 ;  /* 0x000000ff0600720c */ /* 0x040fe40003f44120 */
[C---:B------:R-:W-:Y:S02]  /*61c0*/  ISETP.GT.U32.AND.EX P4, PT, R6.reuse, RZ, PT, P4 ;  /* 0x000000ff0600720c */ /* 0x040fe40003f84140 */
[----:B------:R-:W-:Y:S02]  /*61d0*/  FSEL R70, R35, -INF , !P3 ;  /* 0xff80000023467808 */ /* 0x000fe40005800000 */
[----:B------:R-:W-:Y:S02]  /*61e0*/  ISETP.GT.U32.AND.EX P5, PT, R6, RZ, PT, P5 ;  /* 0x000000ff0600720c */ /* 0x000fe40003fa4150 */
[----:B------:R-:W-:-:S02]  /*61f0*/  ISETP.GT.U32.AND P6, PT, R5, R0, PT ;  /* 0x000000000500720c */ /* 0x000fc40003fc4070 */
[C---:B------:R-:W-:Y:S02]  /*6200*/  ISETP.GT.U32.AND P3, PT, R5.reuse, R240, PT ;  /* 0x000000f00500720c */ /* 0x040fe40003f64070 */
[----:B------:R-:W-:Y:S02]  /*6210*/  FSEL R232, R20, -INF , !P0 ;  /* 0xff80000014e87808 */ /* 0x000fe40004000000 */
[----:B------:R-:W-:Y:S02]  /*6220*/  FSEL R225, R22, -INF , !P2 ;  /* 0xff80000016e17808 */ /* 0x000fe40005000000 */
[----:B------:R-:W-:Y:S02]  /*6230*/  IADD3.X R6, RZ, R121, RZ, P1, !PT ;  /* 0x00000079ff067210 */ /* 0x000fe40000ffe4ff */
[C---:B------:R-:W-:Y:S02]  /*6240*/  ISETP.GT.U32.AND P0, PT, R5.reuse, R124, PT ;  /* 0x0000007c0500720c */ /* 0x040fe40003f04070 */
[----:B------:R-:W-:-:S02]  /*6250*/  ISETP.GT.U32.AND P2, PT, R5, R247, PT ;  /* 0x000000f70500720c */ /* 0x000fc40003f44070 */
[----:B------:R-:W-:Y:S01]  /*6260*/  FSEL R188, R48, -INF , !P4 ;  /* 0xff80000030bc7808 */ /* 0x000fe20006000000 */
[----:B------:R-:W-:Y:S01]  /*6270*/  FMUL R50, R50, c[0x0][0x188] ;  /* 0x0000620032327a20 */ /* 0x000fe20000400000 */
[----:B------:R-:W-:Y:S01]  /*6280*/  IADD3 R5, P4, R120, 0x50, RZ ;  /* 0x0000005078057810 */ /* 0x000fe20007f9e0ff */
[----:B------:R-:W-:Y:S01]  /*6290*/  FMUL R21, R21, c[0x0][0x188] ;  /* 0x0000620015157a20 */ /* 0x000fe20000400000 */
[----:B------:R-:W-:Y:S01]  /*62a0*/  HMMA.16816.F32 R56, R156, R178, R56 ;  /* 0x000000b29c38723c */ /* 0x000fe20000001838 */
[----:B------:R-:W-:Y:S01]  /*62b0*/  FMUL R23, R23, c[0x0][0x188] ;  /* 0x0000620017177a20 */ /* 0x000fe20000400000 */
[C---:B------:R-:W-:Y:S01]  /*62c0*/  ISETP.GT.U32.AND.EX P6, PT, R6.reuse, RZ, PT, P6 ;  /* 0x000000ff0600720c */ /* 0x040fe20003fc4160 */
[----:B------:R-:W-:Y:S01]  /*62d0*/  FMUL R49, R49, c[0x0][0x188] ;  /* 0x0000620031317a20 */ /* 0x000fe20000400000 */
[C---:B------:R-:W-:Y:S02]  /*62e0*/  ISETP.GT.U32.AND.EX P3, PT, R6.reuse, RZ, PT, P3 ;  /* 0x000000ff0600720c */ /* 0x040fe40003f64130 */
[----:B------:R-:W-:-:S02]  /*62f0*/  ISETP.GT.U32.AND.EX P0, PT, R6, RZ, PT, P0 ;  /* 0x000000ff0600720c */ /* 0x000fc40003f04100 */
[----:B------:R-:W-:Y:S01]  /*6300*/  HMMA.16816.F32 R108, R144, R178, R108 ;  /* 0x000000b2906c723c */ /* 0x000fe2000000186c */
[----:B------:R-:W-:Y:S01]  /*6310*/  ISETP.GT.U32.AND.EX P2, PT, R6, RZ, PT, P2 ;  /* 0x000000ff0600720c */ /* 0x000fe20003f44120 */
[----:B------:R-:W-:Y:S01]  /*6320*/  IMAD.X R6, RZ, RZ, R121, P4 ;  /* 0x000000ffff067224 */ /* 0x000fe200020e0679 */
[----:B------:R-:W-:Y:S02]  /*6330*/  ISETP.GT.U32.AND P1, PT, R5, R0, PT ;  /* 0x000000000500720c */ /* 0x000fe40003f24070 */
[----:B------:R-:W-:Y:S02]  /*6340*/  FSEL R182, R50, -INF , !P5 ;  /* 0xff80000032b67808 */ /* 0x000fe40006800000 */
[----:B------:R-:W-:Y:S02]  /*6350*/  FSEL R231, R21, -INF , !P6 ;  /* 0xff80000015e77808 */ /* 0x000fe40007000000 */
[----:B------:R-:W-:Y:S01]  /*6360*/  FSEL R245, R23, -INF , !P3 ;  /* 0xff80000017f57808 */ /* 0x000fe20005800000 */
[----:B------:R-:W-:Y:S01]  /*6370*/  FMUL R51, R51, c[0x0][0x188] ;  /* 0x0000620033337a20 */ /* 0x000fe20000400000 */
[----:B------:R-:W-:-:S02]  /*6380*/  ISETP.GT.U32.AND P5, PT, R5, R240, PT ;  /* 0x000000f00500720c */ /* 0x000fc40003fa4070 */
[C---:B------:R-:W-:Y:S02]  /*6390*/  ISETP.GT.U32.AND P6, PT, R5.reuse, R124, PT ;  /* 0x0000007c0500720c */ /* 0x040fe40003fc4070 */
[----:B------:R-:W-:Y:S02]  /*63a0*/  ISETP.GT.U32.AND P3, PT, R5, R247, PT ;  /* 0x000000f70500720c */ /* 0x000fe40003f64070 */
[----:B------:R-:W-:Y:S01]  /*63b0*/  FSEL R187, R49, -INF , !P0 ;  /* 0xff80000031bb7808 */ /* 0x000fe20004000000 */
[----:B------:R-:W-:Y:S01]  /*63c0*/  FMUL R8, R8, c[0x0][0x188] ;  /* 0x0000620008087a20 */ /* 0x000fe20000400000 */
[----:B------:R-:W-:Y:S01]  /*63d0*/  IADD3 R5, P0, R120, 0x51, RZ ;  /* 0x0000005178057810 */ /* 0x000fe20007f1e0ff */
[----:B------:R-:W-:Y:S01]  /*63e0*/  FMUL R10, R10, c[0x0][0x188] ;  /* 0x000062000a0a7a20 */ /* 0x000fe20000400000 */
[C---:B------:R-:W-:Y:S01]  /*63f0*/  ISETP.GT.U32.AND.EX P1, PT, R6.reuse, RZ, PT, P1 ;  /* 0x000000ff0600720c */ /* 0x040fe20003f24110 */
[----:B------:R0:W-:Y:S01]  /*6400*/  STL [R1+0x324], R243 ;  /* 0x000324f301007387 */ /* 0x0001e20000100800 */
[----:B------:R-:W-:Y:S01]  /*6410*/  ISETP.GT.U32.AND.EX P5, PT, R6, RZ, PT, P5 ;  /* 0x000000ff0600720c */ /* 0x000fe20003fa4150 */
[----:B------:R-:W-:Y:S01]  /*6420*/  FMUL R40, R40, c[0x0][0x188] ;  /* 0x0000620028287a20 */ /* 0x000fe20000400000 */
[----:B------:R-:W-:-:S02]  /*6430*/  ISETP.GT.U32.AND.EX P6, PT, R6, RZ, PT, P6 ;  /* 0x000000ff0600720c */ /* 0x000fc40003fc4160 */
[----:B------:R-:W-:Y:S01]  /*6440*/  ISETP.GT.U32.AND.EX P3, PT, R6, RZ, PT, P3 ;  /* 0x000000ff0600720c */ /* 0x000fe20003f64130 */
[----:B------:R-:W-:Y:S01]  /*6450*/  IMAD.X R6, RZ, RZ, R121, P0 ;  /* 0x000000ffff067224 */ /* 0x000fe200000e0679 */
[----:B------:R-:W-:Y:S02]  /*6460*/  ISETP.GT.U32.AND P4, PT, R5, R240, PT ;  /* 0x000000f00500720c */ /* 0x000fe40003f84070 */
[----:B------:R-:W-:Y:S02]  /*6470*/  FSEL R193, R8, -INF , !P1 ;  /* 0xff80000008c17808 */ /* 0x000fe40004800000 */
[----:B0-----:R-:W-:Y:S01]  /*6480*/  FSEL R243, R51, -INF , !P2 ;  /* 0xff80000033f37808 */ /* 0x001fe20005000000 */
[C---:B------:R-:W-:Y:S01]  /*6490*/  HMMA.16816.F32 R52, R148.reuse, R160, R52 ;  /* 0x000000a09434723c */ /* 0x040fe20000001834 */
[C---:B------:R-:W-:Y:S01]  /*64a0*/  ISETP.GT.U32.AND P2, PT, R5.reuse, R0, PT ;  /* 0x000000000500720c */ /* 0x040fe20003f44070 */
        /* <DEDUP_REMOVED lines=9> */
[----:B------:R-:W-:Y:S01]  /*6540*/  IADD3 R5, P6, R120, 0x58, RZ ;  /* 0x0000005878057810 */ /* 0x000fe20007fde0ff */
[----:B------:R-:W-:Y:S01]  /*6550*/  BAR.SYNC.DEFER_BLOCKING 0x0 ;  /* 0x0000000000007b1d */ /* 0x000fe20000010000 */
[----:B------:R-:W-:-:S02]  /*6560*/  ISETP.GT.U32.AND.EX P2, PT, R6, RZ, PT, P2 ;  /* 0x000000ff0600720c */ /* 0x000fc40003f44120 */
[C---:B------:R-:W-:Y:S01]  /*6570*/  ISETP.GT.U32.AND.EX P4, PT, R6.reuse, RZ, PT, P4 ;  /* 0x000000ff0600720c */ /* 0x040fe20003f84140 */
[----:B------:R-:W-:Y:S01]  /*6580*/  HMMA.16816.F32 R64, R156, R174, R64 ;  /* 0x000000ae9c40723c */ /* 0x000fe20000001840 */
[----:B------:R-:W-:Y:S02]  /*6590*/  ISETP.GT.U32.AND.EX P1, PT, R6, RZ, PT, P1 ;  /* 0x000000ff0600720c */ /* 0x000fe40003f24110 */
[----:B------:R-:W-:Y:S02]  /*65a0*/  FSEL R223, R42, -INF , !P3 ;  /* 0xff8000002adf7808 */ /* 0x000fe40005800000 */
[----:B------:R-:W-:-:S03]  /*65b0*/  ISETP.GT.U32.AND.EX P5, PT, R6, RZ, PT, P5 ;  /* 0x000000ff0600720c */ /* 0x000fc60003fa4150 */
[----:B------:R-:W-:Y:S01]  /*65c0*/  HMMA.16816.F32 R44, R144, R174, R44 ;  /* 0x000000ae902c723c */ /* 0x000fe2000000182c */
[C---:B------:R-:W-:Y:S02]  /*65d0*/  ISETP.GT.U32.AND P0, PT, R5.reuse, R0, PT ;  /* 0x000000000500720c */ /* 0x040fe40003f04070 */
[----:B------:R-:W-:Y:S02]  /*65e0*/  ISETP.GT.U32.AND P3, PT, R5, R240, PT ;  /* 0x000000f00500720c */ /* 0x000fe40003f64070 */
[----:B------:R-:W-:Y:S02]  /*65f0*/  FSEL R61, R9, -INF , !P2 ;  /* 0xff800000093d7808 */ /* 0x000fe40005000000 */
[----:B------:R-:W-:Y:S02]  /*6600*/  FSEL R63, R11, -INF , !P4 ;  /* 0xff8000000b3f7808 */ /* 0x000fe40006000000 */
[----:B------:R-:W-:Y:S02]  /*6610*/  IADD3.X R6, RZ, R121, RZ, P6, !PT ;  /* 0x00000079ff067210 */ /* 0x000fe400037fe4ff */
[----:B------:R-:W-:Y:S01]  /*6620*/  ISETP.GT.U32.AND P2, PT, R5, R124, PT ;  /* 0x0000007c0500720c */ /* 0x000fe20003f44070 */
[----:B------:R-:W-:Y:S01]  /*6630*/  FMUL R43, R43, c[0x0][0x188] ;  /* 0x000062002b2b7a20 */ /* 0x000fe20000400000 */
[----:B------:R-:W-:Y:S01]  /*6640*/  ISETP.GT.U32.AND P4, PT, R5, R247, PT ;  /* 0x000000f70500720c */ /* 0x000fe20003f84070 */
[----:B------:R-:W-:Y:S01]  /*6650*/  FMUL R56, R56, c[0x0][0x188] ;  /* 0x0000620038387a20 */ /* 0x000fe20000400000 */
[----:B------:R-:W-:Y:S01]  /*6660*/  FSEL R185, R41, -INF , !P1 ;  /* 0xff80000029b97808 */ /* 0x000fe20004800000 */
[----:B------:R-:W-:Y:S01]  /*6670*/  FMUL R58, R58, c[0x0][0x188] ;  /* 0x000062003a3a7a20 */ /* 0x000fe20000400000 */
[----:B------:R-:W-:Y:S01]  /*6680*/  IADD3 R5, P1, R120, 0x59, RZ ;  /* 0x0000005978057810 */ /* 0x000fe20007f3e0ff */
[----:B------:R-:W-:Y:S01]  /*6690*/  FMUL R108, R108, c[0x0][0x188] ;  /* 0x000062006c6c7a20 */ /* 0x000fe20000400000 */
[C---:B------:R-:W-:Y:S01]  /*66a0*/  ISETP.GT.U32.AND.EX P0, PT, R6.reuse, RZ, PT, P0 ;  /* 0x000000ff0600720c */ /* 0x040fe20003f04100 */
[----:B------:R-:W-:Y:S01]  /*66b0*/  HMMA.16816.F32 R80, R148, R164, R80 ;  /* 0x000000a49450723c */ /* 0x000fe20000001850 */
[----:B------:R-:W-:Y:S01]  /*66c0*/  ISETP.GT.U32.AND.EX P3, PT, R6, RZ, PT, P3 ;  /* 0x000000ff0600720c */ /* 0x000fe20003f64130 */
[----:B------:R-:W-:Y:S01]  /*66d0*/  FMUL R110, R110, c[0x0][0x188] ;  /* 0x000062006e6e7a20 */ /* 0x000fe20000400000 */
[C---:B------:R-:W-:Y:S01]  /*66e0*/  ISETP.GT.U32.AND.EX P2, PT, R6.reuse, RZ, PT, P2 ;  /* 0x000000ff0600720c */ /* 0x040fe20003f44120 */
[----:B------:R-:W-:Y:S01]  /*66f0*/  FMUL R57, R57, c[0x0][0x188] ;  /* 0x0000620039397a20 */ /* 0x000fe20000400000 */
[----:B------:R-:W-:Y:S01]  /*6700*/  ISETP.GT.U32.AND.EX P4, PT, R6, RZ, PT, P4 ;  /* 0x000000ff0600720c */ /* 0x000fe20003f84140 */
[----:B------:R-:W-:Y:S01]  /*6710*/  IMAD.X R6, RZ, RZ, R121, P1 ;  /* 0x000000ffff067224 */ /* 0x000fe200008e0679 */
[----:B------:R-:W-:Y:S01]  /*6720*/  FSEL R190, R43, -INF , !P5 ;  /* 0xff8000002bbe7808 */ /* 0x000fe20006800000 */
[-C--:B------:R-:W-:Y:S01]  /*6730*/  HMMA.16816.F32 R96, R156, R170.reuse, R96 ;  /* 0x000000aa9c60723c */ /* 0x080fe20000001860 */
[----:B------:R-:W-:Y:S01]  /*6740*/  ISETP.GT.U32.AND P6, PT, R5, R0, PT ;  /* 0x000000000500720c */ /* 0x000fe20003fc4070 */
[----:B------:R-:W-:Y:S01]  /*6750*/  FMUL R59, R59, c[0x0][0x188] ;  /* 0x000062003b3b7a20 */ /* 0x000fe20000400000 */
[----:B------:R-:W-:Y:S01]  /*6760*/  FSEL R181, R56, -INF , !P0 ;  /* 0xff80000038b57808 */ /* 0x000fe20004000000 */
[----:B------:R-:W-:Y:S01]  /*6770*/  FMUL R109, R109, c[0x0][0x188] ;  /* 0x000062006d6d7a20 */ /* 0x000fe20000400000 */
[----:B------:R-:W-:Y:S01]  /*6780*/  FSEL R126, R58, -INF , !P3 ;  /* 0xff8000003a7e7808 */ /* 0x000fe20005800000 */
[----:B------:R-:W-:Y:S01]  /*6790*/  FMUL R111, R111, c[0x0][0x188] ;  /* 0x000062006f6f7a20 */ /* 0x000fe20000400000 */
[C---:B------:R-:W-:Y:S01]  /*67a0*/  ISETP.GT.U32.AND P5, PT, R5.reuse, R240, PT ;  /* 0x000000f00500720c */ /* 0x040fe20003fa4070 */
[----:B------:R-:W-:Y:S01]  /*67b0*/  HMMA.16816.F32 R116, R144, R170, R116 ;  /* 0x000000aa9074723c */ /* 0x000fe20000001874 */
[----:B------:R-:W-:-:S07]  /*67c0*/  ISETP.GT.U32.AND P0, PT, R5, R124, PT ;  /* 0x0000007c0500720c */ /* 0x000fce0003f04070 */
[----:B------:R-:W-:Y:S01]  /*67d0*/  HMMA.16816.F32 R24, R156, R166, R24 ;  /* 0x000000a69c18723c */ /* 0x000fe20000001818 */
[----:B------:R-:W-:-:S07]  /*67e0*/  ISETP.GT.U32.AND P3, PT, R5, R247, PT ;  /* 0x000000f70500720c */ /* 0x000fce0003f64070 */
[----:B------:R-:W-:Y:S01]  /*67f0*/  HMMA.16816.F32 R236, R156, R154, R236 ;  /* 0x0000009a9cec723c */ /* 0x000fe200000018ec */
[----:B------:R-:W-:-:S07]  /*6800*/  FSEL R234, R108, -INF , !P2 ;  /* 0xff8000006cea7808 */ /* 0x000fce0005000000 */
[----:B------:R-:W-:Y:S01]  /*6810*/  HMMA.16816.F32 R72, R156, R162, R72 ;  /* 0x000000a29c48723c */ /* 0x000fe20000001848 */
[----:B------:R-:W-:Y:S01]  /*6820*/  IADD3 R5, P2, R120, 0x60, RZ ;  /* 0x0000006078057810 */ /* 0x000fe20007f5e0ff */
[----:B------:R-:W-:Y:S01]  /*6830*/  FMUL R248, R248, c[0x0][0x188] ;  /* 0x00006200f8f87a20 */ /* 0x000fe20000400000 */
[----:B------:R-:W-:Y:S01]  /*6840*/  ISETP.GT.U32.AND.EX P6, PT, R6, RZ, PT, P6 ;  /* 0x000000ff0600720c */ /* 0x000fe20003fc4160 */
[----:B------:R-:W-:Y:S01]  /*6850*/  FMUL R8, R132, c[0x0][0x188] ;  /* 0x0000620084087a20 */ /* 0x000fe20000400000 */
[----:B------:R-:W-:-:S03]  /*6860*/  ISETP.GT.U32.AND.EX P5, PT, R6, RZ, PT, P5 ;  /* 0x000000ff0600720c */ /* 0x000fc60003fa4150 */
[----:B------:R-:W-:Y:S01]  /*6870*/  HMMA.16816.F32 R52, R144, R162, R52 ;  /* 0x000000a29034723c */ /* 0x000fe20000001834 */
[----:B------:R-:W-:Y:S01]  /*6880*/  ISETP.GT.U32.AND.EX P0, PT, R6, RZ, PT, P0 ;  /* 0x000000ff0600720c */ /* 0x000fe20003f04100 */
[----:B------:R-:W-:Y:S01]  /*6890*/  FMUL R23, R250, c[0x0][0x188] ;  /* 0x00006200fa177a20 */ /* 0x000fe20000400000 */
[----:B------:R-:W-:Y:S01]  /*68a0*/  ISETP.GT.U32.AND.EX P3, PT, R6, RZ, PT, P3 ;  /* 0x000000ff0600720c */ /* 0x000fe20003f64130 */
[----:B------:R-:W-:Y:S01]  /*68b0*/  IMAD.X R6, RZ, RZ, R121, P2 ;  /* 0x000000ffff067224 */ /* 0x000fe200010e0679 */
[----:B------:R-:W-:-:S03]  /*68c0*/  FSEL R227, R110, -INF , !P4 ;  /* 0xff8000006ee37808 */ /* 0x000fc60006000000 */
[----:B------:R-:W-:Y:S01]  /*68d0*/  HMMA.16816.F32 R84, R148, R152, R84 ;  /* 0x000000989454723c */ /* 0x000fe20000001854 */
[C---:B------:R-:W-:Y:S01]  /*68e0*/  ISETP.GT.U32.AND P1, PT, R5.reuse, R0, PT ;  /* 0x000000000500720c */ /* 0x040fe20003f24070 */
[----:B------:R-:W-:Y:S01]  /*68f0*/  IMAD.MOV.U32 R168, RZ, RZ, R68 ;  /* 0x000000ffffa87224 */ /* 0x000fe200078e0044 */
[----:B------:R-:W-:Y:S01]  /*6900*/  ISETP.GT.U32.AND P4, PT, R5, R240, PT ;  /* 0x000000f00500720c */ /* 0x000fe20003f84070 */
[----:B------:R-:W-:Y:S01]  /*6910*/  LDSM.16.M88.4 R48, [R242+0x8800] ;  /* 0x00880000f230783b */ /* 0x000fe20000000200 */
[----:B------:R-:W-:Y:S02]  /*6920*/  FSEL R69, R57, -INF , !P6 ;  /* 0xff80000039457808 */ /* 0x000fe40007000000 */
[----:B------:R-:W-:Y:S01]  /*6930*/  ISETP.GT.U32.AND P6, PT, R5, R124, PT ;  /* 0x0000007c0500720c */ /* 0x000fe20003fc4070 */
[----:B------:R-:W-:Y:S01]  /*6940*/  FMUL R64, R64, c[0x0][0x188] ;  /* 0x0000620040407a20 */ /* 0x000fe20000400000 */
[----:B------:R-:W-:Y:S01]  /*6950*/  FSEL R169, R59, -INF , !P5 ;  /* 0xff8000003ba97808 */ /* 0x000fe20006800000 */
[----:B------:R-:W-:Y:S01]  /*6960*/  FMUL R66, R66, c[0x0][0x188] ;  /* 0x0000620042427a20 */ /* 0x000fe20000400000 */
[----:B------:R-:W-:Y:S01]  /*6970*/  ISETP.GT.U32.AND P5, PT, R5, R247, PT ;  /* 0x000000f70500720c */ /* 0x000fe20003fa4070 */
[----:B------:R-:W-:Y:S01]  /*6980*/  FMUL R44, R44, c[0x0][0x188] ;  /* 0x000062002c2c7a20 */ /* 0x000fe20000400000 */
[----:B------:R-:W-:-:S02]  /*6990*/  FSEL R179, R109, -INF , !P0 ;  /* 0xff8000006db37808 */ /* 0x000fc40004000000 */
[C---:B------:R-:W-:Y:S02]  /*69a0*/  ISETP.GT.U32.AND.EX P1, PT, R6.reuse, RZ, PT, P1 ;  /* 0x000000ff0600720c */ /* 0x040fe40003f24110 */
[----:B------:R-:W-:Y:S02]  /*69b0*/  ISETP.GT.U32.AND.EX P4, PT, R6, RZ, PT, P4 ;  /* 0x000000ff0600720c */ /* 0x000fe40003f84140 */
[----:B------:R-:W-:Y:S02]  /*69c0*/  IADD3 R5, P0, R120, 0x61, RZ ;  /* 0x0000006178057810 */ /* 0x000fe40007f1e0ff */
[----:B------:R-:W-:Y:S02]  /*69d0*/  ISETP.GT.U32.AND.EX P6, PT, R6, RZ, PT, P6 ;  /* 0x000000ff0600720c */ /* 0x000fe40003fc4160 */
[----:B------:R-:W-:Y:S02]  /*69e0*/  FSEL R184, R111, -INF , !P3 ;  /* 0xff8000006fb87808 */ /* 0x000fe40005800000 */
[----:B------:R-:W-:-:S02]  /*69f0*/  FSEL R252, R64, -INF , !P1 ;  /* 0xff80000040fc7808 */ /* 0x000fc40004800000 */
[----:B------:R-:W-:Y:S01]  /*6a00*/  FSEL R71, R66, -INF , !P4 ;  /* 0xff80000042477808 */ /* 0x000fe20006000000 */
[----:B------:R-:W-:Y:S01]  /*6a10*/  FMUL R46, R46, c[0x0][0x188] ;  /* 0x000062002e2e7a20 */ /* 0x000fe20000400000 */
[C---:B------:R-:W-:Y:S02]  /*6a20*/  ISETP.GT.U32.AND P2, PT, R5.reuse, R0, PT ;  /* 0x000000000500720c */ /* 0x040fe40003f44070 */
[C---:B------:R-:W-:Y:S02]  /*6a30*/  ISETP.GT.U32.AND P3, PT, R5.reuse, R240, PT ;  /* 0x000000f00500720c */ /* 0x040fe40003f64070 */
[C---:B------:R-:W-:Y:S02]  /*6a40*/  ISETP.GT.U32.AND P1, PT, R5.reuse, R124, PT ;  /* 0x0000007c0500720c */ /* 0x040fe40003f24070 */
[----:B------:R-:W-:Y:S02]  /*6a50*/  ISETP.GT.U32.AND P4, PT, R5, R247, PT ;  /* 0x000000f70500720c */ /* 0x000fe40003f84070 */
[----:B------:R-:W-:-:S02]  /*6a60*/  ISETP.GT.U32.AND.EX P5, PT, R6, RZ, PT, P5 ;  /* 0x000000ff0600720c */ /* 0x000fc40003fa4150 */
[----:B------:R-:W-:Y:S02]  /*6a70*/  FSEL R217, R44, -INF , !P6 ;  /* 0xff8000002cd97808 */ /* 0x000fe40007000000 */
[----:B------:R-:W-:Y:S02]  /*6a80*/  IADD3 R5, P6, R120, 0x68, RZ ;  /* 0x0000006878057810 */ /* 0x000fe40007fde0ff */
[----:B------:R-:W-:Y:S01]  /*6a90*/  IADD3.X R6, RZ, R121, RZ, P0, !PT ;  /* 0x00000079ff067210 */ /* 0x000fe200007fe4ff */
[----:B------:R-:W-:Y:S01]  /*6aa0*/  FMUL R65, R65, c[0x0][0x188] ;  /* 0x0000620041417a20 */ /* 0x000fe20000400000 */
[----:B------:R-:W-:Y:S01]  /*6ab0*/  FSEL R178, R46, -INF , !P5 ;  /* 0xff8000002eb27808 */ /* 0x000fe20006800000 */
[----:B------:R-:W-:Y:S01]  /*6ac0*/  FMUL R67, R67, c[0x0][0x188] ;  /* 0x0000620043437a20 */ /* 0x000fe20000400000 */
[C---:B------:R-:W-:Y:S01]  /*6ad0*/  ISETP.GT.U32.AND.EX P2, PT, R6.reuse, RZ, PT, P2 ;  /* 0x000000ff0600720c */ /* 0x040fe20003f44120 */
[----:B------:R-:W-:Y:S01]  /*6ae0*/  FMUL R45, R45, c[0x0][0x188] ;  /* 0x000062002d2d7a20 */ /* 0x000fe20000400000 */
[C---:B------:R-:W-:Y:S01]  /*6af0*/  ISETP.GT.U32.AND.EX P3, PT, R6.reuse, RZ, PT, P3 ;  /* 0x000000ff0600720c */ /* 0x040fe20003f64130 */
[----:B------:R-:W-:Y:S01]  /*6b00*/  HMMA.16816.F32 R80, R144, R166, R80 ;  /* 0x000000a69050723c */ /* 0x000fe20000001850 */
[----:B------:R-:W-:-:S02]  /*6b10*/  ISETP.GT.U32.AND.EX P1, PT, R6, RZ, PT, P1 ;  /* 0x000000ff0600720c */ /* 0x000fc40003f24110 */
[----:B------:R-:W-:Y:S01]  /*6b20*/  ISETP.GT.U32.AND.EX P4, PT, R6, RZ, PT, P4 ;  /* 0x000000ff0600720c */ /* 0x000fe20003f84140 */
[----:B------:R-:W-:Y:S01]  /*6b30*/  IMAD.X R6, RZ, RZ, R121, P6 ;  /* 0x000000ffff067224 */ /* 0x000fe200030e0679 */
[C---:B------:R-:W-:Y:S02]  /*6b40*/  ISETP.GT.U32.AND P0, PT, R5.reuse, R0, PT ;  /* 0x000000000500720c */ /* 0x040fe40003f04070 */
[----:B------:R-:W-:Y:S01]  /*6b50*/  ISETP.GT.U32.AND P5, PT, R5, R240, PT ;  /* 0x000000f00500720c */ /* 0x000fe20003fa4070 */
[----:B------:R-:W-:Y:S01]  /*6b60*/  FMUL R47, R47, c[0x0][0x188] ;  /* 0x000062002f2f7a20 */ /* 0x000fe20000400000 */
[----:B------:R-:W-:Y:S01]  /*6b70*/  FSEL R235, R65, -INF , !P2 ;  /* 0xff80000041eb7808 */ /* 0x000fe20005000000 */
[----:B------:R-:W-:Y:S01]  /*6b80*/  FMUL R96, R96, c[0x0][0x188] ;  /* 0x0000620060607a20 */ /* 0x000fe20000400000 */
[----:B------:R-:W-:Y:S01]  /*6b90*/  FSEL R192, R67, -INF , !P3 ;  /* 0xff80000043c07808 */ /* 0x000fe20005800000 */
[----:B------:R-:W-:Y:S01]  /*6ba0*/  FMUL R98, R98, c[0x0][0x188] ;  /* 0x0000620062627a20 */ /* 0x000fe20000400000 */
[----:B------:R-:W-:-:S02]  /*6bb0*/  ISETP.GT.U32.AND P2, PT, R5, R124, PT ;  /* 0x0000007c0500720c */ /* 0x000fc40003f44070 */
[----:B------:R-:W-:Y:S02]  /*6bc0*/  ISETP.GT.U32.AND P3, PT, R5, R247, PT ;  /* 0x000000f70500720c */ /* 0x000fe40003f64070 */
[----:B------:R-:W-:Y:S02]  /*6bd0*/  FSEL R165, R45, -INF , !P1 ;  /* 0xff8000002da57808 */ /* 0x000fe40004800000 */
[C---:B------:R-:W-:Y:S02]  /*6be0*/  ISETP.GT.U32.AND.EX P0, PT, R6.reuse, RZ, PT, P0 ;  /* 0x000000ff0600720c */ /* 0x040fe40003f04100 */
[----:B------:R-:W-:Y:S02]  /*6bf0*/  ISETP.GT.U32.AND.EX P5, PT, R6, RZ, PT, P5 ;  /* 0x000000ff0600720c */ /* 0x000fe40003fa4150 */
[----:B------:R-:W-:Y:S02]  /*6c00*/  IADD3 R5, P1, R120, 0x69, RZ ;  /* 0x0000006978057810 */ /* 0x000fe40007f3e0ff */
[----:B------:R-:W-:-:S02]  /*6c10*/  FSEL R219, R47, -INF , !P4 ;  /* 0xff8000002fdb7808 */ /* 0x000fc40006000000 */
[----:B------:R-:W-:Y:S01]  /*6c20*/  FSEL R173, R96, -INF , !P0 ;  /* 0xff80000060ad7808 */ /* 0x000fe20004000000 */
[----:B------:R-:W-:Y:S01]  /*6c30*/  FMUL R116, R116, c[0x0][0x188] ;  /* 0x0000620074747a20 */ /* 0x000fe20000400000 */
[----:B------:R-:W-:Y:S01]  /*6c40*/  FSEL R2, R98, -INF , !P5 ;  /* 0xff80000062027808 */ /* 0x000fe20006800000 */
[----:B------:R-:W-:Y:S01]  /*6c50*/  FMUL R97, R97, c[0x0][0x188] ;  /* 0x0000620061617a20 */ /* 0x000fe20000400000 */
[C---:B------:R-:W-:Y:S01]  /*6c60*/  ISETP.GT.U32.AND P6, PT, R5.reuse, R0, PT ;  /* 0x000000000500720c */ /* 0x040fe20003fc4070 */
[----:B------:R-:W-:Y:S01]  /*6c70*/  STL [R1+0xc4], R71 ;  /* 0x0000c44701007387 */ /* 0x000fe20000100800 */
[C---:B------:R-:W-:Y:S02]  /*6c80*/  ISETP.GT.U32.AND P4, PT, R5.reuse, R240, PT ;  /* 0x000000f00500720c */ /* 0x040fe40003f84070 */
[C---:B------:R-:W-:Y:S01]  /*6c90*/  ISETP.GT.U32.AND P0, PT, R5.reuse, R124, PT ;  /* 0x0000007c0500720c */ /* 0x040fe20003f04070 */
[----:B------:R-:W-:Y:S01]  /*6ca0*/  FMUL R118, R118, c[0x0][0x188] ;  /* 0x0000620076767a20 */ /* 0x000fe20000400000 */
[----:B------:R-:W-:Y:S01]  /*6cb0*/  ISETP.GT.U32.AND P5, PT, R5, R247, PT ;  /* 0x000000f70500720c */ /* 0x000fe20003fa4070 */
[----:B------:R-:W-:Y:S01]  /*6cc0*/  IMAD.X R5, RZ, RZ, R121, P1 ;  /* 0x000000ffff057224 */ /* 0x000fe200008e0679 */
[----:B------:R-:W-:Y:S01]  /*6cd0*/  ISETP.GT.U32.AND.EX P2, PT, R6, RZ, PT, P2 ;  /* 0x000000ff0600720c */ /* 0x000fe20003f44120 */
[----:B------:R-:W-:Y:S03]  /*6ce0*/  STL [R1+0xdc], R217 ;  /* 0x0000dcd901007387 */ /* 0x000fe60000100800 */
[----:B------:R-:W-:Y:S01]  /*6cf0*/  FSEL R39, R116, -INF , !P2 ;  /* 0xff80000074277808 */ /* 0x000fe20005000000 */
[----:B------:R-:W-:Y:S01]  /*6d00*/  FMUL R99, R99, c[0x0][0x188] ;  /* 0x0000620063637a20 */ /* 0x000fe20000400000 */
[----:B------:R-:W-:Y:S01]  /*6d10*/  ISETP.GT.U32.AND.EX P6, PT, R5, RZ, PT, P6 ;  /* 0x000000ff0500720c */ /* 0x000fe20003fc4160 */
[----:B------:R-:W-:Y:S01]  /*6d20*/  STL [R1+0xd0], R235 ;  /* 0x0000d0eb01007387 */ /* 0x000fe20000100800 */
[----:B------:R-:W-:-:S02]  /*6d30*/  IADD3 R7, P2, R120, 0x70, RZ ;  /* 0x0000007078077810 */ /* 0x000fc40007f5e0ff */
[----:B------:R-:W-:Y:S01]  /*6d40*/  ISETP.GT.U32.AND.EX P3, PT, R6, RZ, PT, P3 ;  /* 0x000000ff0600720c */ /* 0x000fe20003f64130 */
[----:B------:R0:W-:Y:S01]  /*6d50*/  STL [R1+0xc0], R2 ;  /* 0x0000c00201007387 */ /* 0x0001e20000100800 */
[----:B------:R-:W-:Y:S02]  /*6d60*/  ISETP.GT.U32.AND.EX P4, PT, R5, RZ, PT, P4 ;  /* 0x000000ff0500720c */ /* 0x000fe40003f84140 */
[----:B------:R-:W-:Y:S01]  /*6d70*/  IADD3.X R6, RZ, R121, RZ, P2, !PT ;  /* 0x00000079ff067210 */ /* 0x000fe200017fe4ff */
[----:B------:R-:W-:Y:S01]  /*6d80*/  FMUL R80, R80, c[0x0][0x188] ;  /* 0x0000620050507a20 */ /* 0x000fe20000400000 */
[----:B------:R-:W-:Y:S01]  /*6d90*/  ISETP.GT.U32.AND P1, PT, R7, R0, PT ;  /* 0x000000000700720c */ /* 0x000fe20003f24070 */
[----:B------:R-:W-:Y:S02]  /*6da0*/  FMUL R24, R24, c[0x0][0x188] ;  /* 0x0000620018187a20 */ /* 0x000fe40000400000 */
[----:B------:R-:W-:Y:S02]  /*6db0*/  FMUL R26, R26, c[0x0][0x188] ;  /* 0x000062001a1a7a20 */ /* 0x000fe40000400000 */
[----:B------:R-:W-:Y:S01]  /*6dc0*/  FMUL R117, R117, c[0x0][0x188] ;  /* 0x0000620075757a20 */ /* 0x000fe20000400000 */
[----:B0-----:R-:W-:Y:S01]  /*6dd0*/  FSEL R2, R97, -INF , !P6 ;  /* 0xff80000061027808 */ /* 0x001fe20007000000 */
        /* <DEDUP_REMOVED lines=11> */
[----:B------:R-:W-:Y:S01]  /*6e90*/  ISETP.GT.U32.AND.EX P6, PT, R6, RZ, PT, P6 ;  /* 0x000000ff0600720c */ /* 0x000fe20003fc4160 */
[----:B------:R-:W-:Y:S01]  /*6ea0*/  FMUL R21, R53, c[0x0][0x188] ;  /* 0x0000620035157a20 */ /* 0x000fe20000400000 */
[----:B------:R-:W-:Y:S01]  /*6eb0*/  IADD3 R7, P4, R120, 0x71, RZ ;  /* 0x0000007178077810 */ /* 0x000fe20007f9e0ff */
[----:B------:R-:W-:Y:S01]  /*6ec0*/  IMAD.MOV.U32 R163, RZ, RZ, R126 ;  /* 0x000000ffffa37224 */ /* 0x000fe200078e007e */
[C---:B------:R-:W-:Y:S01]  /*6ed0*/  ISETP.GT.U32.AND.EX P1, PT, R6.reuse, RZ, PT, P1 ;  /* 0x000000ff0600720c */ /* 0x040fe20003f24110 */
[----:B------:R-:W-:Y:S01]  /*6ee0*/  IMAD.MOV.U32 R166, RZ, RZ, R193 ;  /* 0x000000ffffa67224 */ /* 0x000fe200078e00c1 */
[----:B------:R-:W-:Y:S01]  /*6ef0*/  ISETP.GT.U32.AND.EX P3, PT, R6, RZ, PT, P3 ;  /* 0x000000ff0600720c */ /* 0x000fe20003f64130 */
[----:B------:R-:W-:Y:S01]  /*6f00*/  IMAD.MOV.U32 R151, RZ, RZ, R61 ;  /* 0x000000ffff977224 */ /* 0x000fe200078e003d */
[----:B------:R-:W-:Y:S01]  /*6f10*/  FSEL R37, R80, -INF , !P6 ;  /* 0xff80000050257808 */ /* 0x000fe20007000000 */
[----:B------:R-:W-:Y:S01]  /*6f20*/  IMAD.X R15, RZ, RZ, R121, P4 ;  /* 0x000000ffff0f7224 */ /* 0x000fe200020e0679 */
[----:B------:R-:W-:-:S02]  /*6f30*/  IADD3 R9, P6, R120, 0x78, RZ ;  /* 0x0000007878097810 */ /* 0x000fc40007fde0ff */
[----:B------:R-:W-:Y:S01]  /*6f40*/  MOV R148, R69 ;  /* 0x0000004500947202 */ /* 0x000fe20000000f00 */
[----:B------:R-:W-:Y:S01]  /*6f50*/  FMUL R82, R82, c[0x0][0x188] ;  /* 0x0000620052527a20 */ /* 0x000fe20000400000 */
[----:B------:R-:W-:Y:S01]  /*6f60*/  FSEL R43, R24, -INF , !P1 ;  /* 0xff800000182b7808 */ /* 0x000fe20004800000 */
[----:B------:R-:W-:Y:S01]  /*6f70*/  FMUL R239, R239, c[0x0][0x188] ;  /* 0x00006200efef7a20 */ /* 0x000fe20000400000 */
[----:B------:R-:W-:Y:S01]  /*6f80*/  ISETP.GT.U32.AND P1, PT, R7, R240, PT ;  /* 0x000000f00700720c */ /* 0x000fe20003f24070 */
[----:B------:R-:W-:Y:S01]  /*6f90*/  FMUL R237, R237, c[0x0][0x188] ;  /* 0x00006200eded7a20 */ /* 0x000fe20000400000 */
[----:B------:R-:W-:Y:S01]  /*6fa0*/  FSEL R177, R26, -INF , !P3 ;  /* 0xff8000001ab17808 */ /* 0x000fe20005800000 */
[----:B------:R-:W-:Y:S01]  /*6fb0*/  IMAD.X R20, RZ, RZ, R121, P6 ;  /* 0x000000ffff147224 */ /* 0x000fe200030e0679 */
[----:B------:R-:W-:Y:S01]  /*6fc0*/  ISETP.GT.U32.AND P3, PT, R7, R124, PT ;  /* 0x0000007c0700720c */ /* 0x000fe20003f64070 */
[----:B------:R-:W-:Y:S01]  /*6fd0*/  IMAD.MOV.U32 R164, RZ, RZ, R203 ;  /* 0x000000ffffa47224 */ /* 0x000fe200078e00cb */
[----:B------:R-:W-:-:S02]  /*6fe0*/  ISETP.GT.U32.AND.EX P0, PT, R5, RZ, PT, P0 ;  /* 0x000000ff0500720c */ /* 0x000fc40003f04100 */
[----:B------:R-:W-:Y:S02]  /*6ff0*/  MOV R175, R70 ;  /* 0x0000004600af7202 */ /* 0x000fe40000000f00 */
[----:B------:R-:W-:Y:S01]  /*7000*/  MOV R162, R243 ;  /* 0x000000f300a27202 */ /* 0x000fe20000000f00 */
[----:B------:R-:W-:Y:S01]  /*7010*/  IMAD.MOV.U32 R149, RZ, RZ, R223 ;  /* 0x000000ffff957224 */ /* 0x000fe200078e00df */
[-C--:B------:R-:W-:Y:S01]  /*7020*/  ISETP.GT.U32.AND P6, PT, R9, R0.reuse, PT ;  /* 0x000000000900720c */ /* 0x080fe20003fc4070 */
[----:B------:R-:W-:Y:S01]  /*7030*/  IMAD.MOV.U32 R167, RZ, RZ, R234 ;  /* 0x000000ffffa77224 */ /* 0x000fe200078e00ea */
[C---:B------:R-:W-:Y:S01]  /*7040*/  ISETP.GT.U32.AND.EX P1, PT, R15.reuse, RZ, PT, P1 ;  /* 0x000000ff0f00720c */ /* 0x040fe20003f24110 */
[----:B------:R-:W-:Y:S01]  /*7050*/  HMMA.16816.F32 R84, R144, R154, R84 ;  /* 0x0000009a9054723c */ /* 0x000fe20000001854 */
[----:B------:R-:W-:Y:S01]  /*7060*/  ISETP.GT.U32.AND.EX P3, PT, R15, RZ, PT, P3 ;  /* 0x000000ff0f00720c */ /* 0x000fe20003f64130 */
[----:B------:R-:W-:Y:S01]  /*7070*/  IMAD.MOV.U32 R157, RZ, RZ, R227 ;  /* 0x000000ffff9d7224 */ /* 0x000fe200078e00e3 */
[----:B------:R-:W-:Y:S01]  /*7080*/  FSEL R38, R117, -INF , !P0 ;  /* 0xff80000075267808 */ /* 0x000fe20004000000 */
[----:B------:R-:W-:Y:S01]  /*7090*/  FMUL R119, R119, c[0x0][0x188] ;  /* 0x0000620077777a20 */ /* 0x000fe20000400000 */
[----:B------:R-:W-:Y:S01]  /*70a0*/  ISETP.GT.U32.AND P0, PT, R7, R0, PT ;  /* 0x000000000700720c */ /* 0x000fe20003f04070 */
[----:B------:R-:W-:Y:S01]  /*70b0*/  FMUL R83, R83, c[0x0][0x188] ;  /* 0x0000620053537a20 */ /* 0x000fe20000400000 */
[----:B------:R-:W-:Y:S01]  /*70c0*/  ISETP.GT.U32.AND P4, PT, R7, R247, PT ;  /* 0x000000f70700720c */ /* 0x000fe20003f84070 */
[----:B------:R-:W-:Y:S01]  /*70d0*/  LDSM.16.M88.4 R44, [R242+0x9000] ;  /* 0x00900000f22c783b */ /* 0x000fe20000000200 */
[----:B------:R-:W-:-:S02]  /*70e0*/  ISETP.GT.U32.AND.EX P6, PT, R20, RZ, PT, P6 ;  /* 0x000000ff1400720c */ /* 0x000fc40003fc4160 */
[----:B------:R-:W-:Y:S02]  /*70f0*/  FSEL R36, R27, -INF , !P1 ;  /* 0xff8000001b247808 */ /* 0x000fe40004800000 */
[----:B------:R-:W-:Y:S02]  /*7100*/  IADD3 R7, P1, R120, 0x8, RZ ;  /* 0x0000000878077810 */ /* 0x000fe40007f3e0ff */
[----:B------:R-:W-:Y:S02]  /*7110*/  FSEL R41, R81, -INF , !P3 ;  /* 0xff80000051297808 */ /* 0x000fe40005800000 */
[----:B------:R-:W-:Y:S02]  /*7120*/  ISETP.GT.U32.AND P3, PT, R9, R240, PT ;  /* 0x000000f00900720c */ /* 0x000fe40003f64070 */
[----:B------:R-:W-:Y:S02]  /*7130*/  FSEL R42, R236, -INF , !P6 ;  /* 0xff800000ec2a7808 */ /* 0x000fe40007000000 */
[----:B------:R-:W-:-:S02]  /*7140*/  ISETP.GT.U32.AND P6, PT, R7, R0, PT ;  /* 0x000000000700720c */ /* 0x000fc40003fc4070 */
[----:B------:R-:W-:Y:S02]  /*7150*/  IADD3.X R10, RZ, R121, RZ, P1, !PT ;  /* 0x00000079ff0a7210 */ /* 0x000fe40000ffe4ff */
[----:B------:R-:W-:Y:S02]  /*7160*/  ISETP.GT.U32.AND.EX P3, PT, R20, RZ, PT, P3 ;  /* 0x000000ff1400720c */ /* 0x000fe40003f64130 */
[----:B------:R-:W-:Y:S02]  /*7170*/  ISETP.GT.U32.AND.EX P6, PT, R10, RZ, PT, P6 ;  /* 0x000000ff0a00720c */ /* 0x000fe40003fc4160 */
[----:B------:R-:W-:Y:S02]  /*7180*/  FSEL R3, R238, -INF , !P3 ;  /* 0xff800000ee037808 */ /* 0x000fe40005800000 */
[----:B------:R-:W-:Y:S02]  /*7190*/  ISETP.GT.U32.AND.EX P0, PT, R15, RZ, PT, P0 ;  /* 0x000000ff0f00720c */ /* 0x000fe40003f04100 */
[----:B------:R-:W-:-:S02]  /*71a0*/  ISETP.GT.U32.AND P1, PT, R7, R124, PT ;  /* 0x0000007c0700720c */ /* 0x000fc40003f24070 */
[----:B------:R-:W-:Y:S02]  /*71b0*/  ISETP.GT.U32.AND P3, PT, R7, R247, PT ;  /* 0x000000f70700720c */ /* 0x000fe40003f64070 */
[----:B------:R-:W-:Y:S02]  /*71c0*/  FSEL R7, R248, -INF , !P6 ;  /* 0xff800000f8077808 */ /* 0x000fe40007000000 */
[CC--:B------:R-:W-:Y:S01]  /*71d0*/  ISETP.GE.U32.AND P6, PT, R120.reuse, R240.reuse, PT ;  /* 0x000000f07800720c */ /* 0x0c0fe20003fc6070 */
[----:B------:R-:W-:Y:S01]  /*71e0*/  FMUL R24, R75, c[0x0][0x188] ;  /* 0x000062004b187a20 */ /* 0x000fe20000400000 */
[----:B------:R-:W-:Y:S02]  /*71f0*/  FSEL R60, R25, -INF , !P0 ;  /* 0xff800000193c7808 */ /* 0x000fe40004000000 */
[----:B------:R-:W-:Y:S02]  /*7200*/  ISETP.GT.U32.AND P0, PT, R120, R240, PT ;  /* 0x000000f07800720c */ /* 0x000fe40003f04070 */
[----:B------:R-:W-:-:S02]  /*7210*/  ISETP.GE.U32.AND.EX P6, PT, R121, RZ, PT, P6 ;  /* 0x000000ff7900720c */ /* 0x000fc40003fc6160 */
[----:B------:R-:W-:Y:S02]  /*7220*/  ISETP.GT.U32.AND.EX P1, PT, R10, RZ, PT, P1 ;  /* 0x000000ff0a00720c */ /* 0x000fe40003f24110 */
[----:B------:R-:W-:Y:S02]  /*7230*/  ISETP.GT.U32.AND.EX P0, PT, R121, RZ, PT, P0 ;  /* 0x000000ff7900720c */ /* 0x000fe40003f04100 */
[----:B------:R-:W-:Y:S02]  /*7240*/  FSEL R24, R24, -INF , !P6 ;  /* 0xff80000018187808 */ /* 0x000fe40007000000 */
[----:B------:R-:W-:Y:S02]  /*7250*/  FSEL R8, R8, -INF , !P1 ;  /* 0xff80000008087808 */ /* 0x000fe40004800000 */
[C---:B------:R-:W-:Y:S02]  /*7260*/  ISETP.GT.U32.AND P6, PT, R9.reuse, R124, PT ;  /* 0x0000007c0900720c */ /* 0x040fe40003fc4070 */
[----:B------:R-:W-:Y:S01]  /*7270*/  ISETP.GT.U32.AND P1, PT, R9, R247, PT ;  /* 0x000000f70900720c */ /* 0x000fe20003f24070 */
[----:B------:R-:W-:Y:S01]  /*7280*/  FMUL R9, R134, c[0x0][0x188] ;  /* 0x0000620086097a20 */ /* 0x000fe20000400000 */
[----:B------:R-:W-:-:S02]  /*7290*/  FSEL R22, R22, -INF , !P0 ;  /* 0xff80000016167808 */ /* 0x000fc40004000000 */
[----:B------:R-:W-:Y:S02]  /*72a0*/  ISETP.GT.U32.AND.EX P3, PT, R10, RZ, PT, P3 ;  /* 0x000000ff0a00720c */ /* 0x000fe40003f64130 */
[-C--:B------:R-:W-:Y:S01]  /*72b0*/  ISETP.GT.U32.AND P0, PT, R120, R0.reuse, PT ;  /* 0x000000007800720c */ /* 0x080fe20003f04070 */
[----:B------:R-:W-:Y:S01]  /*72c0*/  FMUL R26, R72, c[0x0][0x188] ;  /* 0x00006200481a7a20 */ /* 0x000fe20000400000 */
[----:B------:R-:W-:Y:S02]  /*72d0*/  FSEL R9, R9, -INF , !P3 ;  /* 0xff80000009097808 */ /* 0x000fe40005800000 */
[----:B------:R-:W-:Y:S02]  /*72e0*/  ISETP.GT.U32.AND.EX P0, PT, R121, RZ, PT, P0 ;  /* 0x000000ff7900720c */ /* 0x000fe40003f04100 */
[----:B------:R-:W-:Y:S01]  /*72f0*/  ISETP.GE.U32.AND P3, PT, R120, R0, PT ;  /* 0x000000007800720c */ /* 0x000fe20003f66070 */
[----:B------:R-:W-:Y:S01]  /*7300*/  FMUL R27, R73, c[0x0][0x188] ;  /* 0x00006200491b7a20 */ /* 0x000fe20000400000 */
[----:B------:R-:W-:-:S02]  /*7310*/  FSEL R23, R23, -INF , !P0 ;  /* 0xff80000017177808 */ /* 0x000fc40004000000 */
[----:B------:R-:W-:Y:S02]  /*7320*/  FSEL R26, R26, -INF , !P0 ;  /* 0xff8000001a1a7808 */ /* 0x000fe40004000000 */
[----:B------:R-:W-:Y:S02]  /*7330*/  ISETP.GE.U32.AND.EX P3, PT, R121, RZ, PT, P3 ;  /* 0x000000ff7900720c */ /* 0x000fe40003f66130 */
[----:B------:R-:W-:Y:S01]  /*7340*/  ISETP.GT.U32.AND P0, PT, R120, R124, PT ;  /* 0x0000007c7800720c */ /* 0x000fe20003f04070 */
[----:B------:R-:W-:Y:S01]  /*7350*/  FMUL R25, R52, c[0x0][0x188] ;  /* 0x0000620034197a20 */ /* 0x000fe20000400000 */
[----:B------:R-:W-:Y:S02]  /*7360*/  FSEL R27, R27, -INF , !P3 ;  /* 0xff8000001b1b7808 */ /* 0x000fe40005800000 */
[----:B------:R-:W-:Y:S02]  /*7370*/  ISETP.GT.U32.AND.EX P3, PT, R121, RZ, PT, P0 ;  /* 0x000000ff7900720c */ /* 0x000fe40003f64100 */
[----:B------:R-:W-:-:S02]  /*7380*/  FMNMX R11, R22, R24, !PT ;  /* 0x00000018160b7209 */ /* 0x000fc40007800000 */
[C---:B------:R-:W-:Y:S02]  /*7390*/  ISETP.GE.U32.AND P0, PT, R120.reuse, R124, PT ;  /* 0x0000007c7800720c */ /* 0x040fe40003f06070 */
[----:B------:R-:W-:Y:S02]  /*73a0*/  FSEL R25, R25, -INF , !P3 ;  /* 0xff80000019197808 */ /* 0x000fe40005800000 */
[----:B------:R-:W-:Y:S02]  /*73b0*/  ISETP.GT.U32.AND P3, PT, R120, R247, PT ;  /* 0x000000f77800720c */ /* 0x000fe40003f64070 */
[----:B------:R-:W-:Y:S01]  /*73c0*/  FMNMX R10, R23, R11, !PT ;  /* 0x0000000b170a7209 */ /* 0x000fe20007800000 */
[----:B------:R-:W-:Y:S01]  /*73d0*/  FMUL R11, R54, c[0x0][0x188] ;  /* 0x00006200360b7a20 */ /* 0x000fe20000400000 */
[C---:B------:R-:W-:Y:S02]  /*73e0*/  ISETP.GE.U32.AND.EX P0, PT, R121.reuse, RZ, PT, P0 ;  /* 0x000000ff7900720c */ /* 0x040fe40003f06100 */
[----:B------:R-:W-:-:S02]  /*73f0*/  ISETP.GT.U32.AND.EX P3, PT, R121, RZ, PT, P3 ;  /* 0x000000ff7900720c */ /* 0x000fc40003f64130 */
[----:B------:R-:W-:Y:S01]  /*7400*/  FSEL R21, R21, -INF , !P0 ;  /* 0xff80000015157808 */ /* 0x000fe20004000000 */
[----:B------:R-:W-:Y:S01]  /*7410*/  STL [R1+0xd8], R39 ;  /* 0x0000d82701007387 */ /* 0x000fe20000100800 */
[C---:B------:R-:W-:Y:S02]  /*7420*/  ISETP.GE.U32.AND P0, PT, R120.reuse, R247, PT ;  /* 0x000000f77800720c */ /* 0x040fe40003f06070 */
[----:B------:R-:W-:Y:S01]  /*7430*/  FSEL R11, R11, -INF , !P3 ;  /* 0xff8000000b0b7808 */ /* 0x000fe20005800000 */
[----:B------:R-:W-:Y:S01]  /*7440*/  STL [R1+0xd4], R38 ;  /* 0x0000d42601007387 */ /* 0x000fe20000100800 */
[----:B------:R-:W-:-:S03]  /*7450*/  IADD3 R120, P3, R120, 0x79, RZ ;  /* 0x0000007978787810 */ /* 0x000fc60007f7e0ff */
[----:B------:R-:W-:Y:S01]  /*7460*/  STL [R1+0xf0], R43 ;  /* 0x0000f02b01007387 */ /* 0x000fe20000100800 */
[----:B------:R-:W-:Y:S01]  /*7470*/  ISETP.GE.U32.AND.EX P0, PT, R121, RZ, PT, P0 ;  /* 0x000000ff7900720c */ /* 0x000fe20003f06100 */
[----:B------:R-:W-:Y:S02]  /*7480*/  IMAD.X R121, RZ, RZ, R121, P3 ;  /* 0x000000ffff797224 */ /* 0x000fe400018e0679 */
[----:B------:R-:W-:Y:S01]  /*7490*/  STL [R1+0xf4], R37 ;  /* 0x0000f42501007387 */ /* 0x000fe20000100800 */
[----:B------:R-:W-:-:S03]  /*74a0*/  ISETP.GT.U32.AND P3, PT, R120, R0, PT ;  /* 0x000000007800720c */ /* 0x000fc60003f64070 */
[----:B------:R-:W-:Y:S04]  /*74b0*/  STL [R1+0xe4], R36 ;  /* 0x0000e42401007387 */ /* 0x000fe80000100800 */
[----:B------:R-:W-:Y:S04]  /*74c0*/  STL [R1+0xe8], R42 ;  /* 0x0000e82a01007387 */ /* 0x000fe80000100800 */
[----:B------:R0:W-:Y:S04]  /*74d0*/  STL [R1+0x328], R0 ;  /* 0x0003280001007387 */ /* 0x0001e80000100800 */
[----:B0-----:R-:W2:Y:S01]  /*74e0*/  LDL.LU R0, [R1+0xc0] ;  /* 0x0000c00001007983 */ /* 0x001ea20000300800 */
[----:B------:R-:W-:-:S04]  /*74f0*/  FMNMX R10, R141, R10, !PT ;  /* 0x0000000a8d0a7209 */ /* 0x000fc80007800000 */
[----:B------:R-:W-:-:S04]  /*7500*/  FMNMX R10, R131, R10, !PT ;  /* 0x0000000a830a7209 */ /* 0x000fc80007800000 */
[----:B------:R-:W-:-:S04]  /*7510*/  FMNMX R10, R129, R10, !PT ;  /* 0x0000000a810a7209 */ /* 0x000fc80007800000 */
[----:B------:R-:W-:Y:S02]  /*7520*/  FMNMX R32, R123, R10, !PT ;  /* 0x0000000a7b207209 */ /* 0x000fe40007800000 */
[----:B------:R-:W-:Y:S02]  /*7530*/  FMNMX R33, R26, R27, !PT ;  /* 0x0000001b1a217209 */ /* 0x000fe40007800000 */
[----:B------:R-:W-:Y:S02]  /*7540*/  FMNMX R32, R31, R32, !PT ;  /* 0x000000201f207209 */ /* 0x000fe40007800000 */
[----:B------:R-:W-:Y:S02]  /*7550*/  FMNMX R33, R7, R33, !PT ;  /* 0x0000002107217209 */ /* 0x000fe40007800000 */
[----:B------:R-:W-:Y:S02]  /*7560*/  FMNMX R32, R28, R32, !PT ;  /* 0x000000201c207209 */ /* 0x000fe40007800000 */
[----:B------:R-:W-:-:S02]  /*7570*/  FMNMX R33, R142, R33, !PT ;  /* 0x000000218e217209 */ /* 0x000fc40007800000 */
        /* <DEDUP_REMOVED lines=10> */
[----:B------:R-:W-:Y:S01]  /*7620*/  FMNMX R32, R202, R32, !PT ;  /* 0x00000020ca207209 */ /* 0x000fe20007800000 */
[----:B------:R-:W-:Y:S01]  /*7630*/  FMUL R10, R55, c[0x0][0x188] ;  /* 0x00006200370a7a20 */ /* 0x000fe20000400000 */
[----:B------:R-:W-:-:S02]  /*7640*/  FMNMX R33, R196, R33, !PT ;  /* 0x00000021c4217209 */ /* 0x000fc40007800000 */
[----:B------:R-:W-:Y:S01]  /*7650*/  MOV R161, R192 ;  /* 0x000000c000a17202 */ /* 0x000fe20000000f00 */
[----:B------:R-:W-:Y:S01]  /*7660*/  STL [R1+0x334], R163 ;  /* 0x000334a301007387 */ /* 0x000fe20000100800 */
[----:B------:R-:W-:Y:S02]  /*7670*/  FMNMX R32, R18, R32, !PT ;  /* 0x0000002012207209 */ /* 0x000fe40007800000 */
[----:B------:R-:W-:Y:S02]  /*7680*/  FMNMX R33, R17, R33, !PT ;  /* 0x0000002111217209 */ /* 0x000fe40007800000 */
[----:B------:R-:W-:Y:S02]  /*7690*/  ISETP.GT.U32.AND.EX P5, PT, R5, RZ, PT, P5 ;  /* 0x000000ff0500720c */ /* 0x000fe40003fa4150 */
[----:B------:R-:W-:Y:S02]  /*76a0*/  ISETP.GT.U32.AND.EX P4, PT, R15, RZ, PT, P4 ;  /* 0x000000ff0f00720c */ /* 0x000fe40003f84140 */
[----:B------:R-:W-:-:S02]  /*76b0*/  ISETP.GT.U32.AND.EX P2, PT, R6, RZ, PT, P2 ;  /* 0x000000ff0600720c */ /* 0x000fc40003f44120 */
[----:B------:R-:W-:Y:S01]  /*76c0*/  MOV R154, R219 ;  /* 0x000000db009a7202 */ /* 0x000fe20000000f00 */
[----:B------:R-:W-:Y:S01]  /*76d0*/  IMAD.MOV.U32 R147, RZ, RZ, R40 ;  /* 0x000000ffff937224 */ /* 0x000fe200078e0028 */
[----:B------:R-:W-:Y:S01]  /*76e0*/  FMNMX R32, R233, R32, !PT ;  /* 0x00000020e9207209 */ /* 0x000fe20007800000 */
[----:B------:R-:W-:Y:S01]  /*76f0*/  IMAD.MOV.U32 R150, RZ, RZ, R41 ;  /* 0x000000ffff967224 */ /* 0x000fe200078e0029 */
[----:B------:R-:W-:Y:S01]  /*7700*/  FSEL R10, R10, -INF , !P0 ;  /* 0xff8000000a0a7808 */ /* 0x000fe20004000000 */
[----:B------:R-:W-:Y:S01]  /*7710*/  FMUL R84, R84, c[0x0][0x188] ;  /* 0x0000620054547a20 */ /* 0x000fe20000400000 */
[----:B------:R-:W-:Y:S01]  /*7720*/  FMNMX R35, R14, R33, !PT ;  /* 0x000000210e237209 */ /* 0x000fe20007800000 */
[----:B------:R-:W-:Y:S01]  /*7730*/  FMUL R85, R85, c[0x0][0x188] ;  /* 0x0000620055557a20 */ /* 0x000fe20000400000 */
[----:B------:R-:W-:Y:S01]  /*7740*/  FMNMX R33, R228, R32, !PT ;  /* 0x00000020e4217209 */ /* 0x000fe20007800000 */
[----:B------:R-:W-:Y:S01]  /*7750*/  FMUL R86, R86, c[0x0][0x188] ;  /* 0x0000620056567a20 */ /* 0x000fe20000400000 */
[----:B------:R-:W-:Y:S01]  /*7760*/  FMNMX R32, R11, R10, !PT ;  /* 0x0000000a0b207209 */ /* 0x000fe20007800000 */
[----:B------:R-:W-:Y:S01]  /*7770*/  FMUL R87, R87, c[0x0][0x188] ;  /* 0x0000620057577a20 */ /* 0x000fe20000400000 */
[----:B------:R-:W-:Y:S01]  /*7780*/  FMNMX R33, R225, R33, !PT ;  /* 0x00000021e1217209 */ /* 0x000fe20007800000 */
[----:B------:R-:W-:Y:S01]  /*7790*/  LDSM.16.M88.4 R52, [R242+0x8000] ;  /* 0x00800000f234783b */ /* 0x000fe20000000200 */
        /* <DEDUP_REMOVED lines=27> */
[----:B------:R-:W-:-:S04]  /*7950*/  FMNMX R35, R151, R35, !PT ;  /* 0x0000002397237209 */ /* 0x000fc80007800000 */
        /* <DEDUP_REMOVED lines=8> */
[----:B------:R-:W-:Y:S01]  /*79e0*/  FMNMX R15, R42, R35, !PT ;  /* 0x000000232a0f7209 */ /* 0x000fe20007800000 */
[----:B--2---:R0:W-:Y:S01]  /*79f0*/  STL [R1+0x32c], R0 ;  /* 0x00032c0001007387 */ /* 0x0041e20000100800 */
[----:B------:R-:W-:Y:S02]  /*7a00*/  FMNMX R33, R0, R33, !PT ;  /* 0x0000002100217209 */ /* 0x000fe40007800000 */
[----:B------:R-:W-:Y:S01]  /*7a10*/  FMNMX R34, R25, R21, !PT ;  /* 0x0000001519227209 */ /* 0x000fe20007800000 */
[----:B------:R-:W-:Y:S01]  /*7a20*/  LDSM.16.M88.4 R40, [R242+0x9800] ;  /* 0x00980000f228783b */ /* 0x000fe20000000200 */
[----:B------:R-:W-:-:S04]  /*7a30*/  FMNMX R33, R241, R33, !PT ;  /* 0x00000021f1217209 */ /* 0x000fc80007800000 */
[----:B------:R-:W-:-:S04]  /*7a40*/  FMNMX R33, R177, R33, !PT ;  /* 0x00000021b1217209 */ /* 0x000fc80007800000 */
[----:B------:R-:W-:Y:S02]  /*7a50*/  FMNMX R33, R36, R33, !PT ;  /* 0x0000002124217209 */ /* 0x000fe40007800000 */
[----:B------:R-:W-:-:S04]  /*7a60*/  FMNMX R36, R229, R32, !PT ;  /* 0x00000020e5247209 */ /* 0x000fc80007800000 */
[----:B------:R-:W-:Y:S01]  /*7a70*/  FMNMX R36, R224, R36, !PT ;  /* 0x00000024e0247209 */ /* 0x000fe20007800000 */
[----:B------:R-:W-:Y:S03]  /*7a80*/  STL [R1+0x330], R241 ;  /* 0x000330f101007387 */ /* 0x000fe60000100800 */
[----:B------:R-:W-:Y:S02]  /*7a90*/  FMNMX R5, R220, R36, !PT ;  /* 0x00000024dc057209 */ /* 0x000fe40007800000 */
[----:B------:R-:W2:Y:S04]  /*7aa0*/  LDL.LU R36, [R1+0xc8] ;  /* 0x0000c80001247983 */ /* 0x000ea80000300800 */
[----:B------:R-:W3:Y:S04]  /*7ab0*/  LDL.LU R35, [R1+0xcc] ;  /* 0x0000cc0001237983 */ /* 0x000ee80000300800 */
[----:B------:R-:W4:Y:S01]  /*7ac0*/  LDL.LU R67, [R1+0xe0] ;  /* 0x0000e00001437983 */ /* 0x000f220000300800 */
[----:B0-----:R-:W-:-:S03]  /*7ad0*/  FSEL R0, R82, -INF , !P2 ;  /* 0xff80000052007808 */ /* 0x001fc60005000000 */
[----:B------:R-:W3:Y:S04]  /*7ae0*/  LDL.LU R82, [R1+0xec] ;  /* 0x0000ec0001527983 */ /* 0x000ee80000300800 */
[----:B------:R-:W3:Y:S04]  /*7af0*/  LDL.LU R58, [R1+0xb8] ;  /* 0x0000b800013a7983 */ /* 0x000ee80000300800 */
[----:B------:R-:W3:Y:S04]  /*7b00*/  LDL.LU R59, [R1+0xbc] ;  /* 0x0000bc00013b7983 */ /* 0x000ee80000300800 */
[----:B------:R-:W3:Y:S04]  /*7b10*/  LDL.LU R56, [R1+0xb0] ;  /* 0x0000b00001387983 */ /* 0x000ee80000300800 */
[----:B------:R-:W3:Y:S04]  /*7b20*/  LDL.LU R57, [R1+0xb4] ;  /* 0x0000b40001397983 */ /* 0x000ee80000300800 */
[----:B------:R-:W4:Y:S04]  /*7b30*/  LDL.LU R66, [R1+0xa8] ;  /* 0x0000a80001427983 */ /* 0x000f280000300800 */
[----:B------:R-:W4:Y:S04]  /*7b40*/  LDL.LU R65, [R1+0xac] ;  /* 0x0000ac0001417983 */ /* 0x000f280000300800 */
[----:B------:R-:W4:Y:S04]  /*7b50*/  LDL.LU R64, [R1+0xa0] ;  /* 0x0000a00001407983 */ /* 0x000f280000300800 */
[----:B------:R-:W4:Y:S01]  /*7b60*/  LDL.LU R61, [R1+0xa4] ;  /* 0x0000a400013d7983 */ /* 0x000f220000300800 */
[----:B------:R-:W-:-:S02]  /*7b70*/  FMNMX R34, R8, R34, !PT ;  /* 0x0000002208227209 */ /* 0x000fc40007800000 */
[----:B------:R-:W-:Y:S01]  /*7b80*/  ISETP.GT.U32.AND P0, PT, R120, R240, PT ;  /* 0x000000f07800720c */ /* 0x000fe20003f04070 */
[----:B------:R-:W4:Y:S01]  /*7b90*/  LDL.LU R70, [R1+0x98] ;  /* 0x0000980001467983 */ /* 0x000f220000300800 */
[----:B------:R-:W-:Y:S02]  /*7ba0*/  FMNMX R34, R140, R34, !PT ;  /* 0x000000228c227209 */ /* 0x000fe40007800000 */
[----:B------:R-:W-:Y:S01]  /*7bb0*/  ISETP.GT.U32.AND.EX P0, PT, R121, RZ, PT, P0 ;  /* 0x000000ff7900720c */ /* 0x000fe20003f04100 */
[----:B------:R-:W4:Y:S01]  /*7bc0*/  LDL.LU R71, [R1+0x9c] ;  /* 0x00009c0001477983 */ /* 0x000f220000300800 */
        /* <DEDUP_REMOVED lines=8> */
[----:B------:R-:W-:Y:S02]  /*7c50*/  FMNMX R34, R222, R34, !PT ;  /* 0x00000022de227209 */ /* 0x000fe40007800000 */
[----:B------:R-:W-:Y:S02]  /*7c60*/  FSEL R153, R239, -INF , !P0 ;  /* 0xff800000ef997808 */ /* 0x000fe40004000000 */
[----:B------:R-:W-:Y:S02]  /*7c70*/  FMNMX R34, R221, R34, !PT ;  /* 0x00000022dd227209 */ /* 0x000fe40007800000 */
[----:B------:R-:W-:Y:S02]  /*7c80*/  FMNMX R33, R3, R33, !PT ;  /* 0x0000002103217209 */ /* 0x000fe40007800000 */
[----:B------:R-:W-:Y:S02]  /*7c90*/  FMNMX R34, R215, R34, !PT ;  /* 0x00000022d7227209 */ /* 0x000fe40007800000 */
[----:B------:R-:W-:-:S02]  /*7ca0*/  ISETP.GT.U32.AND.EX P3, PT, R121, RZ, PT, P3 ;  /* 0x000000ff7900720c */ /* 0x000fc40003f64130 */
[----:B------:R-:W-:Y:S02]  /*7cb0*/  FMNMX R33, R153, R33, !PT ;  /* 0x0000002199217209 */ /* 0x000fe40007800000 */
[----:B------:R-:W-:Y:S02]  /*7cc0*/  FMNMX R34, R214, R34, !PT ;  /* 0x00000022d6227209 */ /* 0x000fe40007800000 */
[----:B------:R-:W-:Y:S01]  /*7cd0*/  FSEL R240, R237, -INF , !P3 ;  /* 0xff800000edf07808 */ /* 0x000fe20005800000 */
[----:B------:R-:W0:Y:S01]  /*7ce0*/  SHFL.BFLY PT, R32, R33, 0x2, 0x1f ;  /* 0x0c401f0021207f89 */ /* 0x000e2200000e0000 */
[C---:B------:R-:W-:Y:S02]  /*7cf0*/  ISETP.GT.U32.AND P3, PT, R120.reuse, R124, PT ;  /* 0x0000007c7800720c */ /* 0x040fe40003f64070 */
[----:B------:R-:W-:Y:S01]  /*7d00*/  ISETP.GT.U32.AND P0, PT, R120, R247, PT ;  /* 0x000000f77800720c */ /* 0x000fe20003f04070 */
[----:B------:R-:W-:Y:S01]  /*7d10*/  IMAD.MOV.U32 R120, RZ, RZ, R249 ;  /* 0x000000ffff787224 */ /* 0x000fe200078e00f9 */
        /* <DEDUP_REMOVED lines=11> */
[----:B0-----:R-:W-:Y:S02]  /*7dd0*/  FMNMX R32, R33, R32, !PT ;  /* 0x0000002021207209 */ /* 0x001fe40007800000 */
[----:B------:R-:W-:-:S02]  /*7de0*/  FMNMX R33, R149, R5, !PT ;  /* 0x0000000595217209 */ /* 0x000fc40007800000 */
[C---:B------:R-:W-:Y:S02]  /*7df0*/  ISETP.GT.U32.AND.EX P6, PT, R20.reuse, RZ, PT, P6 ;  /* 0x000000ff1400720c */ /* 0x040fe40003fc4160 */
[----:B------:R-:W-:Y:S02]  /*7e00*/  ISETP.GT.U32.AND.EX P1, PT, R20, RZ, PT, P1 ;  /* 0x000000ff1400720c */ /* 0x000fe40003f24110 */
[----:B------:R-:W-:Y:S02]  /*7e10*/  FMNMX R20, R167, R6, !PT ;  /* 0x00000006a7147209 */ /* 0x000fe40007800000 */
[----:B------:R-:W0:Y:S01]  /*7e20*/  SHFL.BFLY PT, R6, R15, 0x2, 0x1f ;  /* 0x0c401f000f067f89 */ /* 0x000e2200000e0000 */
[----:B------:R-:W-:Y:S02]  /*7e30*/  FMNMX R33, R190, R33, !PT ;  /* 0x00000021be217209 */ /* 0x000fe40007800000 */
[----:B------:R-:W-:Y:S02]  /*7e40*/  FMNMX R20, R179, R20, !PT ;  /* 0x00000014b3147209 */ /* 0x000fe40007800000 */
[----:B------:R-:W-:-:S02]  /*7e50*/  FMNMX R33, R157, R33, !PT ;  /* 0x000000219d217209 */ /* 0x000fc40007800000 */
[----:B------:R-:W-:Y:S01]  /*7e60*/  FMNMX R20, R217, R20, !PT ;  /* 0x00000014d9147209 */ /* 0x000fe20007800000 */
[----:B------:R-:W1:Y:S01]  /*7e70*/  SHFL.BFLY PT, R5, R32, 0x1, 0x1f ;  /* 0x0c201f0020057f89 */ /* 0x000e6200000e0000 */
[----:B------:R-:W-:Y:S02]  /*7e80*/  FMNMX R33, R184, R33, !PT ;  /* 0x00000021b8217209 */ /* 0x000fe40007800000 */
[----:B------:R-:W-:Y:S02]  /*7e90*/  FMNMX R20, R165, R20, !PT ;  /* 0x00000014a5147209 */ /* 0x000fe40007800000 */
[----:B------:R-:W-:Y:S02]  /*7ea0*/  FMNMX R33, R178, R33, !PT ;  /* 0x00000021b2217209 */ /* 0x000fe40007800000 */
[----:B------:R-:W-:Y:S02]  /*7eb0*/  FMNMX R20, R39, R20, !PT ;  /* 0x0000001427147209 */ /* 0x000fe40007800000 */
[----:B------:R-:W-:-:S02]  /*7ec0*/  FMNMX R33, R154, R33, !PT ;  /* 0x000000219a217209 */ /* 0x000fc40007800000 */
[----:B------:R-:W-:Y:S02]  /*7ed0*/  FMNMX R20, R38, R20, !PT ;  /* 0x0000001426147209 */ /* 0x000fe40007800000 */
[----:B------:R-:W-:Y:S02]  /*7ee0*/  FSEL R156, R119, -INF , !P5 ;  /* 0xff800000779c7808 */ /* 0x000fe40006800000 */
[----:B------:R-:W-:Y:S02]  /*7ef0*/  FMNMX R33, R147, R33, !PT ;  /* 0x0000002193217209 */ /* 0x000fe40007800000 */
[----:B------:R-:W-:Y:S02]  /*7f00*/  FMNMX R20, R37, R20, !PT ;  /* 0x0000001425147209 */ /* 0x000fe40007800000 */
[----:B0-----:R-:W-:Y:S02]  /*7f10*/  FMNMX R6, R15, R6, !PT ;  /* 0x000000060f067209 */ /* 0x001fe40007800000 */
[----:B------:R-:W-:-:S02]  /*7f20*/  FMNMX R15, R156, R33, !PT ;  /* 0x000000219c0f7209 */ /* 0x000fc40007800000 */
[----:B------:R-:W-:Y:S02]  /*7f30*/  ISETP.GT.U32.AND.EX P3, PT, R121, RZ, PT, P3 ;  /* 0x000000ff7900720c */ /* 0x000fe40003f64130 */
[----:B------:R-:W-:Y:S02]  /*7f40*/  FSEL R159, R84, -INF , !P6 ;  /* 0xff800000549f7808 */ /* 0x000fe40007000000 */
[----:B------:R-:W-:Y:S02]  /*7f50*/  FMNMX R20, R150, R20, !PT ;  /* 0x0000001496147209 */ /* 0x000fe40007800000 */
[----:B------:R-:W-:Y:S02]  /*7f60*/  FSEL R241, R83, -INF , !P4 ;  /* 0xff80000053f17808 */ /* 0x000fe40006000000 */
[----:B------:R-:W-:Y:S02]  /*7f70*/  FMNMX R15, R0, R15, !PT ;  /* 0x0000000f000f7209 */ /* 0x000fe40007800000 */
[----:B------:R-:W-:-:S02]  /*7f80*/  FSEL R158, R85, -INF , !P3 ;  /* 0xff800000559e7808 */ /* 0x000fc40005800000 */
[----:B------:R-:W-:Y:S02]  /*7f90*/  FMNMX R20, R159, R20, !PT ;  /* 0x000000149f147209 */ /* 0x000fe40007800000 */
[----:B------:R-:W-:Y:S02]  /*7fa0*/  ISETP.GT.U32.AND.EX P0, PT, R121, RZ, PT, P0 ;  /* 0x000000ff7900720c */ /* 0x000fe40003f04100 */
[----:B------:R-:W-:Y:S02]  /*7fb0*/  FSEL R243, R86, -INF , !P1 ;  /* 0xff80000056f37808 */ /* 0x000fe40004800000 */
[----:B------:R-:W-:Y:S02]  /*7fc0*/  FMNMX R15, R241, R15, !PT ;  /* 0x0000000ff10f7209 */ /* 0x000fe40007800000 */
[----:B-1----:R-:W-:Y:S02]  /*7fd0*/  FMNMX R5, R32, R5, !PT ;  /* 0x0000000520057209 */ /* 0x002fe40007800000 */
[----:B------:R-:W-:-:S02]  /*7fe0*/  FMNMX R32, R158, R20, !PT ;  /* 0x000000149e207209 */ /* 0x000fc40007800000 */
[----:B------:R-:W-:Y:S02]  /*7ff0*/  FSEL R163, R87, -INF , !P0 ;  /* 0xff80000057a37808 */ /* 0x000fe40004000000 */
[----:B------:R-:W-:Y:S01]  /*8000*/  FMNMX R15, R243, R15, !PT ;  /* 0x0000000ff30f7209 */ /* 0x000fe20007800000 */
[----:B------:R-:W-:Y:S03]  /*8010*/  SHFL.BFLY PT, R34, R32, 0x2, 0x1f ;  /* 0x0c401f0020227f89 */ /* 0x000fe600000e0000 */
[----:B------:R-:W-:Y:S01]  /*8020*/  FMNMX R15, R163, R15, !PT ;  /* 0x0000000fa30f7209 */ /* 0x000fe20007800000 */
[----:B------:R-:W0:Y:S04]  /*8030*/  SHFL.BFLY PT, R33, R6, 0x1, 0x1f ;  /* 0x0c201f0006217f89 */ /* 0x000e2800000e0000 */
[----:B------:R-:W1:Y:S01]  /*8040*/  SHFL.BFLY PT, R20, R15, 0x2, 0x1f ;  /* 0x0c401f000f147f89 */ /* 0x000e6200000e0000 */
[----:B0-----:R-:W-:-:S02]  /*8050*/  FMNMX R6, R6, R33, !PT ;  /* 0x0000002106067209 */ /* 0x001fc40007800000 */
[----:B-1----:R-:W-:-:S05]  /*8060*/  FMNMX R15, R15, R20, !PT ;  /* 0x000000140f0f7209 */ /* 0x002fca0007800000 */
[----:B------:R-:W0:Y:S01]  /*8070*/  SHFL.BFLY PT, R20, R15, 0x1, 0x1f ;  /* 0x0c201f000f147f89 */ /* 0x000e2200000e0000 */
[----:B--2---:R-:W-:-:S05]  /*8080*/  FMNMX R5, R5, R36, !PT ;  /* 0x0000002405057209 */ /* 0x004fca0007800000 */
[----:B------:R-:W-:-:S04]  /*8090*/  FADD R22, R22, -R5 ;  /* 0x8000000516167221 */ /* 0x000fc80000000000 */
[----:B------:R-:W-:-:S04]  /*80a0*/  FMUL R22, R22, 1.4426950216293334961 ;  /* 0x3fb8aa3b16167820 */ /* 0x000fc80000400000 */
[----:B------:R1:W-:Y:S01]  /*80b0*/  MUFU.EX2 R239, R22 ;  /* 0x0000001600ef7308 */ /* 0x0003e20000000800 */
[----:B------:R-:W-:Y:S01]  /*80c0*/  FADD R248, R23, -R5 ;  /* 0x8000000517f87221 */ /* 0x000fe20000000000 */
[----:B-1----:R-:W-:-:S05]  /*80d0*/  FMNMX R22, R32, R34, !PT ;  /* 0x0000002220167209 */ /* 0x002fca0007800000 */
[----:B------:R-:W1:Y:S01]  /*80e0*/  SHFL.BFLY PT, R23, R22, 0x1, 0x1f ;  /* 0x0c201f0016177f89 */ /* 0x000e6200000e0000 */
[----:B---3--:R-:W-:Y:S01]  /*80f0*/  FMNMX R6, R6, R35, !PT ;  /* 0x0000002306067209 */ /* 0x008fe20007800000 */
[----:B------:R-:W-:-:S04]  /*8100*/  FADD R24, R24, -R5 ;  /* 0x8000000518187221 */ /* 0x000fc80000000000 */
[--C-:B------:R-:W-:Y:S02]  /*8110*/  FADD R142, R142, -R6.reuse ;  /* 0x800000068e8e7221 */ /* 0x100fe40000000000 */
[----:B------:R-:W-:Y:S02]  /*8120*/  FMUL R24, R24, 1.4426950216293334961 ;  /* 0x3fb8aa3b18187820 */ /* 0x000fe40000400000 */
[----:B------:R-:W-:Y:S02]  /*8130*/  FMUL R142, R142, 1.4426950216293334961 ;  /* 0x3fb8aa3b8e8e7820 */ /* 0x000fe40000400000 */
[----:B------:R2:W-:Y:S01]  /*8140*/  MUFU.EX2 R238, R24 ;  /* 0x0000001800ee7308 */ /* 0x0005e20000000800 */
[----:B------:R-:W-:Y:S02]  /*8150*/  FADD R174, -R6, R35 ;  /* 0x0000002306ae7221 */ /* 0x000fe40000000100 */
[----:B------:R-:W-:Y:S01]  /*8160*/  FADD R247, R7, -R6 ;  /* 0x8000000607f77221 */ /* 0x000fe20000000000 */
[----:B0-----:R-:W-:Y:S01]  /*8170*/  FMNMX R15, R15, R20, !PT ;  /* 0x000000140f0f7209 */ /* 0x001fe20007800000 */
[----:B------:R-:W-:Y:S01]  /*8180*/  FMUL R174, R174, 1.4426950216293334961 ;  /* 0x3fb8aa3baeae7820 */ /* 0x000fe20000400000 */
[----:B------:R-:W-:Y:S02]  /*8190*/  LDSM.16.M88.4 R32, [R242+0xa800] ;  /* 0x00a80000f220783b */ /* 0x000fe40000000200 */
[----:B------:R-:W0:Y:S01]  /*81a0*/  MUFU.EX2 R68, R142 ;  /* 0x0000008e00447308 */ /* 0x000e220000000800 */
[----:B--2---:R-:W-:-:S02]  /*81b0*/  FADD R24, -R5, R36 ;  /* 0x0000002405187221 */ /* 0x004fc40000000100 */
[----:B------:R-:W-:Y:S01]  /*81c0*/  FADD R26, R26, -R6 ;  /* 0x800000061a1a7221 */ /* 0x000fe20000000000 */
[----:B-1----:R-:W-:Y:S01]  /*81d0*/  FMNMX R7, R22, R23, !PT ;  /* 0x0000001716077209 */ /* 0x002fe20007800000 */
[----:B------:R-:W-:Y:S01]  /*81e0*/  FMUL R24, R24, 1.4426950216293334961 ;  /* 0x3fb8aa3b18187820 */ /* 0x000fe20000400000 */
[----:B------:R-:W1:Y:S02]  /*81f0*/  LDSM.16.M88.4 R36, [R242+0xa000] ;  /* 0x00a00000f224783b */ /* 0x000e640000000200 */
[----:B------:R-:W-:Y:S01]  /*8200*/  MUFU.EX2 R174, R174 ;  /* 0x000000ae00ae7308 */ /* 0x000fe20000000800 */
[----:B----4-:R-:W-:-:S07]  /*8210*/  FMNMX R7, R7, R67, !PT ;  /* 0x0000004307077209 */ /* 0x010fce0007800000 */
[----:B------:R-:W2:Y:S01]  /*8220*/  MUFU.EX2 R176, R24 ;  /* 0x0000001800b07308 */ /* 0x000ea20000000800 */
[----:B------:R-:W-:Y:S01]  /*8230*/  FADD R249, R8, -R7 ;  /* 0x8000000708f97221 */ /* 0x000fe20000000000 */
[----:B------:R-:W-:Y:S02]  /*8240*/  FMNMX R8, R15, R82, !PT ;  /* 0x000000520f087209 */ /* 0x000fe40007800000 */
[----:B0-----:R-:W-:Y:S02]  /*8250*/  MOV R15, R68 ;  /* 0x00000044000f7202 */ /* 0x001fe40000000f00 */
[----:B------:R-:W3:Y:S04]  /*8260*/  LDL.LU R68, [R1+0x90] ;  /* 0x0000900001447983 */ /* 0x000ee80000300800 */
[----:B------:R-:W4:Y:S01]  /*8270*/  LDL.LU R69, [R1+0x94] ;  /* 0x0000940001457983 */ /* 0x000f220000300800 */
[----:B------:R-:W-:-:S03]  /*8280*/  FADD R172, -R7, R67 ;  /* 0x0000004307ac7221 */ /* 0x000fc60000000100 */
[----:B------:R-:W3:Y:S04]  /*8290*/  LDL.LU R74, [R1+0x88] ;  /* 0x00008800014a7983 */ /* 0x000ee80000300800 */
[----:B------:R-:W3:Y:S01]  /*82a0*/  LDL.LU R75, [R1+0x8c] ;  /* 0x00008c00014b7983 */ /* 0x000ee20000300800 */
[----:B--2---:R-:W-:-:S03]  /*82b0*/  FMUL R67, R176, R65 ;  /* 0x00000041b0437220 */ /* 0x004fc60000400000 */
[----:B------:R-:W2:Y:S01]  /*82c0*/  LDL.LU R72, [R1+0x80] ;  /* 0x0000800001487983 */ /* 0x000ea20000300800 */
[----:B------:R-:W-:-:S03]  /*82d0*/  FMUL R65, R174, R61 ;  /* 0x0000003dae417220 */ /* 0x000fc60000400000 */
[----:B------:R-:W2:Y:S01]  /*82e0*/  LDL.LU R73, [R1+0x84] ;  /* 0x0000840001497983 */ /* 0x000ea20000300800 */
[----:B------:R-:W-:-:S03]  /*82f0*/  FADD R227, R11, -R8 ;  /* 0x800000080be37221 */ /* 0x000fc60000000000 */
[----:B------:R-:W2:Y:S04]  /*8300*/  LDL.LU R81, [R1+0x78] ;  /* 0x0000780001517983 */ /* 0x000ea80000300800 */
[----:B------:R-:W3:Y:S04]  /*8310*/  LDL.LU R80, [R1+0x7c] ;  /* 0x00007c0001507983 */ /* 0x000ee80000300800 */
[----:B------:R-:W4:Y:S04]  /*8320*/  LDL.LU R61, [R1+0x70] ;  /* 0x00007000013d7983 */ /* 0x000f280000300800 */
[----:B------:R-:W4:Y:S04]  /*8330*/  LDL.LU R11, [R1+0x74] ;  /* 0x00007400010b7983 */ /* 0x000f280000300800 */
[----:B------:R-:W4:Y:S04]  /*8340*/  LDL.LU R86, [R1+0x68] ;  /* 0x0000680001567983 */ /* 0x000f280000300800 */
[----:B------:R-:W4:Y:S04]  /*8350*/  LDL.LU R87, [R1+0x6c] ;  /* 0x00006c0001577983 */ /* 0x000f280000300800 */
[----:B------:R-:W4:Y:S04]  /*8360*/  LDL.LU R84, [R1+0x60] ;  /* 0x0000600001547983 */ /* 0x000f280000300800 */
[----:B------:R-:W4:Y:S01]  /*8370*/  LDL.LU R85, [R1+0x64] ;  /* 0x0000640001557983 */ /* 0x000f220000300800 */
[----:B------:R-:W-:-:S03]  /*8380*/  FADD R223, R10, -R8 ;  /* 0x800000080adf7221 */ /* 0x000fc60000000000 */
[----:B------:R-:W4:Y:S01]  /*8390*/  LDL.LU R90, [R1+0x58] ;  /* 0x00005800015a7983 */ /* 0x000f220000300800 */
[----:B------:R-:W-:-:S03]  /*83a0*/  FADD R10, -R8, R82 ;  /* 0x00000052080a7221 */ /* 0x000fc60000000100 */
[----:B------:R-:W4:Y:S04]  /*83b0*/  LDL.LU R91, [R1+0x5c] ;  /* 0x00005c00015b7983 */ /* 0x000f280000300800 */
[----:B------:R-:W4:Y:S04]  /*83c0*/  LDL.LU R88, [R1+0x50] ;  /* 0x0000500001587983 */ /* 0x000f280000300800 */
[----:B------:R-:W4:Y:S04]  /*83d0*/  LDL.LU R89, [R1+0x54] ;  /* 0x0000540001597983 */ /* 0x000f280000300800 */
[----:B------:R-:W4:Y:S04]  /*83e0*/  LDL.LU R97, [R1+0x48] ;  /* 0x0000480001617983 */ /* 0x000f280000300800 */
[----:B------:R-:W4:Y:S01]  /*83f0*/  LDL.LU R96, [R1+0x4c] ;  /* 0x00004c0001607983 */ /* 0x000f220000300800 */
[----:B--2---:R-:W-:-:S02]  /*8400*/  FMUL R82, R176, R81 ;  /* 0x00000051b0527220 */ /* 0x004fc40000400000 */
[----:B---3--:R-:W-:Y:S02]  /*8410*/  FMUL R83, R176, R80 ;  /* 0x00000050b0537220 */ /* 0x008fe40000400000 */
[C---:B----4-:R-:W-:Y:S02]  /*8420*/  FMUL R80, R174.reuse, R61 ;  /* 0x0000003dae507220 */ /* 0x050fe40000400000 */
[----:B------:R-:W2:Y:S01]  /*8430*/  LDL.LU R61, [R1+0x40] ;  /* 0x00004000013d7983 */ /* 0x000ea20000300800 */
[----:B------:R-:W-:-:S03]  /*8440*/  FMUL R81, R174, R11 ;  /* 0x0000000bae517220 */ /* 0x000fc60000400000 */
[----:B------:R-:W3:Y:S04]  /*8450*/  LDL.LU R11, [R1+0x44] ;  /* 0x00004400010b7983 */ /* 0x000ee80000300800 */
[----:B------:R-:W4:Y:S04]  /*8460*/  LDL.LU R126, [R1+0x30] ;  /* 0x00003000017e7983 */ /* 0x000f280000300800 */
[----:B------:R-:W4:Y:S01]  /*8470*/  LDL.LU R125, [R1+0x34] ;  /* 0x00003400017d7983 */ /* 0x000f220000300800 */
[----:B------:R-:W-:-:S03]  /*8480*/  FADD R9, R9, -R8 ;  /* 0x8000000809097221 */ /* 0x000fc60000000000 */
[----:B------:R-:W4:Y:S04]  /*8490*/  LDL.LU R124, [R1+0x38] ;  /* 0x00003800017c7983 */ /* 0x000f280000300800 */
[----:B------:R-:W4:Y:S04]  /*84a0*/  LDL.LU R121, [R1+0x3c] ;  /* 0x00003c0001797983 */ /* 0x000f280000300800 */
[----:B------:R-:W4:Y:S01]  /*84b0*/  LDL.LU R108, [R1+0x20] ;  /* 0x00002000016c7983 */ /* 0x000f220000300800 */
[----:B------:R-:W-:-:S03]  /*84c0*/  FMUL R10, R10, 1.4426950216293334961 ;  /* 0x3fb8aa3b0a0a7820 */ /* 0x000fc60000400000 */
[----:B------:R-:W4:Y:S01]  /*84d0*/  LDL.LU R109, [R1+0x24] ;  /* 0x00002400016d7983 */ /* 0x000f220000300800 */
[----:B------:R-:W-:-:S03]  /*84e0*/  FMUL R9, R9, 1.4426950216293334961 ;  /* 0x3fb8aa3b09097820 */ /* 0x000fc60000400000 */
[----:B------:R-:W4:Y:S04]  /*84f0*/  LDL.LU R110, [R1+0x28] ;  /* 0x00002800016e7983 */ /* 0x000f280000300800 */
[----:B------:R-:W4:Y:S04]  /*8500*/  LDL.LU R111, [R1+0x2c] ;  /* 0x00002c00016f7983 */ /* 0x000f280000300800 */
[----:B------:R-:W4:Y:S01]  /*8510*/  LDL.LU R116, [R1+0x10] ;  /* 0x0000100001747983 */ /* 0x000f220000300800 */
[C---:B------:R-:W-:Y:S02]  /*8520*/  FMUL R98, R176.reuse, R97 ;  /* 0x00000061b0627220 */ /* 0x040fe40000400000 */
[----:B------:R-:W-:Y:S01]  /*8530*/  FMUL R99, R176, R96 ;  /* 0x00000060b0637220 */ /* 0x000fe20000400000 */
[----:B------:R-:W4:Y:S01]  /*8540*/  LDL.LU R117, [R1+0x14] ;  /* 0x0000140001757983 */ /* 0x000f220000300800 */
[----:B------:R0:W-:Y:S03]  /*8550*/  MUFU.EX2 R171, R10 ;  /* 0x0000000a00ab7308 */ /* 0x0001e60000000800 */
[----:B------:R-:W4:Y:S04]  /*8560*/  LDL.LU R118, [R1+0x18] ;  /* 0x0000180001767983 */ /* 0x000f280000300800 */
[----:B------:R-:W4:Y:S01]  /*8570*/  LDL.LU R119, [R1+0x1c] ;  /* 0x00001c0001777983 */ /* 0x000f220000300800 */
[----:B------:R0:W-:Y:S01]  /*8580*/  MUFU.EX2 R219, R9 ;  /* 0x0000000900db7308 */ /* 0x0001e20000000800 */
[----:B--2---:R-:W-:-:S02]  /*8590*/  FMUL R96, R174, R61 ;  /* 0x0000003dae607220 */ /* 0x004fc40000400000 */
[----:B------:R-:W2:Y:S01]  /*85a0*/  LDL.LU R61, [R1] ;  /* 0x00000000013d7983 */ /* 0x000ea20000300800 */
[----:B---3--:R-:W-:-:S03]  /*85b0*/  FMUL R97, R174, R11 ;  /* 0x0000000bae617220 */ /* 0x008fc60000400000 */
[----:B------:R-:W3:Y:S04]  /*85c0*/  LDL.LU R11, [R1+0x4] ;  /* 0x00000400010b7983 */ /* 0x000ee80000300800 */
[----:B0-----:R-:W3:Y:S04]  /*85d0*/  LDL.LU R10, [R1+0x8] ;  /* 0x00000800010a7983 */ /* 0x001ee80000300800 */
[----:B------:R-:W3:Y:S01]  /*85e0*/  LDL.LU R9, [R1+0xc] ;  /* 0x00000c0001097983 */ /* 0x000ee20000300800 */
[----:B------:R-:W-:Y:S02]  /*85f0*/  FADD R27, R27, -R6 ;  /* 0x800000061b1b7221 */ /* 0x000fe40000000000 */
[----:B------:R-:W-:-:S02]  /*8600*/  FMUL R26, R26, 1.4426950216293334961 ;  /* 0x3fb8aa3b1a1a7820 */ /* 0x000fc40000400000 */
[----:B------:R-:W-:Y:S02]  /*8610*/  FMUL R27, R27, 1.4426950216293334961 ;  /* 0x3fb8aa3b1b1b7820 */ /* 0x000fe40000400000 */
[----:B------:R-:W-:Y:S01]  /*8620*/  MUFU.EX2 R237, R26 ;  /* 0x0000001a00ed7308 */ /* 0x000fe20000000800 */
[--C-:B------:R-:W-:Y:S02]  /*8630*/  FADD R235, R25, -R7.reuse ;  /* 0x8000000719eb7221 */ /* 0x100fe40000000000 */
[----:B------:R-:W-:Y:S02]  /*8640*/  FADD R234, R21, -R7 ;  /* 0x8000000715ea7221 */ /* 0x000fe40000000000 */
[----:B------:R-:W-:Y:S03]  /*8650*/  LDSM.16.M88.4 R20, [R242+0xb800] ;  /* 0x00b80000f214783b */ /* 0x000fe60000000200 */
[----:B------:R0:W-:Y:S02]  /*8660*/  MUFU.EX2 R236, R27 ;  /* 0x0000001b00ec7308 */ /* 0x0001e40000000800 */
[----:B0-----:R-:W0:Y:S01]  /*8670*/  LDSM.16.M88.4 R24, [R242+0xb000] ;  /* 0x00b00000f218783b */ /* 0x001e220000000200 */
[----:B------:R-:W-:-:S02]  /*8680*/  FADD R141, R141, -R5 ;  /* 0x800000058d8d7221 */ /* 0x000fc40000000000 */
[----:B------:R-:W-:Y:S02]  /*8690*/  FADD R250, R140, -R7 ;  /* 0x800000078cfa7221 */ /* 0x000fe40000000000 */
[----:B------:R-:W-:Y:S02]  /*86a0*/  FMUL R248, R248, 1.4426950216293334961 ;  /* 0x3fb8aa3bf8f87820 */ /* 0x000fe40000400000 */
[----:B------:R-:W-:Y:S02]  /*86b0*/  FMUL R247, R247, 1.4426950216293334961 ;  /* 0x3fb8aa3bf7f77820 */ /* 0x000fe40000400000 */
[----:B------:R-:W-:Y:S02]  /*86c0*/  FADD R135, R135, -R8 ;  /* 0x8000000887877221 */ /* 0x000fe40000000000 */
[----:B------:R-:W-:Y:S02]  /*86d0*/  FMUL R141, R141, 1.4426950216293334961 ;  /* 0x3fb8aa3b8d8d7820 */ /* 0x000fe40000400000 */
[----:B------:R-:W-:-:S02]  /*86e0*/  FMUL R235, R235, 1.4426950216293334961 ;  /* 0x3fb8aa3bebeb7820 */ /* 0x000fc40000400000 */
[----:B------:R-:W-:Y:S02]  /*86f0*/  FMUL R234, R234, 1.4426950216293334961 ;  /* 0x3fb8aa3beaea7820 */ /* 0x000fe40000400000 */
[----:B------:R-:W-:Y:S02]  /*8700*/  FMUL R249, R249, 1.4426950216293334961 ;  /* 0x3fb8aa3bf9f97820 */ /* 0x000fe40000400000 */
[----:B------:R-:W-:Y:S02]  /*8710*/  FMUL R250, R250, 1.4426950216293334961 ;  /* 0x3fb8aa3bfafa7820 */ /* 0x000fe40000400000 */
[----:B------:R-:W-:Y:S02]  /*8720*/  FMUL R172, R172, 1.4426950216293334961 ;  /* 0x3fb8aa3bacac7820 */ /* 0x000fe40000400000 */
[----:B------:R-:W-:Y:S02]  /*8730*/  FMUL R227, R227, 1.4426950216293334961 ;  /* 0x3fb8aa3be3e37820 */ /* 0x000fe40000400000 */
[----:B------:R-:W-:-:S02]  /*8740*/  FMUL R223, R223, 1.4426950216293334961 ;  /* 0x3fb8aa3bdfdf7820 */ /* 0x000fc40000400000 */
[----:B------:R-:W-:Y:S01]  /*8750*/  FMUL R135, R135, 1.4426950216293334961 ;  /* 0x3fb8aa3b87877820 */ /* 0x000fe20000400000 */
[----:B------:R-:W-:Y:S08]  /*8760*/  MUFU.EX2 R248, R248 ;  /* 0x000000f800f87308 */ /* 0x000ff00000000800 */
[----:B------:R-:W0:Y:S08]  /*8770*/  MUFU.EX2 R160, R141 ;  /* 0x0000008d00a07308 */ /* 0x000e300000000800 */
[----:B------:R-:W0:Y:S08]  /*8780*/  MUFU.EX2 R247, R247 ;  /* 0x000000f700f77308 */ /* 0x000e300000000800 */
[----:B------:R-:W-:Y:S08]  /*8790*/  MUFU.EX2 R235, R235 ;  /* 0x000000eb00eb7308 */ /* 0x000ff00000000800 */
[----:B------:R-:W0:Y:S08]  /*87a0*/  MUFU.EX2 R234, R234 ;  /* 0x000000ea00ea7308 */ /* 0x000e300000000800 */
[----:B------:R-:W-:Y:S08]  /*87b0*/  MUFU.EX2 R249, R249 ;  /* 0x000000f900f97308 */ /* 0x000ff00000000800 */
[----:B------:R-:W-:Y:S08]  /*87c0*/  MUFU.EX2 R250, R250 ;  /* 0x000000fa00fa7308 */ /* 0x000ff00000000800 */
[----:B------:R-:W0:Y:S08]  /*87d0*/  MUFU.EX2 R172, R172 ;  /* 0x000000ac00ac7308 */ /* 0x000e300000000800 */
[----:B------:R-:W-:Y:S08]  /*87e0*/  MUFU.EX2 R227, R227 ;  /* 0x000000e300e37308 */ /* 0x000ff00000000800 */
[----:B------:R-:W1:Y:S08]  /*87f0*/  MUFU.EX2 R223, R223 ;  /* 0x000000df00df7308 */ /* 0x000e700000000800 */
[----:B------:R-:W1:Y:S01]  /*8800*/  MUFU.EX2 R217, R135 ;  /* 0x0000008700d97308 */ /* 0x000e620000000800 */
[----:B------:R-:W-:Y:S01]  /*8810*/  FMUL R58, R176, R58 ;  /* 0x0000003ab03a7220 */ /* 0x000fe20000400000 */
[----:B------:R-:W-:Y:S01]  /*8820*/  F2FP.PACK_AB R93, R238, R239 ;  /* 0x000000efee5d723e */ /* 0x000fe200000000ff */
[----:B------:R-:W-:Y:S01]  /*8830*/  FMUL R59, R176, R59 ;  /* 0x0000003bb03b7220 */ /* 0x000fe20000400000 */
[----:B0-----:R-:W-:Y:S01]  /*8840*/  F2FP.PACK_AB R95, R160, R248 ;  /* 0x000000f8a05f723e */ /* 0x001fe200000000ff */
[----:B------:R-:W-:Y:S01]  /*8850*/  FMUL R56, R174, R56 ;  /* 0x00000038ae387220 */ /* 0x000fe20000400000 */
[----:B------:R-:W-:Y:S01]  /*8860*/  F2FP.PACK_AB R92, R236, R237 ;  /* 0x000000edec5c723e */ /* 0x000fe200000000ff */
[----:B------:R-:W-:Y:S01]  /*8870*/  FMUL R57, R174, R57 ;  /* 0x00000039ae397220 */ /* 0x000fe20000400000 */
[----:B------:R-:W-:Y:S01]  /*8880*/  F2FP.PACK_AB R94, R15, R247 ;  /* 0x000000f70f5e723e */ /* 0x000fe200000000ff */
[----:B------:R-:W-:-:S02]  /*8890*/  FMUL R66, R176, R66 ;  /* 0x00000042b0427220 */ /* 0x000fc40000400000 */
[----:B------:R-:W-:Y:S02]  /*88a0*/  FMUL R64, R174, R64 ;  /* 0x00000040ae407220 */ /* 0x000fe40000400000 */
[C---:B------:R-:W-:Y:S02]  /*88b0*/  FMUL R70, R176.reuse, R70 ;  /* 0x00000046b0467220 */ /* 0x040fe40000400000 */
[----:B------:R-:W-:Y:S02]  /*88c0*/  FMUL R71, R176, R71 ;  /* 0x00000047b0477220 */ /* 0x000fe40000400000 */
[C---:B------:R-:W-:Y:S02]  /*88d0*/  FMUL R68, R174.reuse, R68 ;  /* 0x00000044ae447220 */ /* 0x040fe40000400000 */
[----:B------:R-:W-:Y:S02]  /*88e0*/  FMUL R69, R174, R69 ;  /* 0x00000045ae457220 */ /* 0x000fe40000400000 */
        /* <DEDUP_REMOVED lines=11> */
[----:B------:R-:W-:Y:S01]  /*89a0*/  FMUL R89, R174, R89 ;  /* 0x00000059ae597220 */ /* 0x000fe20000400000 */
[----:B------:R-:W-:Y:S01]  /*89b0*/  F2FP.PACK_AB R136, R234, R235 ;  /* 0x000000ebea88723e */ /* 0x000fe200000000ff */
[C---:B------:R-:W-:Y:S01]  /*89c0*/  FMUL R100, R172.reuse, R100 ;  /* 0x00000064ac647220 */ /* 0x040fe20000400000 */
[----:B-1----:R-:W-:Y:S01]  /*89d0*/  F2FP.PACK_AB R137, R223, R227 ;  /* 0x000000e3df89723e */ /* 0x002fe200000000ff */
[----:B------:R-:W-:Y:S01]  /*89e0*/  FMUL R101, R172, R101 ;  /* 0x00000065ac657220 */ /* 0x000fe20000400000 */
[----:B------:R-:W-:Y:S01]  /*89f0*/  F2FP.PACK_AB R138, R250, R249 ;  /* 0x000000f9fa8a723e */ /* 0x000fe200000000ff */
[----:B------:R-:W-:Y:S01]  /*8a00*/  FMUL R102, R171, R102 ;  /* 0x00000066ab667220 */ /* 0x000fe20000400000 */
[----:B------:R-:W-:Y:S01]  /*8a10*/  F2FP.PACK_AB R139, R217, R219 ;  /* 0x000000dbd98b723e */ /* 0x000fe200000000ff */
[----:B------:R-:W-:-:S02]  /*8a20*/  FMUL R103, R171, R103 ;  /* 0x00000067ab677220 */ /* 0x000fc40000400000 */
[--C-:B------:R-:W-:Y:S01]  /*8a30*/  FADD R62, R62, -R6.reuse ;  /* 0x800000063e3e7221 */ /* 0x100fe20000000000 */
[----:B------:R-:W-:Y:S03]  /*8a40*/  HMMA.16816.F32 R56, R92, R52, R56 ;  /* 0x000000345c38723c */ /* 0x000fe60000001838 */
[----:B------:R-:W-:Y:S02]  /*8a50*/  FMUL R62, R62, 1.4426950216293334961 ;  /* 0x3fb8aa3b3e3e7820 */ /* 0x000fe40000400000 */
[----:B------:R-:W-:-:S03]  /*8a60*/  FADD R192, R133, -R6 ;  /* 0x8000000685c07221 */ /* 0x000fc60000000000 */
[----:B------:R-:W-:Y:S01]  /*8a70*/  HMMA.16816.F32 R64, R92, R48, R64 ;  /* 0x000000305c40723c */ /* 0x000fe20000001840 */
[----:B------:R-:W-:Y:S01]  /*8a80*/  IMAD.MOV.U32 R155, RZ, RZ, R63 ;  /* 0x000000ffff9b7224 */ /* 0x000fe200078e003f */
[----:B------:R0:W-:Y:S01]  /*8a90*/  MUFU.EX2 R194, R62 ;  /* 0x0000003e00c27308 */ /* 0x0001e20000000800 */
[----:B----4-:R-:W-:-:S05]  /*8aa0*/  FMUL R108, R172, R108 ;  /* 0x0000006cac6c7220 */ /* 0x010fca0000400000 */
[----:B------:R-:W-:Y:S01]  /*8ab0*/  HMMA.16816.F32 R68, R92, R44, R68 ;  /* 0x0000002c5c44723c */ /* 0x000fe20000001844 */
[----:B------:R-:W-:Y:S02]  /*8ac0*/  FMUL R109, R172, R109 ;  /* 0x0000006dac6d7220 */ /* 0x000fe40000400000 */
[----:B------:R-:W-:-:S05]  /*8ad0*/  FMUL R110, R171, R110 ;  /* 0x0000006eab6e7220 */ /* 0x000fca0000400000 */
        /* <DEDUP_REMOVED lines=11> */
[C---:B------:R-:W-:Y:S02]  /*8b90*/  FMUL R78, R171.reuse, R78 ;  /* 0x0000004eab4e7220 */ /* 0x040fe40000400000 */
[----:B------:R-:W-:-:S03]  /*8ba0*/  FMUL R79, R171, R79 ;  /* 0x0000004fab4f7220 */ /* 0x000fc60000400000 */
[----:B------:R-:W-:Y:S01]  /*8bb0*/  HMMA.16816.F32 R92, R92, R20, R96 ;  /* 0x000000145c5c723c */ /* 0x000fe20000001860 */
[C---:B------:R-:W-:Y:S02]  /*8bc0*/  FMUL R132, R172.reuse, R112 ;  /* 0x00000070ac847220 */ /* 0x040fe40000400000 */
[C---:B------:R-:W-:Y:S02]  /*8bd0*/  FMUL R133, R172.reuse, R113 ;  /* 0x00000071ac857220 */ /* 0x040fe40000400000 */
[C---:B------:R-:W-:Y:S02]  /*8be0*/  FMUL R134, R171.reuse, R114 ;  /* 0x00000072ab867220 */ /* 0x040fe40000400000 */
[----:B------:R-:W-:Y:S01]  /*8bf0*/  FMUL R98, R171, R124 ;  /* 0x0000007cab627220 */ /* 0x000fe20000400000 */
[----:B------:R-:W-:Y:S01]  /*8c00*/  HMMA.16816.F32 R100, R136, R32, R100 ;  /* 0x000000208864723c */ /* 0x000fe20000001864 */
[C---:B------:R-:W-:Y:S02]  /*8c10*/  FMUL R96, R172.reuse, R126 ;  /* 0x0000007eac607220 */ /* 0x040fe40000400000 */
[----:B------:R-:W-:-:S02]  /*8c20*/  FMUL R97, R172, R125 ;  /* 0x0000007dac617220 */ /* 0x000fc40000400000 */
[C---:B------:R-:W-:Y:S02]  /*8c30*/  FMUL R99, R171.reuse, R121 ;  /* 0x00000079ab637220 */ /* 0x040fe40000400000 */
[----:B------:R-:W-:Y:S02]  /*8c40*/  IMAD.MOV.U32 R33, RZ, RZ, R60 ;  /* 0x000000ffff217224 */ /* 0x000fe400078e003c */
[C---:B------:R-:W-:Y:S02]  /*8c50*/  FMUL R135, R171.reuse, R115 ;  /* 0x00000073ab877220 */ /* 0x040fe40000400000 */
[----:B------:R-:W-:Y:S02]  /*8c60*/  FMUL R60, R172, R104 ;  /* 0x00000068ac3c7220 */ /* 0x000fe40000400000 */
[C---:B0-----:R-:W-:Y:S02]  /*8c70*/  FMUL R62, R171.reuse, R106 ;  /* 0x0000006aab3e7220 */ /* 0x041fe40000400000 */
[----:B------:R-:W-:-:S02]  /*8c80*/  FMUL R63, R171, R107 ;  /* 0x0000006bab3f7220 */ /* 0x000fc40000400000 */
[----:B------:R-:W-:Y:S02]  /*8c90*/  FADD R198, R129, -R5 ;  /* 0x8000000581c67221 */ /* 0x000fe40000000000 */
[----:B------:R-:W-:Y:S02]  /*8ca0*/  FADD R193, R128, -R6 ;  /* 0x8000000680c17221 */ /* 0x000fe40000000000 */
[--C-:B------:R-:W-:Y:S02]  /*8cb0*/  FADD R183, R201, -R7.reuse ;  /* 0x80000007c9b77221 */ /* 0x100fe40000000000 */
[----:B------:R-:W-:Y:S02]  /*8cc0*/  FADD R200, R200, -R7 ;  /* 0x80000007c8c87221 */ /* 0x000fe40000000000 */
[--C-:B------:R-:W-:Y:S02]  /*8cd0*/  FADD R204, R204, -R8.reuse ;  /* 0x80000008cccc7221 */ /* 0x100fe40000000000 */
[----:B------:R-:W-:Y:S01]  /*8ce0*/  FADD R205, R205, -R8 ;  /* 0x80000008cdcd7221 */ /* 0x000fe20000000000 */
[----:B------:R-:W-:Y:S01]  /*8cf0*/  HMMA.16816.F32 R96, R136, R52, R96 ;  /* 0x000000348860723c */ /* 0x000fe20000001860 */
[----:B------:R-:W-:-:S02]  /*8d00*/  FADD R131, R131, -R5 ;  /* 0x8000000583837221 */ /* 0x000fc40000000000 */
[--C-:B------:R-:W-:Y:S02]  /*8d10*/  FADD R123, R123, -R5.reuse ;  /* 0x800000057b7b7221 */ /* 0x100fe40000000000 */
[C---:B--2---:R-:W-:Y:S02]  /*8d20*/  FMUL R124, R172.reuse, R61 ;  /* 0x0000003dac7c7220 */ /* 0x044fe40000400000 */
[C---:B------:R-:W-:Y:S02]  /*8d30*/  FMUL R61, R172.reuse, R105 ;  /* 0x00000069ac3d7220 */ /* 0x040fe40000400000 */
[----:B---3--:R-:W-:Y:S02]  /*8d40*/  FMUL R125, R172, R11 ;  /* 0x0000000bac7d7220 */ /* 0x008fe40000400000 */
[C---:B------:R-:W-:Y:S02]  /*8d50*/  FMUL R126, R171.reuse, R10 ;  /* 0x0000000aab7e7220 */ /* 0x040fe40000400000 */
[----:B------:R-:W-:Y:S01]  /*8d60*/  FMUL R127, R171, R9 ;  /* 0x00000009ab7f7220 */ /* 0x000fe20000400000 */
[----:B------:R-:W-:Y:S01]  /*8d70*/  HMMA.16816.F32 R108, R136, R48, R108 ;  /* 0x00000030886c723c */ /* 0x000fe2000000186c */
[----:B------:R-:W-:-:S02]  /*8d80*/  FADD R31, R31, -R5 ;  /* 0x800000051f1f7221 */ /* 0x000fc40000000000 */
[----:B------:R-:W-:Y:S02]  /*8d90*/  FADD R130, R130, -R6 ;  /* 0x8000000682827221 */ /* 0x000fe40000000000 */
[--C-:B------:R-:W-:Y:S02]  /*8da0*/  FADD R122, R122, -R7.reuse ;  /* 0x800000077a7a7221 */ /* 0x100fe40000000000 */
[----:B------:R-:W-:Y:S01]  /*8db0*/  FADD R30, R30, -R7 ;  /* 0x800000071e1e7221 */ /* 0x000fe20000000000 */
[----:B------:R-:W-:Y:S01]  /*8dc0*/  HMMA.16816.F32 R116, R136, R44, R116 ;  /* 0x0000002c8874723c */ /* 0x000fe20000001874 */
[--C-:B------:R-:W-:Y:S02]  /*8dd0*/  FADD R143, R143, -R8.reuse ;  /* 0x800000088f8f7221 */ /* 0x100fe40000000000 */
[----:B------:R-:W-:Y:S02]  /*8de0*/  FADD R29, R29, -R8 ;  /* 0x800000081d1d7221 */ /* 0x000fe40000000000 */
[----:B------:R-:W-:-:S02]  /*8df0*/  FMUL R198, R198, 1.4426950216293334961 ;  /* 0x3fb8aa3bc6c67820 */ /* 0x000fc40000400000 */
[----:B------:R-:W-:Y:S01]  /*8e00*/  FMUL R192, R192, 1.4426950216293334961 ;  /* 0x3fb8aa3bc0c07820 */ /* 0x000fe20000400000 */
[----:B------:R-:W-:Y:S01]  /*8e10*/  HMMA.16816.F32 R124, R136, R40, R124 ;  /* 0x00000028887c723c */ /* 0x000fe2000000187c */
[----:B------:R-:W-:Y:S02]  /*8e20*/  FMUL R193, R193, 1.4426950216293334961 ;  /* 0x3fb8aa3bc1c17820 */ /* 0x000fe40000400000 */
[----:B------:R-:W-:Y:S02]  /*8e30*/  FMUL R183, R183, 1.4426950216293334961 ;  /* 0x3fb8aa3bb7b77820 */ /* 0x000fe40000400000 */
[----:B------:R-:W-:-:S03]  /*8e40*/  FMUL R170, R204, 1.4426950216293334961 ;  /* 0x3fb8aa3bccaa7820 */ /* 0x000fc60000400000 */
[----:B------:R-:W-:Y:S01]  /*8e50*/  HMMA.16816.F32 R76, R136, R36, R76 ;  /* 0x00000024884c723c */ /* 0x000fe2000000184c */
[----:B------:R-:W-:Y:S02]  /*8e60*/  FMUL R152, R205, 1.4426950216293334961 ;  /* 0x3fb8aa3bcd987820 */ /* 0x000fe40000400000 */
[----:B------:R-:W-:Y:S02]  /*8e70*/  FMUL R131, R131, 1.4426950216293334961 ;  /* 0x3fb8aa3b83837820 */ /* 0x000fe40000400000 */
[----:B------:R-:W-:-:S03]  /*8e80*/  FMUL R123, R123, 1.4426950216293334961 ;  /* 0x3fb8aa3b7b7b7820 */ /* 0x000fc60000400000 */
[----:B------:R-:W-:Y:S01]  /*8e90*/  HMMA.16816.F32 R132, R136, R24, R132 ;  /* 0x000000188884723c */ /* 0x000fe20000001884 */
[----:B------:R-:W-:Y:S02]  /*8ea0*/  FMUL R31, R31, 1.4426950216293334961 ;  /* 0x3fb8aa3b1f1f7820 */ /* 0x000fe40000400000 */
[----:B------:R-:W-:-:S05]  /*8eb0*/  FMUL R130, R130, 1.4426950216293334961 ;  /* 0x3fb8aa3b82827820 */ /* 0x000fca0000400000 */
[----:B------:R-:W-:Y:S01]  /*8ec0*/  HMMA.16816.F32 R60, R136, R20, R60 ;  /* 0x00000014883c723c */ /* 0x000fe2000000183c */
[----:B------:R-:W-:Y:S02]  /*8ed0*/  FMUL R122, R122, 1.4426950216293334961 ;  /* 0x3fb8aa3b7a7a7820 */ /* 0x000fe40000400000 */
[----:B------:R-:W-:-:S04]  /*8ee0*/  FMUL R30, R30, 1.4426950216293334961 ;  /* 0x3fb8aa3b1e1e7820 */ /* 0x000fc80000400000 */
[----:B------:R-:W-:Y:S02]  /*8ef0*/  IMAD.MOV.U32 R137, RZ, RZ, R185 ;  /* 0x000000ffff897224 */ /* 0x000fe400078e00b9 */
[----:B------:R-:W-:Y:S02]  /*8f00*/  FMUL R185, R200, 1.4426950216293334961 ;  /* 0x3fb8aa3bc8b97820 */ /* 0x000fe40000400000 */
[----:B------:R-:W-:Y:S02]  /*8f10*/  FMUL R143, R143, 1.4426950216293334961 ;  /* 0x3fb8aa3b8f8f7820 */ /* 0x000fe40000400000 */
[----:B------:R-:W-:Y:S01]  /*8f20*/  FMUL R29, R29, 1.4426950216293334961 ;  /* 0x3fb8aa3b1d1d7820 */ /* 0x000fe20000400000 */
[----:B------:R-:W-:Y:S01]  /*8f30*/  MUFU.EX2 R199, R131 ;  /* 0x0000008300c77308 */ /* 0x000fe20000000800 */
[----:B------:R-:W-:Y:S02]  /*8f40*/  MOV R139, R187 ;  /* 0x000000bb008b7202 */ /* 0x000fe40000000f00 */
[----:B------:R-:W-:-:S02]  /*8f50*/  MOV R9, R184 ;  /* 0x000000b800097202 */ /* 0x000fc40000000f00 */
[----:B------:R-:W-:-:S03]  /*8f60*/  MOV R48, R177 ;  /* 0x000000b100307202 */ /* 0x000fc60000000f00 */
[----:B------:R-:W-:Y:S08]  /*8f70*/  MUFU.EX2 R198, R198 ;  /* 0x000000c600c67308 */ /* 0x000ff00000000800 */
[----:B------:R-:W-:Y:S08]  /*8f80*/  MUFU.EX2 R195, R123 ;  /* 0x0000007b00c37308 */ /* 0x000ff00000000800 */
[----:B------:R-:W-:Y:S08]  /*8f90*/  MUFU.EX2 R203, R31 ;  /* 0x0000001f00cb7308 */ /* 0x000ff00000000800 */
[----:B------:R-:W-:Y:S08]  /*8fa0*/  MUFU.EX2 R192, R192 ;  /* 0x000000c000c07308 */ /* 0x000ff00000000800 */
[----:B------:R-:W0:Y:S08]  /*8fb0*/  MUFU.EX2 R191, R130 ;  /* 0x0000008200bf7308 */ /* 0x000e300000000800 */
[----:B------:R-:W1:Y:S08]  /*8fc0*/  MUFU.EX2 R193, R193 ;  /* 0x000000c100c17308 */ /* 0x000e700000000800 */
[----:B------:R-:W-:Y:S08]  /*8fd0*/  MUFU.EX2 R183, R183 ;  /* 0x000000b700b77308 */ /* 0x000ff00000000800 */
[----:B------:R-:W2:Y:S08]  /*8fe0*/  MUFU.EX2 R185, R185 ;  /* 0x000000b900b97308 */ /* 0x000eb00000000800 */
[----:B------:R-:W-:Y:S08]  /*8ff0*/  MUFU.EX2 R186, R122 ;  /* 0x0000007a00ba7308 */ /* 0x000ff00000000800 */
[----:B------:R-:W-:Y:S08]  /*9000*/  MUFU.EX2 R187, R30 ;  /* 0x0000001e00bb7308 */ /* 0x000ff00000000800 */
[----:B------:R-:W-:Y:S08]  /*9010*/  MUFU.EX2 R170, R170 ;  /* 0x000000aa00aa7308 */ /* 0x000ff00000000800 */
[----:B------:R-:W3:Y:S08]  /*9020*/  MUFU.EX2 R152, R152 ;  /* 0x0000009800987308 */ /* 0x000ef00000000800 */
[----:B------:R-:W-:Y:S08]  /*9030*/  MUFU.EX2 R177, R143 ;  /* 0x0000008f00b17308 */ /* 0x000ff00000000800 */
[----:B------:R3:W4:Y:S01]  /*9040*/  MUFU.EX2 R184, R29 ;  /* 0x0000001d00b87308 */ /* 0x0007220000000800 */
[----:B------:R-:W-:Y:S01]  /*9050*/  MOV R121, R155 ;  /* 0x0000009b00797202 */ /* 0x000fe20000000f00 */
[----:B------:R-:W-:Y:S01]  /*9060*/  IMAD.MOV.U32 R155, RZ, RZ, R180 ;  /* 0x000000ffff9b7224 */ /* 0x000fe200078e00b4 */
[----:B0-----:R-:W-:Y:S01]  /*9070*/  F2FP.PACK_AB R112, R191, R192 ;  /* 0x000000c0bf70723e */ /* 0x001fe200000000ff */
[----:B------:R-:W-:Y:S01]  /*9080*/  FADD R180, R28, -R5 ;  /* 0x800000051cb47221 */ /* 0x000fe20000000000 */
[----:B------:R-:W-:-:S02]  /*9090*/  F2FP.PACK_AB R113, R198, R199 ;  /* 0x000000c7c671723e */ /* 0x000fc400000000ff */
[----:B-1----:R-:W-:Y:S02]  /*90a0*/  F2FP.PACK_AB R114, R194, R193 ;  /* 0x000000c1c272723e */ /* 0x002fe400000000ff */
[----:B------:R-:W-:Y:S02]  /*90b0*/  F2FP.PACK_AB R115, R203, R195 ;  /* 0x000000c3cb73723e */ /* 0x000fe400000000ff */
[----:B--2---:R-:W-:Y:S02]  /*90c0*/  F2FP.PACK_AB R28, R185, R183 ;  /* 0x000000b7b91c723e */ /* 0x004fe400000000ff */
[----:B---3--:R-:W-:Y:S02]  /*90d0*/  F2FP.PACK_AB R29, R152, R170 ;  /* 0x000000aa981d723e */ /* 0x008fe400000000ff */
[----:B------:R-:W-:Y:S02]  /*90e0*/  F2FP.PACK_AB R30, R187, R186 ;  /* 0x000000babb1e723e */ /* 0x000fe400000000ff */
[----:B----4-:R-:W-:Y:S01]  /*90f0*/  F2FP.PACK_AB R31, R184, R177 ;  /* 0x000000b1b81f723e */ /* 0x010fe200000000ff */
[----:B------:R-:W-:Y:S01]  /*9100*/  IMAD.MOV.U32 R11, RZ, RZ, R190 ;  /* 0x000000ffff0b7224 */ /* 0x000fe200078e00be */
[----:B------:R-:W-:Y:S01]  /*9110*/  LOP3.LUT R44, R242, 0x40, RZ, 0x3c, !PT ;  /* 0x00000040f22c7812 */ /* 0x000fe200078e3cff */
[----:B------:R-:W-:Y:S01]  /*9120*/  IMAD.MOV.U32 R49, RZ, RZ, R189 ;  /* 0x000000ffff317224 */ /* 0x000fe200078e00bd */
[----:B------:R-:W-:Y:S01]  /*9130*/  HMMA.16816.F32 R72, R112, R42, R72 ;  /* 0x0000002a7048723c */ /* 0x000fe20000001848 */
[----:B------:R-:W-:-:S02]  /*9140*/  IMAD.MOV.U32 R205, RZ, RZ, R147 ;  /* 0x000000ffffcd7224 */ /* 0x000fc400078e0093 */
[----:B------:R-:W-:Y:S01]  /*9150*/  IMAD.MOV.U32 R136, RZ, RZ, R121 ;  /* 0x000000ffff887224 */ /* 0x000fe200078e0079 */
[----:B------:R-:W-:Y:S04]  /*9160*/  LDSM.16.M88.4 R128, [R44+0x8000] ;  /* 0x008000002c80783b */ /* 0x000fe80000000200 */
[C---:B------:R-:W-:Y:S08]  /*9170*/  HMMA.16816.F32 R56, R112.reuse, R54, R56 ;  /* 0x000000367038723c */ /* 0x040ff00000001838 */
[----:B------:R-:W-:Y:S08]  /*9180*/  HMMA.16816.F32 R104, R112, R34, R84 ;  /* 0x000000227068723c */ /* 0x000ff00000001854 */
[C---:B------:R-:W-:Y:S08]  /*9190*/  HMMA.16816.F32 R96, R28.reuse, R54, R96 ;  /* 0x000000361c60723c */ /* 0x040ff00000001860 */
[----:B------:R-:W-:Y:S07]  /*91a0*/  HMMA.16816.F32 R40, R28, R42, R124 ;  /* 0x0000002a1c28723c */ /* 0x000fee000000187c */
[----:B------:R-:W-:Y:S01]  /*91b0*/  MOV R127, R11 ;  /* 0x0000000b007f7202 */ /* 0x000fe20000000f00 */
[----:B------:R-:W-:Y:S01]  /*91c0*/  HMMA.16816.F32 R64, R112, R50, R64 ;  /* 0x000000327040723c */ /* 0x000fe20000001840 */
[----:B------:R-:W-:-:S02]  /*91d0*/  MOV R11, R120 ;  /* 0x00000078000b7202 */ /* 0x000fc40000000f00 */
[----:B------:R-:W-:Y:S05]  /*91e0*/  LDSM.16.M88.4 R120, [R44+0xb000] ;  /* 0x00b000002c78783b */ /* 0x000fea0000000200 */
[C---:B------:R-:W-:Y:S08]  /*91f0*/  HMMA.16816.F32 R68, R112.reuse, R46, R68 ;  /* 0x0000002e7044723c */ /* 0x040ff00000001844 */
[C---:B------:R-:W-:Y:S08]  /*9200*/  HMMA.16816.F32 R80, R112.reuse, R38, R80 ;  /* 0x000000267050723c */ /* 0x040ff00000001850 */
[C---:B------:R-:W-:Y:S01]  /*9210*/  HMMA.16816.F32 R84, R112.reuse, R26, R88 ;  /* 0x0000001a7054723c */ /* 0x040fe20000001858 */
[----:B------:R-:W-:Y:S07]  /*9220*/  LDSM.16.M88.4 R88, [R44+0xa800] ;  /* 0x00a800002c58783b */ /* 0x000fee0000000200 */
[----:B------:R-:W-:Y:S01]  /*9230*/  HMMA.16816.F32 R140, R112, R22, R92 ;  /* 0x00000016708c723c */ /* 0x000fe2000000185c */
[----:B------:R-:W0:Y:S04]  /*9240*/  LDSM.16.M88.4 R112, [R44+0x8800] ;  /* 0x008800002c70783b */ /* 0x000e280000000200 */
[----:B------:R-:W-:Y:S03]  /*9250*/  LDSM.16.M88.4 R92, [R44+0x9000] ;  /* 0x009000002c5c783b */ /* 0x000fe60000000200 */
[C---:B------:R-:W-:Y:S07]  /*9260*/  HMMA.16816.F32 R52, R28.reuse, R46, R116 ;  /* 0x0000002e1c34723c */ /* 0x040fee0000001874 */
[----:B------:R-:W-:Y:S01]  /*9270*/  IMAD.MOV.U32 R119, RZ, RZ, R48 ;  /* 0x000000ffff777224 */ /* 0x000fe200078e0030 */
[----:B------:R-:W-:Y:S01]  /*9280*/  HMMA.16816.F32 R144, R28, R50, R108 ;  /* 0x000000321c90723c */ /* 0x000fe2000000186c */
[----:B------:R-:W-:Y:S01]  /*9290*/  IMAD.MOV.U32 R118, RZ, RZ, R49 ;  /* 0x000000ffff767224 */ /* 0x000fe200078e0031 */
[----:B------:R-:W1:Y:S04]  /*92a0*/  LDSM.16.M88.4 R108, [R44+0xa000] ;  /* 0x00a000002c6c783b */ /* 0x000e680000000200 */
[----:B------:R-:W-:Y:S04]  /*92b0*/  LDSM.16.M88.4 R48, [R44+0x9800] ;  /* 0x009800002c30783b */ /* 0x000fe80000000200 */
[----:B------:R-:W2:Y:S01]  /*92c0*/  LDSM.16.M88.4 R44, [R44+0xb800] ;  /* 0x00b800002c2c783b */ /* 0x000ea20000000200 */
[----:B------:R-:W-:-:S02]  /*92d0*/  FADD R197, R197, -R6 ;  /* 0x80000006c5c57221 */ /* 0x000fc40000000000 */
[--C-:B------:R-:W-:Y:S02]  /*92e0*/  FADD R196, R196, -R6.reuse ;  /* 0x80000006c4c47221 */ /* 0x100fe40000000000 */
[----:B------:R-:W-:Y:S02]  /*92f0*/  IMAD.MOV.U32 R116, RZ, RZ, R9 ;  /* 0x000000ffff747224 */ /* 0x000fe400078e0009 */
[--C-:B------:R-:W-:Y:S02]  /*9300*/  FADD R16, R16, -R5.reuse ;  /* 0x8000000510107221 */ /* 0x100fe40000000000 */
[--C-:B------:R-:W-:Y:S02]  /*9310*/  FADD R12, R12, -R5.reuse ;  /* 0x800000050c0c7221 */ /* 0x100fe40000000000 */
[----:B------:R-:W-:Y:S02]  /*9320*/  FADD R13, R13, -R5 ;  /* 0x800000050d0d7221 */ /* 0x000fe40000000000 */
[----:B------:R-:W-:-:S02]  /*9330*/  FADD R17, R17, -R6 ;  /* 0x8000000611117221 */ /* 0x000fc40000000000 */
[----:B------:R-:W-:Y:S02]  /*9340*/  FADD R9, R14, -R6 ;  /* 0x800000060e097221 */ /* 0x000fe40000000000 */
[----:B------:R-:W-:Y:S02]  /*9350*/  IMAD.MOV.U32 R32, RZ, RZ, R169 ;  /* 0x000000ffff207224 */ /* 0x000fe400078e00a9 */
[----:B------:R-:W-:Y:S02]  /*9360*/  IMAD.MOV.U32 R200, RZ, RZ, R178 ;  /* 0x000000ffffc87224 */ /* 0x000fe400078e00b2 */
[----:B------:R-:W-:Y:S02]  /*9370*/  FMUL R180, R180, 1.4426950216293334961 ;  /* 0x3fb8aa3bb4b47820 */ /* 0x000fe40000400000 */
[----:B------:R-:W-:Y:S02]  /*9380*/  FMUL R169, R197, 1.4426950216293334961 ;  /* 0x3fb8aa3bc5a97820 */ /* 0x000fe40000400000 */
[----:B------:R-:W-:-:S02]  /*9390*/  FMUL R178, R196, 1.4426950216293334961 ;  /* 0x3fb8aa3bc4b27820 */ /* 0x000fc40000400000 */
[----:B------:R-:W-:Y:S02]  /*93a0*/  IMAD.MOV.U32 R10, RZ, RZ, R188 ;  /* 0x000000ffff0a7224 */ /* 0x000fe400078e00bc */
[----:B------:R-:W-:Y:S02]  /*93b0*/  FADD R19, R19, -R7 ;  /* 0x8000000713137221 */ /* 0x000fe40000000000 */
[----:B------:R-:W-:Y:S02]  /*93c0*/  FMUL R16, R16, 1.4426950216293334961 ;  /* 0x3fb8aa3b10107820 */ /* 0x000fe40000400000 */
[----:B------:R-:W-:Y:S02]  /*93d0*/  FMUL R12, R12, 1.4426950216293334961 ;  /* 0x3fb8aa3b0c0c7820 */ /* 0x000fe40000400000 */
[----:B------:R-:W-:Y:S02]  /*93e0*/  FMUL R13, R13, 1.4426950216293334961 ;  /* 0x3fb8aa3b0d0d7820 */ /* 0x000fe40000400000 */
[----:B------:R-:W-:-:S02]  /*93f0*/  FMUL R17, R17, 1.4426950216293334961 ;  /* 0x3fb8aa3b11117820 */ /* 0x000fc40000400000 */
[----:B------:R-:W-:Y:S01]  /*9400*/  FMUL R9, R9, 1.4426950216293334961 ;  /* 0x3fb8aa3b09097820 */ /* 0x000fe20000400000 */
[----:B------:R-:W-:Y:S01]  /*9410*/  MOV R196, R181 ;  /* 0x000000b500c47202 */ /* 0x000fe20000000f00 */
[----:B------:R-:W-:Y:S01]  /*9420*/  FMUL R19, R19, 1.4426950216293334961 ;  /* 0x3fb8aa3b13137820 */ /* 0x000fe20000400000 */
[----:B------:R-:W-:Y:S01]  /*9430*/  MOV R197, R182 ;  /* 0x000000b600c57202 */ /* 0x000fe20000000f00 */
[----:B------:R-:W-:Y:S01]  /*9440*/  MUFU.EX2 R180, R180 ;  /* 0x000000b400b47308 */ /* 0x000fe20000000800 */
[----:B------:R-:W-:Y:S01]  /*9450*/  MOV R117, R10 ;  /* 0x0000000a00757202 */ /* 0x000fe20000000f00 */
[--C-:B------:R-:W-:Y:S01]  /*9460*/  FADD R138, R209, -R7.reuse ;  /* 0x80000007d18a7221 */ /* 0x100fe20000000000 */
[----:B------:R-:W-:Y:S01]  /*9470*/  MOV R10, R149 ;  /* 0x00000095000a7202 */ /* 0x000fe20000000f00 */
[--C-:B------:R-:W-:Y:S01]  /*9480*/  FADD R212, R212, -R7.reuse ;  /* 0x80000007d4d47221 */ /* 0x100fe20000000000 */
[----:B------:R-:W-:Y:S01]  /*9490*/  MOV R126, R151 ;  /* 0x00000097007e7202 */ /* 0x000fe20000000f00 */
[----:B------:R-:W-:-:S02]  /*94a0*/  FADD R206, R206, -R7 ;  /* 0x80000007cece7221 */ /* 0x000fc40000000000 */
[----:B------:R3:W-:Y:S01]  /*94b0*/  MUFU.EX2 R188, R16 ;  /* 0x0000001000bc7308 */ /* 0x0007e20000000800 */
[--C-:B------:R-:W-:Y:S02]  /*94c0*/  FADD R230, R230, -R8.reuse ;  /* 0x80000008e6e67221 */ /* 0x100fe40000000000 */
[--C-:B------:R-:W-:Y:S02]  /*94d0*/  FADD R226, R226, -R8.reuse ;  /* 0x80000008e2e27221 */ /* 0x100fe40000000000 */
[--C-:B------:R-:W-:Y:S02]  /*94e0*/  FADD R216, R216, -R8.reuse ;  /* 0x80000008d8d87221 */ /* 0x100fe40000000000 */
[----:B------:R-:W-:Y:S01]  /*94f0*/  FADD R211, R211, -R8 ;  /* 0x80000008d3d37221 */ /* 0x000fe20000000000 */
[----:B------:R-:W-:Y:S01]  /*9500*/  MUFU.EX2 R189, R12 ;  /* 0x0000000c00bd7308 */ /* 0x000fe20000000800 */
[----:B---3--:R-:W-:Y:S01]  /*9510*/  IMAD.MOV.U32 R16, RZ, RZ, R15 ;  /* 0x000000ffff107224 */ /* 0x008fe200078e000f */
[----:B------:R-:W-:Y:S01]  /*9520*/  MOV R124, R175 ;  /* 0x000000af007c7202 */ /* 0x000fe20000000f00 */
[----:B------:R-:W-:Y:S01]  /*9530*/  IMAD.MOV.U32 R201, RZ, RZ, R148 ;  /* 0x000000ffffc97224 */ /* 0x000fe200078e0094 */
[----:B------:R-:W-:Y:S01]  /*9540*/  HMMA.16816.F32 R76, R28, R38, R76 ;  /* 0x000000261c4c723c */ /* 0x000fe2000000184c */
[----:B------:R-:W-:-:S03]  /*9550*/  IMAD.MOV.U32 R204, RZ, RZ, R150 ;  /* 0x000000ffffcc7224 */ /* 0x000fc600078e0096 */
[----:B------:R3:W-:Y:S01]  /*9560*/  MUFU.EX2 R190, R13 ;  /* 0x0000000d00be7308 */ /* 0x0007e20000000800 */
[----:B------:R-:W-:-:S03]  /*9570*/  IMAD.MOV.U32 R125, RZ, RZ, R167 ;  /* 0x000000ffff7d7224 */ /* 0x000fc600078e00a7 */
[----:B------:R-:W-:Y:S04]  /*9580*/  HMMA.16816.F32 R148, R28, R26, R132 ;  /* 0x0000001a1c94723c */ /* 0x000fe80000001884 */
[----:B------:R-:W-:Y:S01]  /*9590*/  MUFU.EX2 R169, R169 ;  /* 0x000000a900a97308 */ /* 0x000fe20000000800 */
[----:B------:R-:W-:-:S03]  /*95a0*/  FMUL R138, R138, 1.4426950216293334961 ;  /* 0x3fb8aa3b8a8a7820 */ /* 0x000fc60000400000 */
[C---:B---3--:R-:W-:Y:S04]  /*95b0*/  HMMA.16816.F32 R12, R28.reuse, R34, R100 ;  /* 0x000000221c0c723c */ /* 0x048fe80000001864 */
[----:B------:R-:W3:Y:S01]  /*95c0*/  MUFU.EX2 R178, R178 ;  /* 0x000000b200b27308 */ /* 0x000ee20000000800 */
[----:B------:R-:W-:Y:S02]  /*95d0*/  FMUL R167, R212, 1.4426950216293334961 ;  /* 0x3fb8aa3bd4a77820 */ /* 0x000fe40000400000 */
[----:B------:R-:W-:Y:S01]  /*95e0*/  IMAD.MOV.U32 R35, RZ, RZ, R137 ;  /* 0x000000ffff237224 */ /* 0x000fe200078e0089 */
[----:B------:R-:W-:Y:S04]  /*95f0*/  HMMA.16816.F32 R20, R28, R22, R60 ;  /* 0x000000161c14723c */ /* 0x000fe8000000183c */
[----:B------:R-:W-:Y:S01]  /*9600*/  MUFU.EX2 R181, R17 ;  /* 0x0000001100b57308 */ /* 0x000fe20000000800 */
[----:B------:R-:W-:-:S02]  /*9610*/  FMUL R137, R230, 1.4426950216293334961 ;  /* 0x3fb8aa3be6897820 */ /* 0x000fc40000400000 */
[----:B------:R-:W-:-:S05]  /*9620*/  IMAD.MOV.U32 R28, RZ, RZ, R173 ;  /* 0x000000ffff1c7224 */ /* 0x000fca00078e00ad */
[----:B------:R4:W0:Y:S01]  /*9630*/  MUFU.EX2 R182, R9 ;  /* 0x0000000900b67308 */ /* 0x0008220000000800 */
[----:B------:R-:W-:Y:S02]  /*9640*/  FMUL R173, R206, 1.4426950216293334961 ;  /* 0x3fb8aa3bcead7820 */ /* 0x000fe40000400000 */
[----:B------:R-:W-:-:S05]  /*9650*/  FMUL R30, R216, 1.4426950216293334961 ;  /* 0x3fb8aa3bd81e7820 */ /* 0x000fca0000400000 */
[----:B------:R0:W-:Y:S01]  /*9660*/  MUFU.EX2 R175, R19 ;  /* 0x0000001300af7308 */ /* 0x0001e20000000800 */
[----:B----4-:R-:W-:Y:S01]  /*9670*/  MOV R9, R139 ;  /* 0x0000008b00097202 */ /* 0x010fe20000000f00 */
[----:B------:R-:W-:Y:S02]  /*9680*/  IMAD.MOV.U32 R139, RZ, RZ, R33 ;  /* 0x000000ffff8b7224 */ /* 0x000fe400078e0021 */
[----:B------:R-:W-:Y:S02]  /*9690*/  FMUL R33, R226, 1.4426950216293334961 ;  /* 0x3fb8aa3be2217820 */ /* 0x000fe40000400000 */
[----:B0-----:R-:W-:Y:S02]  /*96a0*/  FMUL R19, R211, 1.4426950216293334961 ;  /* 0x3fb8aa3bd3137820 */ /* 0x001fe40000400000 */
[----:B------:R-:W-:Y:S01]  /*96b0*/  MUFU.EX2 R138, R138 ;  /* 0x0000008a008a7308 */ /* 0x000fe20000000800 */
[----:B---3--:R-:W-:-:S07]  /*96c0*/  F2FP.PACK_AB R24, R178, R169 ;  /* 0x000000a9b218723e */ /* 0x008fce00000000ff */
[----:B------:R-:W0:Y:S01]  /*96d0*/  MUFU.EX2 R167, R167 ;  /* 0x000000a700a77308 */ /* 0x000e220000000800 */
[----:B------:R-:W-:-:S07]  /*96e0*/  F2FP.PACK_AB R25, R188, R180 ;  /* 0x000000b4bc19723e */ /* 0x000fce00000000ff */
[----:B------:R-:W-:Y:S01]  /*96f0*/  MUFU.EX2 R173, R173 ;  /* 0x000000ad00ad7308 */ /* 0x000fe20000000800 */
[----:B------:R-:W-:-:S07]  /*9700*/  F2FP.PACK_AB R26, R182, R181 ;  /* 0x000000b5b61a723e */ /* 0x000fce00000000ff */
[----:B------:R-:W-:Y:S01]  /*9710*/  MUFU.EX2 R137, R137 ;  /* 0x0000008900897308 */ /* 0x000fe20000000800 */
[----:B------:R-:W-:-:S07]  /*9720*/  F2FP.PACK_AB R27, R190, R189 ;  /* 0x000000bdbe1b723e */ /* 0x000fce00000000ff */
[----:B------:R-:W3:Y:S08]  /*9730*/  MUFU.EX2 R33, R33 ;  /* 0x0000002100217308 */ /* 0x000ef00000000800 */
[----:B------:R-:W-:Y:S08]  /*9740*/  MUFU.EX2 R30, R30 ;  /* 0x0000001e001e7308 */ /* 0x000ff00000000800 */
[----:B------:R-:W4:Y:S01]  /*9750*/  MUFU.EX2 R19, R19 ;  /* 0x0000001300137308 */ /* 0x000f220000000800 */
[C---:B------:R-:W-:Y:S08]  /*9760*/  HMMA.16816.F32 R36, R24.reuse, R112, R64 ;  /* 0x000000701824723c */ /* 0x040ff00000001840 */
[----:B-1----:R-:W-:Y:S01]  /*9770*/  HMMA.16816.F32 R64, R24, R108, R80 ;  /* 0x0000006c1840723c */ /* 0x002fe20000001850 */
[----:B------:R-:W-:-:S07]  /*9780*/  MOV R103, R116 ;  /* 0x0000007400677202 */ /* 0x000fce0000000f00 */
[----:B--2---:R-:W-:Y:S01]  /*9790*/  HMMA.16816.F32 R80, R24, R44, R140 ;  /* 0x0000002c1850723c */ /* 0x004fe2000000188c */
[----:B------:R-:W-:-:S06]  /*97a0*/  IMAD.MOV.U32 R102, RZ, RZ, R117 ;  /* 0x000000ffff667224 */ /* 0x000fcc00078e0075 */
[----:B0-----:R-:W-:Y:S02]  /*97b0*/  F2FP.PACK_AB R140, R167, R138 ;  /* 0x0000008aa78c723e */ /* 0x001fe400000000ff */
[----:B---3--:R-:W-:Y:S02]  /*97c0*/  F2FP.PACK_AB R141, R33, R137 ;  /* 0x00000089218d723e */ /* 0x008fe400000000ff */
[----:B------:R-:W-:Y:S02]  /*97d0*/  F2FP.PACK_AB R142, R173, R175 ;  /* 0x000000afad8e723e */ /* 0x000fe400000000ff */
[----:B----4-:R-:W-:Y:S01]  /*97e0*/  F2FP.PACK_AB R143, R19, R30 ;  /* 0x0000001e138f723e */ /* 0x010fe200000000ff */
[----:B------:R-:W-:Y:S01]  /*97f0*/  IMAD.MOV.U32 R100, RZ, RZ, R119 ;  /* 0x000000ffff647224 */ /* 0x000fe200078e0077 */
[----:B------:R-:W-:Y:S01]  /*9800*/  MOV R101, R118 ;  /* 0x0000007600657202 */ /* 0x000fe20000000f00 */
[----:B------:R-:W-:Y:S01]  /*9810*/  FADD R213, R213, -R6 ;  /* 0x80000006d5d57221 */ /* 0x000fe20000000000 */
[----:B------:R-:W-:Y:S01]  /*9820*/  HMMA.16816.F32 R132, R24, R128, R56 ;  /* 0x000000801884723c */ /* 0x000fe20000001838 */
[----:B------:R-:W-:-:S07]  /*9830*/  IMAD.MOV.U32 R230, RZ, RZ, R168 ;  /* 0x000000ffffe67224 */ /* 0x000fce00078e00a8 */
[----:B------:R-:W-:Y:S07]  /*9840*/  HMMA.16816.F32 R116, R140, R112, R144 ;  /* 0x000000708c74723c */ /* 0x000fee0000001890 */
[----:B------:R-:W-:Y:S02]  /*9850*/  IMAD.MOV.U32 R144, RZ, RZ, R9 ;  /* 0x000000ffff907224 */ /* 0x000fe400078e0009 */
[----:B------:R-:W-:Y:S01]  /*9860*/  FADD R9, R214, -R7 ;  /* 0x80000007d6097221 */ /* 0x000fe20000000000 */
[----:B------:R-:W-:Y:S01]  /*9870*/  HMMA.16816.F32 R56, R24, R92, R68 ;  /* 0x0000005c1838723c */ /* 0x000fe20000001844 */
[----:B------:R-:W-:-:S02]  /*9880*/  MOV R147, R230 ;  /* 0x000000e600937202 */ /* 0x000fc40000000f00 */
[----:B------:R-:W-:-:S05]  /*9890*/  FMUL R9, R9, 1.4426950216293334961 ;  /* 0x3fb8aa3b09097820 */ /* 0x000fca0000400000 */
[----:B------:R-:W-:Y:S01]  /*98a0*/  HMMA.16816.F32 R60, R24, R48, R72 ;  /* 0x00000030183c723c */ /* 0x000fe20000001848 */
[----:B------:R-:W-:-:S07]  /*98b0*/  IMAD.MOV.U32 R17, RZ, RZ, R179 ;  /* 0x000000ffff117224 */ /* 0x000fce00078e00b3 */
[----:B------:R-:W-:Y:S01]  /*98c0*/  HMMA.16816.F32 R68, R24, R88, R104 ;  /* 0x000000581844723c */ /* 0x000fe20000001868 */
[----:B------:R-:W-:-:S07]  /*98d0*/  FADD R210, R210, -R6 ;  /* 0x80000006d2d27221 */ /* 0x000fce0000000000 */
[----:B------:R-:W-:Y:S07]  /*98e0*/  HMMA.16816.F32 R72, R24, R120, R84 ;  /* 0x000000781848723c */ /* 0x000fee0000001854 */
[----:B------:R-:W-:Y:S01]  /*98f0*/  FMUL R24, R213, 1.4426950216293334961 ;  /* 0x3fb8aa3bd5187820 */ /* 0x000fe20000400000 */
[----:B------:R-:W-:Y:S01]  /*9900*/  HMMA.16816.F32 R84, R140, R108, R76 ;  /* 0x0000006c8c54723c */ /* 0x000fe2000000184c */
[----:B------:R-:W-:Y:S02]  /*9910*/  IMAD.MOV.U32 R213, RZ, RZ, R164 ;  /* 0x000000ffffd57224 */ /* 0x000fe400078e00a4 */
[----:B------:R-:W-:-:S05]  /*9920*/  IMAD.MOV.U32 R31, RZ, RZ, R17 ;  /* 0x000000ffff1f7224 */ /* 0x000fca00078e0011 */
[----:B------:R-:W-:Y:S01]  /*9930*/  HMMA.16816.F32 R76, R140, R44, R20 ;  /* 0x0000002c8c4c723c */ /* 0x000fe20000001814 */
[----:B------:R0:W-:Y:S01]  /*9940*/  MUFU.EX2 R22, R9 ;  /* 0x0000000900167308 */ /* 0x0001e20000000800 */
[----:B------:R-:W-:Y:S01]  /*9950*/  IMAD.MOV.U32 R230, RZ, RZ, R201 ;  /* 0x000000ffffe67224 */ /* 0x000fe200078e00c9 */
[----:B------:R-:W-:Y:S01]  /*9960*/  MOV R201, R160 ;  /* 0x000000a000c97202 */ /* 0x000fe20000000f00 */
[----:B------:R-:W-:Y:S02]  /*9970*/  IMAD.MOV.U32 R145, RZ, RZ, R162 ;  /* 0x000000ffff917224 */ /* 0x000fe400078e00a2 */
[----:B------:R-:W-:Y:S02]  /*9980*/  FMUL R27, R210, 1.4426950216293334961 ;  /* 0x3fb8aa3bd21b7820 */ /* 0x000fe40000400000 */
[----:B0-----:R-:W-:Y:S01]  /*9990*/  FADD R9, R213, -R7 ;  /* 0x80000007d5097221 */ /* 0x001fe20000000000 */
[----:B------:R-:W-:Y:S01]  /*99a0*/  MOV R213, R144 ;  /* 0x0000009000d57202 */ /* 0x000fe20000000f00 */
[----:B------:R-:W-:Y:S01]  /*99b0*/  IMAD.MOV.U32 R144, RZ, RZ, R147 ;  /* 0x000000ffff907224 */ /* 0x000fe200078e0093 */
[----:B------:R-:W-:-:S02]  /*99c0*/  MOV R147, R31 ;  /* 0x0000001f00937202 */ /* 0x000fc40000000f00 */
[----:B------:R-:W-:Y:S01]  /*99d0*/  MOV R210, R213 ;  /* 0x000000d500d27202 */ /* 0x000fe20000000f00 */
[----:B------:R-:W-:Y:S01]  /*99e0*/  IMAD.MOV.U32 R213, RZ, RZ, R144 ;  /* 0x000000ffffd57224 */ /* 0x000fe200078e0090 */
[----:B------:R-:W-:Y:S01]  /*99f0*/  MOV R144, R145 ;  /* 0x0000009100907202 */ /* 0x000fe20000000f00 */
[----:B------:R-:W-:Y:S02]  /*9a00*/  IMAD.MOV.U32 R31, RZ, RZ, R197 ;  /* 0x000000ffff1f7224 */ /* 0x000fe400078e00c5 */
[----:B------:R-:W-:Y:S01]  /*9a10*/  IMAD.MOV.U32 R145, RZ, RZ, R201 ;  /* 0x000000ffff917224 */ /* 0x000fe200078e00c9 */
[----:B------:R-:W2:Y:S01]  /*9a20*/  LDL.LU R197, [R1+0xf0] ;  /* 0x0000f00001c57983 */ /* 0x000ea20000300800 */
[----:B------:R-:W-:-:S03]  /*9a30*/  MOV R201, R163 ;  /* 0x000000a300c97202 */ /* 0x000fc60000000f00 */
[----:B------:R-:W3:Y:S01]  /*9a40*/  LDL.LU R163, [R1+0x334] ;  /* 0x0003340001a37983 */ /* 0x000ee20000300800 */
[----:B------:R-:W-:Y:S01]  /*9a50*/  FADD R208, R208, -R6 ;  /* 0x80000006d0d07221 */ /* 0x000fe20000000000 */
[----:B------:R-:W-:Y:S01]  /*9a60*/  MOV R226, R28 ;  /* 0x0000001c00e27202 */ /* 0x000fe20000000f00 */
[----:B------:R-:W-:Y:S02]  /*9a70*/  IMAD.MOV.U32 R28, RZ, RZ, R102 ;  /* 0x000000ffff1c7224 */ /* 0x000fe400078e0066 */
[----:B------:R-:W-:Y:S02]  /*9a80*/  FMUL R26, R208, 1.4426950216293334961 ;  /* 0x3fb8aa3bd01a7820 */ /* 0x000fe40000400000 */
[----:B------:R-:W-:Y:S01]  /*9a90*/  IMAD.MOV.U32 R208, RZ, RZ, R210 ;  /* 0x000000ffffd07224 */ /* 0x000fe200078e00d2 */
[----:B------:R-:W-:Y:S01]  /*9aa0*/  MOV R210, R213 ;  /* 0x000000d500d27202 */ /* 0x000fe20000000f00 */
[----:B------:R-:W-:Y:S02]  /*9ab0*/  FADD R28, R28, -R7 ;  /* 0x800000071c1c7221 */ /* 0x000fe40000000000 */
[----:B------:R-:W-:Y:S01]  /*9ac0*/  IMAD.MOV.U32 R213, RZ, RZ, R144 ;  /* 0x000000ffffd57224 */ /* 0x000fe200078e0090 */
[----:B------:R-:W-:Y:S01]  /*9ad0*/  MOV R144, R136 ;  /* 0x0000008800907202 */ /* 0x000fe20000000f00 */
[----:B------:R-:W-:-:S02]  /*9ae0*/  IMAD.MOV.U32 R136, RZ, RZ, R161 ;  /* 0x000000ffff887224 */ /* 0x000fc400078e00a1 */
[----:B------:R-:W-:Y:S02]  /*9af0*/  FMUL R161, R28, 1.4426950216293334961 ;  /* 0x3fb8aa3b1ca17820 */ /* 0x000fe40000400000 */
[----:B------:R-:W-:Y:S01]  /*9b00*/  FADD R28, R208, -R7 ;  /* 0x80000007d01c7221 */ /* 0x000fe20000000000 */
[----:B------:R-:W-:Y:S01]  /*9b10*/  MOV R208, R210 ;  /* 0x000000d200d07202 */ /* 0x000fe20000000f00 */
[----:B------:R-:W-:Y:S01]  /*9b20*/  IMAD.MOV.U32 R210, RZ, RZ, R213 ;  /* 0x000000ffffd27224 */ /* 0x000fe200078e00d5 */
[----:B------:R-:W-:Y:S02]  /*9b30*/  MOV R213, R144 ;  /* 0x0000009000d57202 */ /* 0x000fe40000000f00 */
[----:B------:R-:W-:Y:S01]  /*9b40*/  MOV R34, R205 ;  /* 0x000000cd00227202 */ /* 0x000fe20000000f00 */
[----:B------:R-:W-:Y:S01]  /*9b50*/  IMAD.MOV.U32 R17, RZ, RZ, R127 ;  /* 0x000000ffff117224 */ /* 0x000fe200078e007f */
[----:B------:R-:W-:Y:S01]  /*9b60*/  MOV R205, R166 ;  /* 0x000000a600cd7202 */ /* 0x000fe20000000f00 */
[----:B------:R-:W-:Y:S01]  /*9b70*/  FADD R222, R222, -R7 ;  /* 0x80000007dede7221 */ /* 0x000fe20000000000 */
[----:B------:R-:W-:Y:S01]  /*9b80*/  MOV R209, R126 ;  /* 0x0000007e00d17202 */ /* 0x000fe20000000f00 */
[----:B------:R-:W-:-:S02]  /*9b90*/  IMAD.MOV.U32 R216, RZ, RZ, R17 ;  /* 0x000000ffffd87224 */ /* 0x000fc400078e0011 */
[----:B------:R-:W-:Y:S01]  /*9ba0*/  FMUL R17, R222, 1.4426950216293334961 ;  /* 0x3fb8aa3bde117820 */ /* 0x000fe20000400000 */
[----:B------:R-:W-:Y:S01]  /*9bb0*/  MOV R206, R165 ;  /* 0x000000a500ce7202 */ /* 0x000fe20000000f00 */
[--C-:B------:R-:W-:Y:S02]  /*9bc0*/  FADD R207, R207, -R5.reuse ;  /* 0x80000005cfcf7221 */ /* 0x100fe40000000000 */
[----:B------:R-:W-:Y:S02]  /*9bd0*/  FADD R218, R218, -R6 ;  /* 0x80000006dada7221 */ /* 0x000fe40000000000 */
[----:B------:R-:W-:Y:S02]  /*9be0*/  FADD R179, R4, -R5 ;  /* 0x8000000504b37221 */ /* 0x000fe40000000000 */
[----:B------:R-:W-:Y:S01]  /*9bf0*/  IMAD.MOV.U32 R211, RZ, RZ, R206 ;  /* 0x000000ffffd37224 */ /* 0x000fe200078e00ce */
[----:B------:R-:W-:Y:S01]  /*9c00*/  MOV R206, R34 ;  /* 0x0000002200ce7202 */ /* 0x000fe20000000f00 */
[----:B------:R-:W-:Y:S01]  /*9c10*/  FMUL R166, R207, 1.4426950216293334961 ;  /* 0x3fb8aa3bcfa67820 */ /* 0x000fe20000400000 */
[----:B------:R-:W-:Y:S01]  /*9c20*/  MOV R34, R101 ;  /* 0x0000006500227202 */ /* 0x000fe20000000f00 */
[----:B------:R-:W-:Y:S01]  /*9c30*/  FMUL R4, R218, 1.4426950216293334961 ;  /* 0x3fb8aa3bda047820 */ /* 0x000fe20000400000 */
[----:B------:R-:W-:Y:S01]  /*9c40*/  MOV R207, R103 ;  /* 0x0000006700cf7202 */ /* 0x000fe20000000f00 */
[----:B------:R-:W-:-:S02]  /*9c50*/  FADD R221, R221, -R7 ;  /* 0x80000007dddd7221 */ /* 0x000fc40000000000 */
[----:B------:R-:W-:Y:S02]  /*9c60*/  IMAD.MOV.U32 R218, RZ, RZ, R100 ;  /* 0x000000ffffda7224 */ /* 0x000fe400078e0064 */
[----:B------:R-:W-:Y:S01]  /*9c70*/  HMMA.16816.F32 R100, R140, R48, R40 ;  /* 0x000000308c64723c */ /* 0x000fe20000001828 */
[----:B------:R-:W-:-:S07]  /*9c80*/  FADD R31, R31, -R8 ;  /* 0x800000081f1f7221 */ /* 0x000fce0000000000 */
[----:B------:R-:W-:Y:S07]  /*9c90*/  HMMA.16816.F32 R40, R140, R88, R12 ;  /* 0x000000588c28723c */ /* 0x000fee000000180c */
[----:B------:R-:W-:Y:S02]  /*9ca0*/  FMUL R15, R221, 1.4426950216293334961 ;  /* 0x3fb8aa3bdd0f7820 */ /* 0x000fe40000400000 */
[----:B---3--:R-:W-:Y:S02]  /*9cb0*/  IMAD.MOV.U32 R144, RZ, RZ, R163 ;  /* 0x000000ffff907224 */ /* 0x008fe400078e00a3 */
[----:B------:R-:W-:-:S02]  /*9cc0*/  FMUL R163, R28, 1.4426950216293334961 ;  /* 0x3fb8aa3b1ca37820 */ /* 0x000fc40000400000 */
[----:B------:R-:W-:Y:S01]  /*9cd0*/  FADD R28, R208, -R8 ;  /* 0x80000008d01c7221 */ /* 0x000fe20000000000 */
[----:B------:R-:W-:Y:S01]  /*9ce0*/  MOV R208, R210 ;  /* 0x000000d200d07202 */ /* 0x000fe20000000f00 */
[----:B------:R-:W-:Y:S01]  /*9cf0*/  IMAD.MOV.U32 R210, RZ, RZ, R213 ;  /* 0x000000ffffd27224 */ /* 0x000fe200078e00d5 */
[----:B------:R-:W-:Y:S01]  /*9d00*/  MOV R213, R144 ;  /* 0x0000009000d57202 */ /* 0x000fe20000000f00 */
[----:B------:R-:W-:Y:S02]  /*9d10*/  IMAD.MOV.U32 R144, RZ, RZ, R205 ;  /* 0x000000ffff907224 */ /* 0x000fe400078e00cd */
[----:B------:R-:W-:Y:S01]  /*9d20*/  IMAD.MOV.U32 R222, RZ, RZ, R208 ;  /* 0x000000ffffde7224 */ /* 0x000fe200078e00d0 */
[----:B------:R-:W-:Y:S01]  /*9d30*/  MOV R208, R210 ;  /* 0x000000d200d07202 */ /* 0x000fe20000000f00 */
[----:B------:R-:W-:Y:S01]  /*9d40*/  IMAD.MOV.U32 R210, RZ, RZ, R213 ;  /* 0x000000ffffd27224 */ /* 0x000fe200078e00d5 */
[----:B------:R-:W-:Y:S02]  /*9d50*/  MOV R205, R139 ;  /* 0x0000008b00cd7202 */ /* 0x000fe40000000f00 */
[----:B------:R-:W-:Y:S01]  /*9d60*/  MOV R213, R144 ;  /* 0x0000009000d57202 */ /* 0x000fe20000000f00 */
[----:B------:R-:W3:Y:S01]  /*9d70*/  LDL.LU R139, [R1+0xf4] ;  /* 0x0000f400018b7983 */ /* 0x000ee20000300800 */
[----:B------:R-:W-:-:S03]  /*9d80*/  IMAD.MOV.U32 R144, RZ, RZ, R209 ;  /* 0x000000ffff907224 */ /* 0x000fc600078e00d1 */
[----:B------:R-:W4:Y:S01]  /*9d90*/  LDL.LU R209, [R1+0xdc] ;  /* 0x0000dc0001d17983 */ /* 0x000f220000300800 */
[----:B------:R-:W-:Y:S01]  /*9da0*/  MOV R221, R222 ;  /* 0x000000de00dd7202 */ /* 0x000fe20000000f00 */
[----:B------:R-:W-:Y:S01]  /*9db0*/  IMAD.MOV.U32 R222, RZ, RZ, R208 ;  /* 0x000000ffffde7224 */ /* 0x000fe200078e00d0 */
[----:B------:R-:W-:Y:S01]  /*9dc0*/  MOV R208, R210 ;  /* 0x000000d200d07202 */ /* 0x000fe20000000f00 */
[----:B------:R-:W-:Y:S01]  /*9dd0*/  IMAD.MOV.U32 R210, RZ, RZ, R213 ;  /* 0x000000ffffd27224 */ /* 0x000fe200078e00d5 */
[----:B------:R-:W-:Y:S01]  /*9de0*/  MOV R213, R144 ;  /* 0x0000009000d57202 */ /* 0x000fe20000000f00 */
[----:B------:R-:W-:Y:S01]  /*9df0*/  IMAD.MOV.U32 R144, RZ, RZ, R196 ;  /* 0x000000ffff907224 */ /* 0x000fe200078e00c4 */
[----:B------:R-:W-:Y:S01]  /*9e00*/  MOV R196, R200 ;  /* 0x000000c800c47202 */ /* 0x000fe20000000f00 */
[----:B------:R-:W-:Y:S02]  /*9e10*/  IMAD.MOV.U32 R200, RZ, RZ, R159 ;  /* 0x000000ffffc87224 */ /* 0x000fe400078e009f */
[----:B------:R-:W-:-:S02]  /*9e20*/  FMUL R159, R31, 1.4426950216293334961 ;  /* 0x3fb8aa3b1f9f7820 */ /* 0x000fc40000400000 */
[----:B------:R-:W-:Y:S01]  /*9e30*/  FADD R31, R221, -R8 ;  /* 0x80000008dd1f7221 */ /* 0x000fe20000000000 */
[----:B------:R-:W-:Y:S01]  /*9e40*/  MOV R221, R222 ;  /* 0x000000de00dd7202 */ /* 0x000fe20000000f00 */
[----:B------:R-:W-:Y:S01]  /*9e50*/  IMAD.MOV.U32 R222, RZ, RZ, R208 ;  /* 0x000000ffffde7224 */ /* 0x000fe200078e00d0 */
[----:B------:R-:W-:Y:S01]  /*9e60*/  MOV R208, R210 ;  /* 0x000000d200d07202 */ /* 0x000fe20000000f00 */
[----:B------:R-:W-:Y:S01]  /*9e70*/  IMAD.MOV.U32 R210, RZ, RZ, R213 ;  /* 0x000000ffffd27224 */ /* 0x000fe200078e00d5 */
[----:B------:R-:W-:Y:S01]  /*9e80*/  MOV R213, R144 ;  /* 0x0000009000d57202 */ /* 0x000fe20000000f00 */
[----:B------:R-:W-:Y:S02]  /*9e90*/  FMUL R31, R31, 1.4426950216293334961 ;  /* 0x3fb8aa3b1f1f7820 */ /* 0x000fe40000400000 */
[----:B------:R-:W-:Y:S01]  /*9ea0*/  IMAD.MOV.U32 R144, RZ, RZ, R230 ;  /* 0x000000ffff907224 */ /* 0x000fe200078e00e6 */
[----:B--2---:R-:W-:Y:S01]  /*9eb0*/  MOV R230, R197 ;  /* 0x000000c500e67202 */ /* 0x004fe20000000f00 */
[----:B------:R-:W-:-:S02]  /*9ec0*/  IMAD.MOV.U32 R197, RZ, RZ, R158 ;  /* 0x000000ffffc57224 */ /* 0x000fc400078e009e */
[----:B------:R0:W-:Y:S01]  /*9ed0*/  MUFU.EX2 R158, R31 ;  /* 0x0000001f009e7308 */ /* 0x0001e20000000800 */
[----:B------:R-:W-:Y:S01]  /*9ee0*/  MOV R146, R16 ;  /* 0x0000001000927202 */ /* 0x000fe20000000f00 */
[----:B0-----:R-:W-:Y:S01]  /*9ef0*/  FADD R31, R221, -R5 ;  /* 0x80000005dd1f7221 */ /* 0x001fe20000000000 */
[----:B------:R-:W-:Y:S01]  /*9f00*/  MOV R221, R222 ;  /* 0x000000de00dd7202 */ /* 0x000fe20000000f00 */
[----:B------:R-:W-:Y:S01]  /*9f10*/  IMAD.MOV.U32 R222, RZ, RZ, R208 ;  /* 0x000000ffffde7224 */ /* 0x000fe200078e00d0 */
[----:B------:R-:W-:Y:S01]  /*9f20*/  MOV R208, R210 ;  /* 0x000000d200d07202 */ /* 0x000fe20000000f00 */
[----:B------:R-:W-:Y:S01]  /*9f30*/  IMAD.MOV.U32 R210, RZ, RZ, R213 ;  /* 0x000000ffffd27224 */ /* 0x000fe200078e00d5 */
[----:B------:R-:W-:Y:S01]  /*9f40*/  MOV R213, R144 ;  /* 0x0000009000d57202 */ /* 0x000fe20000000f00 */
[----:B------:R-:W-:Y:S01]  /*9f50*/  IMAD.MOV.U32 R144, RZ, RZ, R145 ;  /* 0x000000ffff907224 */ /* 0x000fe200078e0091 */
[----:B------:R-:W-:Y:S01]  /*9f60*/  MOV R145, R146 ;  /* 0x0000009200917202 */ /* 0x000fe20000000f00 */
[----:B------:R-:W-:-:S02]  /*9f70*/  IMAD.MOV.U32 R146, RZ, RZ, R157 ;  /* 0x000000ffff927224 */ /* 0x000fc400078e009d */
[----:B------:R-:W-:Y:S02]  /*9f80*/  FMUL R157, R31, 1.4426950216293334961 ;  /* 0x3fb8aa3b1f9d7820 */ /* 0x000fe40000400000 */
[----:B------:R-:W-:Y:S01]  /*9f90*/  FADD R31, R221, -R5 ;  /* 0x80000005dd1f7221 */ /* 0x000fe20000000000 */
[----:B------:R-:W-:Y:S01]  /*9fa0*/  MOV R221, R222 ;  /* 0x000000de00dd7202 */ /* 0x000fe20000000f00 */
[----:B------:R-:W-:Y:S01]  /*9fb0*/  IMAD.MOV.U32 R222, RZ, RZ, R208 ;  /* 0x000000ffffde7224 */ /* 0x000fe200078e00d0 */
[----:B------:R-:W-:Y:S01]  /*9fc0*/  MOV R208, R210 ;  /* 0x000000d200d07202 */ /* 0x000fe20000000f00 */
[----:B------:R-:W-:Y:S01]  /*9fd0*/  IMAD.MOV.U32 R210, RZ, RZ, R213 ;  /* 0x000000ffffd27224 */ /* 0x000fe200078e00d5 */
[----:B------:R-:W-:Y:S01]  /*9fe0*/  MOV R213, R144 ;  /* 0x0000009000d57202 */ /* 0x000fe20000000f00 */
[----:B------:R-:W-:Y:S01]  /*9ff0*/  IMAD.MOV.U32 R144, RZ, RZ, R145 ;  /* 0x000000ffff907224 */ /* 0x000fe200078e0091 */
[----:B------:R-:W-:Y:S01]  /*a000*/  MOV R29, R124 ;  /* 0x0000007c001d7202 */ /* 0x000fe20000000f00 */
[----:B------:R-:W-:Y:S01]  /*a010*/  IMAD.MOV.U32 R212, RZ, RZ, R125 ;  /* 0x000000ffffd47224 */ /* 0x000fe200078e007d */
[----:B------:R-:W-:Y:S01]  /*a020*/  MOV R145, R146 ;  /* 0x0000009200917202 */ /* 0x000fe20000000f00 */
[----:B------:R-:W-:Y:S01]  /*a030*/  HMMA.16816.F32 R124, R140, R128, R96 ;  /* 0x000000808c7c723c */ /* 0x000fe20000001860 */
[----:B------:R-:W-:Y:S01]  /*a040*/  IMAD.MOV.U32 R146, RZ, RZ, R206 ;  /* 0x000000ffff927224 */ /* 0x000fe200078e00ce */
[----:B------:R-:W-:Y:S01]  /*a050*/  MOV R206, R156 ;  /* 0x0000009c00ce7202 */ /* 0x000fe20000000f00 */
[----:B------:R-:W-:-:S02]  /*a060*/  FMUL R156, R31, 1.4426950216293334961 ;  /* 0x3fb8aa3b1f9c7820 */ /* 0x000fc40000400000 */
[----:B------:R-:W-:-:S03]  /*a070*/  FADD R31, R221, -R6 ;  /* 0x80000006dd1f7221 */ /* 0x000fc60000000000 */
[----:B------:R-:W-:Y:S01]  /*a080*/  HMMA.16816.F32 R96, R140, R120, R148 ;  /* 0x000000788c60723c */ /* 0x000fe20000001894 */
[----:B------:R-:W-:-:S06]  /*a090*/  MOV R221, R208 ;  /* 0x000000d000dd7202 */ /* 0x000fcc0000000f00 */
[----:B------:R-:W-:Y:S02]  /*a0a0*/  IMAD.MOV.U32 R151, RZ, RZ, R222 ;  /* 0x000000ffff977224 */ /* 0x000fe400078e00de */
[----:B------:R-:W-:Y:S01]  /*a0b0*/  IMAD.MOV.U32 R222, RZ, RZ, R210 ;  /* 0x000000ffffde7224 */ /* 0x000fe200078e00d2 */
[----:B------:R-:W-:Y:S02]  /*a0c0*/  MOV R210, R144 ;  /* 0x0000009000d27202 */ /* 0x000fe40000000f00 */
[----:B------:R-:W-:Y:S01]  /*a0d0*/  MOV R144, R146 ;  /* 0x0000009200907202 */ /* 0x000fe20000000f00 */
[----:B------:R-:W-:Y:S02]  /*a0e0*/  IMAD.MOV.U32 R146, RZ, RZ, R154 ;  /* 0x000000ffff927224 */ /* 0x000fe400078e009a */
[----:B------:R-:W-:Y:S02]  /*a0f0*/  FMUL R154, R31, 1.4426950216293334961 ;  /* 0x3fb8aa3b1f9a7820 */ /* 0x000fe40000400000 */
[----:B------:R-:W-:Y:S01]  /*a100*/  FADD R31, R151, -R6 ;  /* 0x80000006971f7221 */ /* 0x000fe20000000000 */
[----:B------:R-:W-:Y:S01]  /*a110*/  MOV R151, R221 ;  /* 0x000000dd00977202 */ /* 0x000fe20000000f00 */
[----:B------:R-:W-:Y:S01]  /*a120*/  IMAD.MOV.U32 R221, RZ, RZ, R222 ;  /* 0x000000ffffdd7224 */ /* 0x000fe200078e00de */
[----:B------:R-:W-:Y:S01]  /*a130*/  MOV R222, R212 ;  /* 0x000000d400de7202 */ /* 0x000fe20000000f00 */
[----:B------:R-:W-:-:S02]  /*a140*/  IMAD.MOV.U32 R212, RZ, RZ, R153 ;  /* 0x000000ffffd47224 */ /* 0x000fc400078e0099 */
[----:B------:R-:W-:Y:S01]  /*a150*/  FMUL R153, R31, 1.4426950216293334961 ;  /* 0x3fb8aa3b1f997820 */ /* 0x000fe20000400000 */
[----:B------:R-:W-:Y:S01]  /*a160*/  MOV R150, R221 ;  /* 0x000000dd00967202 */ /* 0x000fe20000000f00 */
[----:B------:R-:W-:Y:S02]  /*a170*/  FADD R31, R151, -R6 ;  /* 0x80000006971f7221 */ /* 0x000fe40000000000 */
[----:B------:R-:W-:Y:S01]  /*a180*/  IMAD.MOV.U32 R221, RZ, RZ, R222 ;  /* 0x000000ffffdd7224 */ /* 0x000fe200078e00de */
[----:B------:R-:W-:Y:S01]  /*a190*/  MOV R222, R147 ;  /* 0x0000009300de7202 */ /* 0x000fe20000000f00 */
[----:B------:R-:W-:Y:S01]  /*a1a0*/  FADD R165, R202, -R5 ;  /* 0x80000005caa57221 */ /* 0x000fe20000000000 */
[----:B------:R-:W-:Y:S01]  /*a1b0*/  MOV R202, R10 ;  /* 0x0000000a00ca7202 */ /* 0x000fe20000000f00 */
[----:B------:R-:W-:Y:S02]  /*a1c0*/  FMUL R151, R31, 1.4426950216293334961 ;  /* 0x3fb8aa3b1f977820 */ /* 0x000fe40000400000 */
[----:B------:R-:W-:Y:S01]  /*a1d0*/  FADD R31, R150, -R6 ;  /* 0x80000006961f7221 */ /* 0x000fe20000000000 */
[----:B------:R-:W-:Y:S01]  /*a1e0*/  MOV R150, R221 ;  /* 0x000000dd00967202 */ /* 0x000fe20000000f00 */
[----:B------:R-:W-:Y:S01]  /*a1f0*/  IMAD.MOV.U32 R221, RZ, RZ, R222 ;  /* 0x000000ffffdd7224 */ /* 0x000fe200078e00de */
[----:B------:R-:W-:-:S03]  /*a200*/  MOV R222, R202 ;  /* 0x000000ca00de7202 */ /* 0x000fc60000000f00 */
[----:B------:R-:W-:Y:S01]  /*a210*/  IMAD.MOV.U32 R149, RZ, RZ, R150 ;  /* 0x000000ffff957224 */ /* 0x000fe200078e0096 */
[----:B------:R-:W-:Y:S01]  /*a220*/  MOV R150, R221 ;  /* 0x000000dd00967202 */ /* 0x000fe20000000f00 */
[----:B------:R-:W-:Y:S01]  /*a230*/  IMAD.MOV.U32 R221, RZ, RZ, R222 ;  /* 0x000000ffffdd7224 */ /* 0x000fe200078e00de */
[----:B------:R-:W-:Y:S01]  /*a240*/  MOV R222, R216 ;  /* 0x000000d800de7202 */ /* 0x000fe20000000f00 */
[----:B------:R-:W-:Y:S01]  /*a250*/  IMAD.MOV.U32 R208, RZ, RZ, R145 ;  /* 0x000000ffffd07224 */ /* 0x000fe200078e0091 */
[----:B------:R-:W-:Y:S01]  /*a260*/  MOV R148, R149 ;  /* 0x0000009500947202 */ /* 0x000fe20000000f00 */
[----:B------:R-:W-:Y:S01]  /*a270*/  FADD R215, R215, -R7 ;  /* 0x80000007d7d77221 */ /* 0x000fe20000000000 */
[----:B------:R-:W2:Y:S01]  /*a280*/  LDL.LU R145, [R1+0xc4] ;  /* 0x0000c40001917983 */ /* 0x000ea20000300800 */
[----:B------:R-:W-:Y:S01]  /*a290*/  IMAD.MOV.U32 R149, RZ, RZ, R150 ;  /* 0x000000ffff957224 */ /* 0x000fe200078e0096 */
[----:B------:R-:W-:Y:S01]  /*a2a0*/  MOV R150, R221 ;  /* 0x000000dd00967202 */ /* 0x000fe20000000f00 */
[----:B------:R-:W-:Y:S01]  /*a2b0*/  IMAD.MOV.U32 R221, RZ, RZ, R222 ;  /* 0x000000ffffdd7224 */ /* 0x000fe200078e00de */
[----:B------:R-:W-:Y:S01]  /*a2c0*/  MOV R222, R208 ;  /* 0x000000d000de7202 */ /* 0x000fe20000000f00 */
[----:B------:R-:W-:Y:S01]  /*a2d0*/  FMUL R13, R215, 1.4426950216293334961 ;  /* 0x3fb8aa3bd70d7820 */ /* 0x000fe20000400000 */
[----:B------:R-:W-:Y:S01]  /*a2e0*/  MOV R215, R148 ;  /* 0x0000009400d77202 */ /* 0x000fe20000000f00 */
[----:B------:R-:W-:Y:S01]  /*a2f0*/  IMAD.MOV.U32 R208, RZ, RZ, R210 ;  /* 0x000000ffffd07224 */ /* 0x000fe200078e00d2 */
[----:B------:R-:W-:Y:S01]  /*a300*/  MOV R210, R213 ;  /* 0x000000d500d27202 */ /* 0x000fe20000000f00 */
[----:B------:R-:W-:Y:S01]  /*a310*/  IMAD.MOV.U32 R148, RZ, RZ, R149 ;  /* 0x000000ffff947224 */ /* 0x000fe200078e0095 */
[----:B------:R-:W-:Y:S01]  /*a320*/  MOV R149, R150 ;  /* 0x0000009600957202 */ /* 0x000fe20000000f00 */
[----:B------:R-:W-:-:S02]  /*a330*/  IMAD.MOV.U32 R213, RZ, RZ, R207 ;  /* 0x000000ffffd57224 */ /* 0x000fc400078e00cf */
[----:B------:R-:W-:Y:S01]  /*a340*/  IMAD.MOV.U32 R150, RZ, RZ, R221 ;  /* 0x000000ffff967224 */ /* 0x000fe200078e00dd */
[----:B------:R-:W-:Y:S01]  /*a350*/  MOV R221, R222 ;  /* 0x000000de00dd7202 */ /* 0x000fe20000000f00 */
[----:B------:R-:W-:Y:S02]  /*a360*/  IMAD.MOV.U32 R216, RZ, RZ, R230 ;  /* 0x000000ffffd87224 */ /* 0x000fe400078e00e6 */
[----:B------:R-:W-:Y:S01]  /*a370*/  IMAD.MOV.U32 R222, RZ, RZ, R208 ;  /* 0x000000ffffde7224 */ /* 0x000fe200078e00d0 */
[----:B------:R-:W-:Y:S01]  /*a380*/  MOV R208, R210 ;  /* 0x000000d200d07202 */ /* 0x000fe20000000f00 */
[----:B------:R-:W-:Y:S02]  /*a390*/  IMAD.MOV.U32 R210, RZ, RZ, R213 ;  /* 0x000000ffffd27224 */ /* 0x000fe400078e00d5 */
[----:B----4-:R-:W-:Y:S01]  /*a3a0*/  IMAD.MOV.U32 R147, RZ, RZ, R209 ;  /* 0x000000ffff937224 */ /* 0x010fe200078e00d1 */
[----:B------:R-:W-:Y:S01]  /*a3b0*/  MOV R209, R204 ;  /* 0x000000cc00d17202 */ /* 0x000fe20000000f00 */
[----:B------:R-:W-:-:S02]  /*a3c0*/  IMAD.MOV.U32 R204, RZ, RZ, R241 ;  /* 0x000000ffffcc7224 */ /* 0x000fc400078e00f1 */
[----:B------:R-:W4:Y:S04]  /*a3d0*/  LDL.LU R241, [R1+0x330] ;  /* 0x0003300001f17983 */ /* 0x000f280000300800 */
[----:B------:R-:W2:Y:S04]  /*a3e0*/  LDL.LU R202, [R1+0xe4] ;  /* 0x0000e40001ca7983 */ /* 0x000ea80000300800 */
[----:B------:R-:W2:Y:S04]  /*a3f0*/  LDL.LU R230, [R1+0xe8] ;  /* 0x0000e80001e67983 */ /* 0x000ea80000300800 */
[----:B------:R-:W2:Y:S04]  /*a400*/  LDL.LU R207, [R1+0xd0] ;  /* 0x0000d00001cf7983 */ /* 0x000ea80000300800 */
[----:B------:R-:W2:Y:S01]  /*a410*/  LDL.LU R213, [R1+0xd4] ;  /* 0x0000d40001d57983 */ /* 0x000ea20000300800 */
[----:B------:R-:W-:-:S02]  /*a420*/  FADD R18, R18, -R5 ;  /* 0x8000000512127221 */ /* 0x000fc40000000000 */
[----:B------:R-:W-:Y:S02]  /*a430*/  FMUL R179, R179, 1.4426950216293334961 ;  /* 0x3fb8aa3bb3b37820 */ /* 0x000fe40000400000 */
[----:B------:R-:W-:Y:S02]  /*a440*/  FMUL R165, R165, 1.4426950216293334961 ;  /* 0x3fb8aa3ba5a57820 */ /* 0x000fe40000400000 */
[----:B------:R-:W-:Y:S02]  /*a450*/  FMUL R18, R18, 1.4426950216293334961 ;  /* 0x3fb8aa3b12127820 */ /* 0x000fe40000400000 */
[--C-:B------:R-:W-:Y:S02]  /*a460*/  FADD R244, R244, -R8.reuse ;  /* 0x80000008f4f47221 */ /* 0x100fe40000000000 */
[--C-:B------:R-:W-:Y:S02]  /*a470*/  FADD R229, R229, -R8.reuse ;  /* 0x80000008e5e57221 */ /* 0x100fe40000000000 */
[----:B------:R-:W-:-:S02]  /*a480*/  FADD R14, R224, -R8 ;  /* 0x80000008e00e7221 */ /* 0x000fc40000000000 */
[----:B------:R-:W-:Y:S01]  /*a490*/  FADD R21, R220, -R8 ;  /* 0x80000008dc157221 */ /* 0x000fe20000000000 */
[----:B------:R-:W-:Y:S01]  /*a4a0*/  MUFU.EX2 R179, R179 ;  /* 0x000000b300b37308 */ /* 0x000fe20000000800 */
[----:B------:R-:W-:Y:S02]  /*a4b0*/  FMUL R16, R229, 1.4426950216293334961 ;  /* 0x3fb8aa3be5107820 */ /* 0x000fe40000400000 */
[----:B------:R-:W-:Y:S02]  /*a4c0*/  FMUL R14, R14, 1.4426950216293334961 ;  /* 0x3fb8aa3b0e0e7820 */ /* 0x000fe40000400000 */
[----:B------:R-:W-:-:S03]  /*a4d0*/  FMUL R21, R21, 1.4426950216293334961 ;  /* 0x3fb8aa3b15157820 */ /* 0x000fc60000400000 */
[----:B------:R-:W-:Y:S01]  /*a4e0*/  MUFU.EX2 R166, R166 ;  /* 0x000000a600a67308 */ /* 0x000fe20000000800 */
[----:B------:R-:W-:Y:S07]  /*a4f0*/  HMMA.16816.F32 R104, R140, R92, R52 ;  /* 0x0000005c8c68723c */ /* 0x000fee0000001834 */
[----:B------:R-:W-:Y:S08]  /*a500*/  MUFU.EX2 R165, R165 ;  /* 0x000000a500a57308 */ /* 0x000ff00000000800 */
[----:B------:R0:W-:Y:S08]  /*a510*/  MUFU.EX2 R168, R18 ;  /* 0x0000001200a87308 */ /* 0x0001f00000000800 */
[----:B------:R-:W-:Y:S01]  /*a520*/  MUFU.EX2 R4, R4 ;  /* 0x0000000400047308 */ /* 0x000fe20000000800 */
[----:B0-----:R-:W-:-:S07]  /*a530*/  FMUL R18, R244, 1.4426950216293334961 ;  /* 0x3fb8aa3bf4127820 */ /* 0x001fce0000400000 */
[----:B------:R-:W0:Y:S08]  /*a540*/  MUFU.EX2 R24, R24 ;  /* 0x0000001800187308 */ /* 0x000e300000000800 */
[----:B------:R-:W-:Y:S08]  /*a550*/  MUFU.EX2 R27, R27 ;  /* 0x0000001b001b7308 */ /* 0x000ff00000000800 */
[----:B------:R-:W1:Y:S08]  /*a560*/  MUFU.EX2 R26, R26 ;  /* 0x0000001a001a7308 */ /* 0x000e700000000800 */
[----:B------:R-:W-:Y:S08]  /*a570*/  MUFU.EX2 R17, R17 ;  /* 0x0000001100117308 */ /* 0x000ff00000000800 */
[----:B------:R-:W0:Y:S08]  /*a580*/  MUFU.EX2 R15, R15 ;  /* 0x0000000f000f7308 */ /* 0x000e300000000800 */
[----:B------:R-:W-:Y:S08]  /*a590*/  MUFU.EX2 R13, R13 ;  /* 0x0000000d000d7308 */ /* 0x000ff00000000800 */
[----:B------:R-:W-:Y:S08]  /*a5a0*/  MUFU.EX2 R18, R18 ;  /* 0x0000001200127308 */ /* 0x000ff00000000800 */
[----:B------:R-:W0:Y:S08]  /*a5b0*/  MUFU.EX2 R16, R16 ;  /* 0x0000001000107308 */ /* 0x000e300000000800 */
[----:B------:R-:W-:Y:S08]  /*a5c0*/  MUFU.EX2 R14, R14 ;  /* 0x0000000e000e7308 */ /* 0x000ff00000000800 */
[----:B------:R-:W3:Y:S01]  /*a5d0*/  MUFU.EX2 R21, R21 ;  /* 0x0000001500157308 */ /* 0x000ee20000000800 */
[----:B0-----:R-:W-:-:S02]  /*a5e0*/  F2FP.PACK_AB R140, R24, R4 ;  /* 0x00000004188c723e */ /* 0x001fc400000000ff */
[----:B------:R-:W-:Y:S02]  /*a5f0*/  F2FP.PACK_AB R141, R166, R179 ;  /* 0x000000b3a68d723e */ /* 0x000fe400000000ff */
[----:B-1----:R-:W-:Y:S02]  /*a600*/  F2FP.PACK_AB R142, R26, R27 ;  /* 0x0000001b1a8e723e */ /* 0x002fe400000000ff */
[----:B------:R-:W-:-:S07]  /*a610*/  F2FP.PACK_AB R143, R168, R165 ;  /* 0x000000a5a88f723e */ /* 0x000fce00000000ff */
[----:B------:R-:W-:Y:S07]  /*a620*/  HMMA.16816.F32 R52, R140, R114, R36 ;  /* 0x000000728c34723c */ /* 0x000fee0000001824 */
[----:B------:R-:W-:Y:S02]  /*a630*/  F2FP.PACK_AB R36, R15, R17 ;  /* 0x000000110f24723e */ /* 0x000fe400000000ff */
[----:B------:R-:W-:Y:S02]  /*a640*/  F2FP.PACK_AB R37, R16, R18 ;  /* 0x000000121025723e */ /* 0x000fe400000000ff */
[----:B------:R-:W-:-:S02]  /*a650*/  F2FP.PACK_AB R38, R22, R13 ;  /* 0x0000000d1626723e */ /* 0x000fc400000000ff */
[----:B---3--:R-:W-:Y:S01]  /*a660*/  F2FP.PACK_AB R39, R21, R14 ;  /* 0x0000000e1527723e */ /* 0x008fe200000000ff */
[C---:B------:R-:W-:Y:S08]  /*a670*/  HMMA.16816.F32 R132, R140.reuse, R130, R132 ;  /* 0x000000828c84723c */ /* 0x040ff00000001884 */
[C---:B------:R-:W-:Y:S08]  /*a680*/  HMMA.16816.F32 R56, R140.reuse, R94, R56 ;  /* 0x0000005e8c38723c */ /* 0x040ff00000001838 */
[C---:B------:R-:W-:Y:S08]  /*a690*/  HMMA.16816.F32 R60, R140.reuse, R50, R60 ;  /* 0x000000328c3c723c */ /* 0x040ff0000000183c */
[C---:B------:R-:W-:Y:S08]  /*a6a0*/  HMMA.16816.F32 R64, R140.reuse, R110, R64 ;  /* 0x0000006e8c40723c */ /* 0x040ff00000001840 */
[C---:B------:R-:W-:Y:S08]  /*a6b0*/  HMMA.16816.F32 R72, R140.reuse, R122, R72 ;  /* 0x0000007a8c48723c */ /* 0x040ff00000001848 */
[C---:B------:R-:W-:Y:S08]  /*a6c0*/  HMMA.16816.F32 R68, R140.reuse, R90, R68 ;  /* 0x0000005a8c44723c */ /* 0x040ff00000001844 */
[----:B------:R-:W-:Y:S08]  /*a6d0*/  HMMA.16816.F32 R80, R140, R46, R80 ;  /* 0x0000002e8c50723c */ /* 0x000ff00000001850 */
[C---:B------:R-:W-:Y:S01]  /*a6e0*/  HMMA.16816.F32 R128, R36.reuse, R130, R124 ;  /* 0x000000822480723c */ /* 0x040fe2000000187c */
[----:B------:R-:W-:Y:S07]  /*a6f0*/  LDSM.16.M88.4 R124, [R242+0xb880] ;  /* 0x00b88000f27c783b */ /* 0x000fee0000000200 */
[C---:B------:R-:W-:Y:S01]  /*a700*/  HMMA.16816.F32 R112, R36.reuse, R114, R116 ;  /* 0x000000722470723c */ /* 0x040fe20000001874 */
[----:B------:R-:W-:Y:S07]  /*a710*/  LDSM.16.M88.4 R116, [R242+0xa880] ;  /* 0x00a88000f274783b */ /* 0x000fee0000000200 */
[C---:B------:R-:W-:Y:S01]  /*a720*/  HMMA.16816.F32 R92, R36.reuse, R94, R104 ;  /* 0x0000005e245c723c */ /* 0x040fe20000001868 */
[----:B------:R-:W-:Y:S07]  /*a730*/  LDSM.16.M88.4 R104, [R242+0x9080] ;  /* 0x00908000f268783b */ /* 0x000fee0000000200 */
[C---:B------:R-:W-:Y:S08]  /*a740*/  HMMA.16816.F32 R48, R36.reuse, R50, R100 ;  /* 0x000000322430723c */ /* 0x040ff00000001864 */
[C---:B------:R-:W-:Y:S01]  /*a750*/  HMMA.16816.F32 R108, R36.reuse, R110, R84 ;  /* 0x0000006e246c723c */ /* 0x040fe20000001854 */
[----:B------:R-:W0:Y:S07]  /*a760*/  LDSM.16.M88.4 R84, [R242+0x8080] ;  /* 0x00808000f254783b */ /* 0x000e2e0000000200 */
[C---:B------:R-:W-:Y:S01]  /*a770*/  HMMA.16816.F32 R40, R36.reuse, R90, R40 ;  /* 0x0000005a2428723c */ /* 0x040fe20000001828 */
[----:B------:R-:W1:Y:S07]  /*a780*/  LDSM.16.M88.4 R88, [R242+0x8880] ;  /* 0x00888000f258783b */ /* 0x000e6e0000000200 */
[C---:B------:R-:W-:Y:S01]  /*a790*/  HMMA.16816.F32 R120, R36.reuse, R122, R96 ;  /* 0x0000007a2478723c */ /* 0x040fe20000001860 */
[----:B------:R-:W3:Y:S07]  /*a7a0*/  LDSM.16.M88.4 R96, [R242+0x9880] ;  /* 0x00988000f260783b */ /* 0x000eee0000000200 */
[----:B------:R-:W-:Y:S01]  /*a7b0*/  HMMA.16816.F32 R76, R36, R46, R76 ;  /* 0x0000002e244c723c */ /* 0x000fe2000000184c */
[----:B------:R-:W0:Y:S04]  /*a7c0*/  LDSM.16.M88.4 R44, [R242+0xa080] ;  /* 0x00a08000f22c783b */ /* 0x000e280000000200 */
[----:B------:R-:W0:Y:S01]  /*a7d0*/  LDSM.16.M88.4 R36, [R242+0xb080] ;  /* 0x00b08000f224783b */ /* 0x000e220000000200 */
[----:B------:R-:W-:-:S02]  /*a7e0*/  FADD R20, R233, -R5 ;  /* 0x80000005e9147221 */ /* 0x000fc40000000000 */
[--C-:B------:R-:W-:Y:S02]  /*a7f0*/  FADD R228, R228, -R5.reuse ;  /* 0x80000005e4e47221 */ /* 0x100fe40000000000 */
[----:B------:R-:W-:Y:S02]  /*a800*/  FADD R225, R225, -R5 ;  /* 0x80000005e1e17221 */ /* 0x000fe40000000000 */
[--C-:B------:R-:W-:Y:S02]  /*a810*/  FADD R251, R251, -R6.reuse ;  /* 0x80000006fbfb7221 */ /* 0x100fe40000000000 */
[--C-:B------:R-:W-:Y:S02]  /*a820*/  FADD R246, R246, -R6.reuse ;  /* 0x80000006f6f67221 */ /* 0x100fe40000000000 */
[--C-:B------:R-:W-:Y:S02]  /*a830*/  FADD R232, R232, -R6.reuse ;  /* 0x80000006e8e87221 */ /* 0x100fe40000000000 */
[----:B------:R-:W-:-:S02]  /*a840*/  FADD R231, R231, -R6 ;  /* 0x80000006e7e77221 */ /* 0x000fc40000000000 */
[----:B------:R-:W-:Y:S02]  /*a850*/  FADD R162, R245, -R5 ;  /* 0x80000005f5a27221 */ /* 0x000fe40000000000 */
[----:B------:R-:W-:Y:S02]  /*a860*/  FMUL R20, R20, 1.4426950216293334961 ;  /* 0x3fb8aa3b14147820 */ /* 0x000fe40000400000 */
[----:B------:R-:W-:Y:S02]  /*a870*/  FMUL R12, R228, 1.4426950216293334961 ;  /* 0x3fb8aa3be40c7820 */ /* 0x000fe40000400000 */
[----:B------:R-:W-:Y:S02]  /*a880*/  FMUL R10, R225, 1.4426950216293334961 ;  /* 0x3fb8aa3be10a7820 */ /* 0x000fe40000400000 */
[----:B------:R-:W-:Y:S02]  /*a890*/  FMUL R23, R251, 1.4426950216293334961 ;  /* 0x3fb8aa3bfb177820 */ /* 0x000fe40000400000 */
[----:B------:R-:W-:-:S02]  /*a8a0*/  FMUL R25, R246, 1.4426950216293334961 ;  /* 0x3fb8aa3bf6197820 */ /* 0x000fc40000400000 */
[----:B------:R-:W-:Y:S02]  /*a8b0*/  FMUL R160, R232, 1.4426950216293334961 ;  /* 0x3fb8aa3be8a07820 */ /* 0x000fe40000400000 */
[----:B------:R-:W-:Y:S02]  /*a8c0*/  FMUL R164, R231, 1.4426950216293334961 ;  /* 0x3fb8aa3be7a47820 */ /* 0x000fe40000400000 */
[----:B------:R-:W-:Y:S02]  /*a8d0*/  FMUL R162, R162, 1.4426950216293334961 ;  /* 0x3fb8aa3ba2a27820 */ /* 0x000fe40000400000 */
[----:B------:R-:W-:Y:S02]  /*a8e0*/  FADD R11, R11, -R7 ;  /* 0x800000070b0b7221 */ /* 0x000fe40000000000 */
[----:B------:R-:W-:Y:S01]  /*a8f0*/  FADD R29, R29, -R8 ;  /* 0x800000081d1d7221 */ /* 0x000fe20000000000 */
[----:B------:R-:W-:Y:S01]  /*a900*/  MUFU.EX2 R20, R20 ;  /* 0x0000001400147308 */ /* 0x000fe20000000800 */
[----:B------:R-:W-:-:S02]  /*a910*/  FMUL R9, R9, 1.4426950216293334961 ;  /* 0x3fb8aa3b09097820 */ /* 0x000fc40000400000 */
[----:B------:R-:W-:Y:S02]  /*a920*/  FMUL R11, R11, 1.4426950216293334961 ;  /* 0x3fb8aa3b0b0b7820 */ /* 0x000fe40000400000 */
[----:B------:R-:W-:-:S03]  /*a930*/  FMUL R28, R28, 1.4426950216293334961 ;  /* 0x3fb8aa3b1c1c7820 */ /* 0x000fc60000400000 */
[----:B------:R-:W-:Y:S01]  /*a940*/  MUFU.EX2 R12, R12 ;  /* 0x0000000c000c7308 */ /* 0x000fe20000000800 */
[----:B------:R-:W-:-:S07]  /*a950*/  FMUL R29, R29, 1.4426950216293334961 ;  /* 0x3fb8aa3b1d1d7820 */ /* 0x000fce0000400000 */
[----:B------:R-:W-:Y:S08]  /*a960*/  MUFU.EX2 R10, R10 ;  /* 0x0000000a000a7308 */ /* 0x000ff00000000800 */
[----:B------:R-:W-:Y:S08]  /*a970*/  MUFU.EX2 R23, R23 ;  /* 0x0000001700177308 */ /* 0x000ff00000000800 */
[----:B------:R-:W0:Y:S08]  /*a980*/  MUFU.EX2 R25, R25 ;  /* 0x0000001900197308 */ /* 0x000e300000000800 */
[----:B------:R-:W-:Y:S08]  /*a990*/  MUFU.EX2 R160, R160 ;  /* 0x000000a000a07308 */ /* 0x000ff00000000800 */
[----:B------:R-:W0:Y:S08]  /*a9a0*/  MUFU.EX2 R164, R164 ;  /* 0x000000a400a47308 */ /* 0x000e300000000800 */
[----:B------:R-:W0:Y:S08]  /*a9b0*/  MUFU.EX2 R162, R162 ;  /* 0x000000a200a27308 */ /* 0x000e300000000800 */
[----:B------:R-:W-:Y:S08]  /*a9c0*/  MUFU.EX2 R9, R9 ;  /* 0x0000000900097308 */ /* 0x000ff00000000800 */
[----:B------:R-:W0:Y:S08]  /*a9d0*/  MUFU.EX2 R11, R11 ;  /* 0x0000000b000b7308 */ /* 0x000e300000000800 */
[----:B------:R-:W-:Y:S08]  /*a9e0*/  MUFU.EX2 R161, R161 ;  /* 0x000000a100a17308 */ /* 0x000ff00000000800 */
[----:B------:R-:W-:Y:S08]  /*a9f0*/  MUFU.EX2 R163, R163 ;  /* 0x000000a300a37308 */ /* 0x000ff00000000800 */
[----:B------:R-:W-:Y:S08]  /*aa00*/  MUFU.EX2 R28, R28 ;  /* 0x0000001c001c7308 */ /* 0x000ff00000000800 */
[----:B------:R-:W1:Y:S08]  /*aa10*/  MUFU.EX2 R29, R29 ;  /* 0x0000001d001d7308 */ /* 0x000e700000000800 */
[----:B------:R-:W1:Y:S01]  /*aa20*/  MUFU.EX2 R159, R159 ;  /* 0x0000009f009f7308 */ /* 0x000e620000000800 */
[----:B0-----:R-:W-:-:S02]  /*aa30*/  F2FP.PACK_AB R100, R25, R23 ;  /* 0x000000171964723e */ /* 0x001fc400000000ff */
[----:B------:R-:W-:Y:S02]  /*aa40*/  F2FP.PACK_AB R101, R12, R20 ;  /* 0x000000140c65723e */ /* 0x000fe400000000ff */
[----:B------:R-:W-:Y:S02]  /*aa50*/  F2FP.PACK_AB R102, R164, R160 ;  /* 0x000000a0a466723e */ /* 0x000fe400000000ff */
[----:B------:R-:W-:-:S07]  /*aa60*/  F2FP.PACK_AB R103, R162, R10 ;  /* 0x0000000aa267723e */ /* 0x000fce00000000ff */
[----:B------:R-:W-:Y:S01]  /*aa70*/  HMMA.16816.F32 R132, R100, R84, R132 ;  /* 0x000000546484723c */ /* 0x000fe20000001884 */
[----:B------:R-:W-:-:S07]  /*aa80*/  MOV R214, R148 ;  /* 0x0000009400d67202 */ /* 0x000fce0000000f00 */
[C---:B-1----:R-:W-:Y:S08]  /*aa90*/  HMMA.16816.F32 R52, R100.reuse, R88, R52 ;  /* 0x000000586434723c */ /* 0x042ff00000001834 */
[C---:B------:R-:W-:Y:S08]  /*aaa0*/  HMMA.16816.F32 R56, R100.reuse, R104, R56 ;  /* 0x000000686438723c */ /* 0x040ff00000001838 */
[C---:B---3--:R-:W-:Y:S08]  /*aab0*/  HMMA.16816.F32 R60, R100.reuse, R96, R60 ;  /* 0x00000060643c723c */ /* 0x048ff0000000183c */
[C---:B------:R-:W-:Y:S08]  /*aac0*/  HMMA.16816.F32 R64, R100.reuse, R44, R64 ;  /* 0x0000002c6440723c */ /* 0x040ff00000001840 */
[C---:B------:R-:W-:Y:S08]  /*aad0*/  HMMA.16816.F32 R68, R100.reuse, R116, R68 ;  /* 0x000000746444723c */ /* 0x040ff00000001844 */
[C---:B------:R-:W-:Y:S08]  /*aae0*/  HMMA.16816.F32 R72, R100.reuse, R36, R72 ;  /* 0x000000246448723c */ /* 0x040ff00000001848 */
[----:B------:R-:W-:Y:S07]  /*aaf0*/  HMMA.16816.F32 R80, R100, R124, R80 ;  /* 0x0000007c6450723c */ /* 0x000fee0000001850 */
[----:B------:R-:W-:-:S02]  /*ab00*/  F2FP.PACK_AB R100, R11, R9 ;  /* 0x000000090b64723e */ /* 0x000fc400000000ff */
[----:B------:R-:W-:Y:S02]  /*ab10*/  F2FP.PACK_AB R101, R29, R28 ;  /* 0x0000001c1d65723e */ /* 0x000fe400000000ff */
[----:B------:R-:W-:Y:S02]  /*ab20*/  F2FP.PACK_AB R102, R163, R161 ;  /* 0x000000a1a366723e */ /* 0x000fe400000000ff */
[----:B------:R-:W-:Y:S02]  /*ab30*/  F2FP.PACK_AB R103, R158, R159 ;  /* 0x0000009f9e67723e */ /* 0x000fe400000000ff */
[----:B------:R-:W-:Y:S02]  /*ab40*/  MOV R148, R150 ;  /* 0x0000009600947202 */ /* 0x000fe40000000f00 */
[----:B------:R-:W-:Y:S01]  /*ab50*/  MOV R150, R208 ;  /* 0x000000d000967202 */ /* 0x000fe20000000f00 */
[----:B--2---:R-:W-:Y:S02]  /*ab60*/  IMAD.MOV.U32 R208, RZ, RZ, R145 ;  /* 0x000000ffffd07224 */ /* 0x004fe400078e0091 */
[----:B------:R-:W-:Y:S01]  /*ab70*/  HMMA.16816.F32 R120, R100, R36, R120 ;  /* 0x000000246478723c */ /* 0x000fe20000001878 */
[----:B------:R-:W-:-:S02]  /*ab80*/  MOV R145, R146 ;  /* 0x0000009200917202 */ /* 0x000fc40000000f00 */
[----:B------:R-:W-:-:S04]  /*ab90*/  MOV R146, R226 ;  /* 0x000000e200927202 */ /* 0x000fc80000000f00 */
[----:B------:R-:W-:Y:S02]  /*aba0*/  FADD R36, R215, -R7 ;  /* 0x80000007d7247221 */ /* 0x000fe40000000000 */
[----:B------:R-:W-:Y:S02]  /*abb0*/  IMAD.MOV.U32 R215, RZ, RZ, R149 ;  /* 0x000000ffffd77224 */ /* 0x000fe400078e0095 */
[----:B------:R-:W-:Y:S01]  /*abc0*/  IMAD.MOV.U32 R149, RZ, RZ, R221 ;  /* 0x000000ffff957224 */ /* 0x000fe200078e00dd */
[----:B------:R-:W-:Y:S01]  /*abd0*/  MOV R226, R136 ;  /* 0x0000008800e27202 */ /* 0x000fe20000000f00 */
[----:B------:R-:W-:Y:S02]  /*abe0*/  IMAD.MOV.U32 R221, RZ, RZ, R210 ;  /* 0x000000ffffdd7224 */ /* 0x000fe400078e00d2 */
[----:B------:R-:W-:Y:S02]  /*abf0*/  FMUL R136, R36, 1.4426950216293334961 ;  /* 0x3fb8aa3b24887820 */ /* 0x000fe40000400000 */
[----:B------:R-:W-:Y:S01]  /*ac00*/  FADD R36, R214, -R7 ;  /* 0x80000007d6247221 */ /* 0x000fe20000000000 */
[----:B------:R-:W-:-:S02]  /*ac10*/  MOV R214, R148 ;  /* 0x0000009400d67202 */ /* 0x000fc40000000f00 */
[----:B------:R-:W-:Y:S01]  /*ac20*/  MOV R148, R221 ;  /* 0x000000dd00947202 */ /* 0x000fe20000000f00 */
[----:B------:R-:W-:Y:S01]  /*ac30*/  IMAD.MOV.U32 R221, RZ, RZ, R146 ;  /* 0x000000ffffdd7224 */ /* 0x000fe200078e0092 */
[----:B------:R-:W-:Y:S01]  /*ac40*/  MOV R210, R213 ;  /* 0x000000d500d27202 */ /* 0x000fe20000000f00 */
[----:B------:R-:W-:Y:S02]  /*ac50*/  IMAD.MOV.U32 R213, RZ, RZ, R211 ;  /* 0x000000ffffd57224 */ /* 0x000fe400078e00d3 */
[----:B------:R-:W-:Y:S02]  /*ac60*/  IMAD.MOV.U32 R146, RZ, RZ, R226 ;  /* 0x000000ffff927224 */ /* 0x000fe400078e00e2 */
[----:B------:R-:W-:Y:S02]  /*ac70*/  IMAD.MOV.U32 R211, RZ, RZ, R206 ;  /* 0x000000ffffd37224 */ /* 0x000fe400078e00ce */
[----:B------:R-:W-:Y:S01]  /*ac80*/  IMAD.MOV.U32 R226, RZ, RZ, R205 ;  /* 0x000000ffffe27224 */ /* 0x000fe200078e00cd */
[----:B------:R-:W2:Y:S01]  /*ac90*/  LDL.LU R206, [R1+0xd8] ;  /* 0x0000d80001ce7983 */ /* 0x000ea20000300800 */
[----:B------:R-:W-:-:S03]  /*aca0*/  IMAD.MOV.U32 R205, RZ, RZ, R0 ;  /* 0x000000ffffcd7224 */ /* 0x000fc600078e0000 */
[----:B------:R-:W3:Y:S01]  /*acb0*/  LDL.LU R0, [R1+0x32c] ;  /* 0x00032c0001007983 */ /* 0x000ee20000300800 */
[----:B------:R-:W-:Y:S02]  /*acc0*/  IMAD.MOV.U32 R244, RZ, RZ, R215 ;  /* 0x000000fffff47224 */ /* 0x000fe400078e00d7 */
[----:B------:R-:W-:Y:S02]  /*acd0*/  IMAD.MOV.U32 R215, RZ, RZ, R149 ;  /* 0x000000ffffd77224 */ /* 0x000fe400078e0095 */
[----:B------:R-:W-:Y:S01]  /*ace0*/  IMAD.MOV.U32 R149, RZ, RZ, R208 ;  /* 0x000000ffff957224 */ /* 0x000fe200078e00d0 */
[----:B------:R-:W-:Y:S02]  /*acf0*/  MOV R208, R213 ;  /* 0x000000d500d07202 */ /* 0x000fe40000000f00 */
[----:B------:R-:W-:Y:S02]  /*ad00*/  MOV R213, R211 ;  /* 0x000000d300d57202 */ /* 0x000fe40000000f00 */
[----:B------:R-:W-:-:S02]  /*ad10*/  MOV R211, R212 ;  /* 0x000000d400d37202 */ /* 0x000fc40000000f00 */
[----:B------:R-:W-:Y:S01]  /*ad20*/  MOV R212, R139 ;  /* 0x0000008b00d47202 */ /* 0x000fe20000000f00 */
[----:B------:R-:W-:Y:S02]  /*ad30*/  FMUL R139, R36, 1.4426950216293334961 ;  /* 0x3fb8aa3b248b7820 */ /* 0x000fe40000400000 */
[----:B------:R-:W-:Y:S01]  /*ad40*/  FADD R36, R244, -R8 ;  /* 0x80000008f4247221 */ /* 0x000fe20000000000 */
[----:B------:R-:W-:Y:S01]  /*ad50*/  MOV R244, R214 ;  /* 0x000000d600f47202 */ /* 0x000fe20000000f00 */
[----:B------:R-:W-:Y:S01]  /*ad60*/  IMAD.MOV.U32 R214, RZ, RZ, R215 ;  /* 0x000000ffffd67224 */ /* 0x000fe200078e00d7 */
[----:B------:R-:W-:Y:S01]  /*ad70*/  MOV R215, R148 ;  /* 0x0000009400d77202 */ /* 0x000fe20000000f00 */
[----:B------:R-:W-:Y:S01]  /*ad80*/  IMAD.MOV.U32 R148, RZ, RZ, R149 ;  /* 0x000000ffff947224 */ /* 0x000fe200078e0095 */
[----:B------:R-:W-:Y:S01]  /*ad90*/  MOV R149, R146 ;  /* 0x0000009200957202 */ /* 0x000fe20000000f00 */
[----:B------:R-:W-:Y:S02]  /*ada0*/  IMAD.MOV.U32 R146, RZ, RZ, R147 ;  /* 0x000000ffff927224 */ /* 0x000fe400078e0093 */
[----:B------:R-:W-:-:S02]  /*adb0*/  FMUL R140, R36, 1.4426950216293334961 ;  /* 0x3fb8aa3b248c7820 */ /* 0x000fc40000400000 */
[----:B------:R-:W-:Y:S02]  /*adc0*/  FADD R36, R244, -R8 ;  /* 0x80000008f4247221 */ /* 0x000fe40000000000 */
[----:B------:R-:W-:Y:S01]  /*add0*/  IMAD.MOV.U32 R244, RZ, RZ, R214 ;  /* 0x000000fffff47224 */ /* 0x000fe200078e00d6 */
[----:B------:R-:W-:Y:S01]  /*ade0*/  MOV R214, R215 ;  /* 0x000000d700d67202 */ /* 0x000fe20000000f00 */
[----:B------:R-:W-:Y:S01]  /*adf0*/  IMAD.MOV.U32 R215, RZ, RZ, R148 ;  /* 0x000000ffffd77224 */ /* 0x000fe200078e0094 */
[----:B------:R-:W-:Y:S01]  /*ae00*/  MOV R148, R149 ;  /* 0x0000009500947202 */ /* 0x000fe20000000f00 */
[----:B------:R-:W-:Y:S02]  /*ae10*/  FADD R142, R244, -R8 ;  /* 0x80000008f48e7221 */ /* 0x000fe40000000000 */
[----:B------:R-:W-:Y:S01]  /*ae20*/  IMAD.MOV.U32 R244, RZ, RZ, R214 ;  /* 0x000000fffff47224 */ /* 0x000fe200078e00d6 */
[----:B------:R-:W-:Y:S01]  /*ae30*/  MOV R214, R215 ;  /* 0x000000d700d67202 */ /* 0x000fe20000000f00 */
[----:B------:R-:W-:-:S02]  /*ae40*/  IMAD.MOV.U32 R215, RZ, RZ, R148 ;  /* 0x000000ffffd77224 */ /* 0x000fc400078e0094 */
[----:B------:R-:W-:Y:S01]  /*ae50*/  FADD R143, R244, -R8 ;  /* 0x80000008f48f7221 */ /* 0x000fe20000000000 */
[----:B------:R-:W-:Y:S01]  /*ae60*/  MOV R244, R214 ;  /* 0x000000d600f47202 */ /* 0x000fe20000000f00 */
[----:B------:R-:W-:Y:S02]  /*ae70*/  IMAD.MOV.U32 R214, RZ, RZ, R215 ;  /* 0x000000ffffd67224 */ /* 0x000fe400078e00d7 */
[----:B------:R-:W-:Y:S02]  /*ae80*/  FMUL R36, R36, 1.4426950216293334961 ;  /* 0x3fb8aa3b24247820 */ /* 0x000fe40000400000 */
[--C-:B------:R-:W-:Y:S02]  /*ae90*/  FADD R155, R155, -R5.reuse ;  /* 0x800000059b9b7221 */ /* 0x100fe40000000000 */
[----:B------:R0:W-:Y:S01]  /*aea0*/  MUFU.EX2 R141, R36 ;  /* 0x00000024008d7308 */ /* 0x0001e20000000800 */
[----:B------:R-:W-:Y:S02]  /*aeb0*/  FADD R32, R32, -R5 ;  /* 0x8000000520207221 */ /* 0x000fe40000000000 */
[----:B------:R-:W-:-:S02]  /*aec0*/  IMAD.MOV.U32 R229, RZ, RZ, R214 ;  /* 0x000000ffffe57224 */ /* 0x000fc400078e00d6 */
[----:B0-----:R-:W-:Y:S02]  /*aed0*/  FADD R36, R244, -R5 ;  /* 0x80000005f4247221 */ /* 0x001fe40000000000 */
[----:B------:R-:W-:Y:S02]  /*aee0*/  FMUL R155, R155, 1.4426950216293334961 ;  /* 0x3fb8aa3b9b9b7820 */ /* 0x000fe40000400000 */
[----:B------:R-:W-:Y:S02]  /*aef0*/  FMUL R31, R31, 1.4426950216293334961 ;  /* 0x3fb8aa3b1f1f7820 */ /* 0x000fe40000400000 */
[----:B------:R-:W-:Y:S02]  /*af00*/  FMUL R32, R32, 1.4426950216293334961 ;  /* 0x3fb8aa3b20207820 */ /* 0x000fe40000400000 */
[--C-:B------:R-:W-:Y:S02]  /*af10*/  FADD R34, R34, -R7.reuse ;  /* 0x8000000722227221 */ /* 0x100fe40000000000 */
[----:B------:R-:W-:Y:S01]  /*af20*/  FADD R35, R35, -R7 ;  /* 0x8000000723237221 */ /* 0x000fe20000000000 */
[----:B------:R-:W-:Y:S01]  /*af30*/  MUFU.EX2 R155, R155 ;  /* 0x0000009b009b7308 */ /* 0x000fe20000000800 */
[----:B------:R-:W-:-:S02]  /*af40*/  FMUL R34, R34, 1.4426950216293334961 ;  /* 0x3fb8aa3b22227820 */ /* 0x000fc40000400000 */
[----:B------:R-:W-:Y:S02]  /*af50*/  FMUL R35, R35, 1.4426950216293334961 ;  /* 0x3fb8aa3b23237820 */ /* 0x000fe40000400000 */
[----:B------:R-:W-:-:S03]  /*af60*/  FMUL R142, R142, 1.4426950216293334961 ;  /* 0x3fb8aa3b8e8e7820 */ /* 0x000fc60000400000 */
[----:B------:R-:W-:Y:S01]  /*af70*/  MUFU.EX2 R157, R157 ;  /* 0x0000009d009d7308 */ /* 0x000fe20000000800 */
[----:B------:R-:W-:-:S07]  /*af80*/  FMUL R143, R143, 1.4426950216293334961 ;  /* 0x3fb8aa3b8f8f7820 */ /* 0x000fce0000400000 */
[----:B------:R-:W-:Y:S01]  /*af90*/  MUFU.EX2 R156, R156 ;  /* 0x0000009c009c7308 */ /* 0x000fe20000000800 */
[----:B------:R-:W-:Y:S07]  /*afa0*/  HMMA.16816.F32 R92, R100, R104, R92 ;  /* 0x00000068645c723c */ /* 0x000fee000000185c */
[----:B------:R-:W-:Y:S01]  /*afb0*/  MUFU.EX2 R154, R154 ;  /* 0x0000009a009a7308 */ /* 0x000fe20000000800 */
[----:B------:R-:W-:-:S07]  /*afc0*/  FADD R236, R237, R236 ;  /* 0x000000ecedec7221 */ /* 0x000fce0000000000 */
[----:B------:R-:W0:Y:S08]  /*afd0*/  MUFU.EX2 R153, R153 ;  /* 0x0000009900997308 */ /* 0x000e300000000800 */
[----:B------:R-:W-:Y:S08]  /*afe0*/  MUFU.EX2 R151, R151 ;  /* 0x0000009700977308 */ /* 0x000ff00000000800 */
[----:B------:R-:W1:Y:S08]  /*aff0*/  MUFU.EX2 R31, R31 ;  /* 0x0000001f001f7308 */ /* 0x000e700000000800 */
[----:B------:R-:W0:Y:S01]  /*b000*/  MUFU.EX2 R32, R32 ;  /* 0x0000002000207308 */ /* 0x000e220000000800 */
[----:B------:R-:W-:-:S02]  /*b010*/  FADD R236, R247, R236 ;  /* 0x000000ecf7ec7221 */ /* 0x000fc40000000000 */
[----:B------:R-:W-:-:S05]  /*b020*/  FADD R234, R235, R234 ;  /* 0x000000eaebea7221 */ /* 0x000fca0000000000 */
[----:B------:R-:W-:Y:S01]  /*b030*/  MUFU.EX2 R34, R34 ;  /* 0x0000002200227308 */ /* 0x000fe20000000800 */
[----:B------:R-:W-:-:S07]  /*b040*/  FADD R223, R227, R223 ;  /* 0x000000dfe3df7221 */ /* 0x000fce0000000000 */
[----:B------:R-:W0:Y:S01]  /*b050*/  MUFU.EX2 R35, R35 ;  /* 0x0000002300237308 */ /* 0x000e220000000800 */
[C---:B------:R-:W-:Y:S07]  /*b060*/  HMMA.16816.F32 R128, R100.reuse, R84, R128 ;  /* 0x000000546480723c */ /* 0x040fee0000001880 */
[----:B------:R-:W-:Y:S01]  /*b070*/  MUFU.EX2 R136, R136 ;  /* 0x0000008800887308 */ /* 0x000fe20000000800 */
[C---:B------:R-:W-:Y:S07]  /*b080*/  HMMA.16816.F32 R112, R100.reuse, R88, R112 ;  /* 0x000000586470723c */ /* 0x040fee0000001870 */
[----:B------:R-:W-:Y:S01]  /*b090*/  MUFU.EX2 R139, R139 ;  /* 0x0000008b008b7308 */ /* 0x000fe20000000800 */
[C---:B------:R-:W-:Y:S07]  /*b0a0*/  HMMA.16816.F32 R48, R100.reuse, R96, R48 ;  /* 0x000000606430723c */ /* 0x040fee0000001830 */
[----:B------:R-:W0:Y:S01]  /*b0b0*/  MUFU.EX2 R140, R140 ;  /* 0x0000008c008c7308 */ /* 0x000e220000000800 */
[C---:B------:R-:W-:Y:S07]  /*b0c0*/  HMMA.16816.F32 R108, R100.reuse, R44, R108 ;  /* 0x0000002c646c723c */ /* 0x040fee000000186c */
[----:B------:R-:W-:Y:S01]  /*b0d0*/  MUFU.EX2 R142, R142 ;  /* 0x0000008e008e7308 */ /* 0x000fe20000000800 */
[C---:B------:R-:W-:Y:S07]  /*b0e0*/  HMMA.16816.F32 R40, R100.reuse, R116, R40 ;  /* 0x000000746428723c */ /* 0x040fee0000001828 */
[----:B------:R-:W2:Y:S01]  /*b0f0*/  MUFU.EX2 R143, R143 ;  /* 0x0000008f008f7308 */ /* 0x000ea20000000800 */
[----:B------:R-:W-:Y:S01]  /*b100*/  HMMA.16816.F32 R76, R100, R124, R76 ;  /* 0x0000007c644c723c */ /* 0x000fe2000000184c */
[----:B------:R-:W-:-:S02]  /*b110*/  FADD R234, R249, R234 ;  /* 0x000000eaf9ea7221 */ /* 0x000fc40000000000 */
[----:B------:R-:W-:-:S04]  /*b120*/  FADD R223, R219, R223 ;  /* 0x000000dfdbdf7221 */ /* 0x000fc80000000000 */
[----:B0-----:R-:W-:Y:S02]  /*b130*/  F2FP.PACK_AB R100, R153, R154 ;  /* 0x0000009a9964723e */ /* 0x001fe400000000ff */
[----:B------:R-:W-:Y:S02]  /*b140*/  F2FP.PACK_AB R101, R157, R155 ;  /* 0x0000009b9d65723e */ /* 0x000fe400000000ff */
[----:B-1----:R-:W-:Y:S02]  /*b150*/  F2FP.PACK_AB R102, R31, R151 ;  /* 0x000000971f66723e */ /* 0x002fe400000000ff */
[----:B------:R-:W-:Y:S01]  /*b160*/  F2FP.PACK_AB R103, R32, R156 ;  /* 0x0000009c2067723e */ /* 0x000fe200000000ff */
[----:B------:R-:W-:Y:S02]  /*b170*/  FADD R234, R250, R234 ;  /* 0x000000eafaea7221 */ /* 0x000fe40000000000 */
[----:B------:R-:W-:Y:S02]  /*b180*/  FADD R238, R239, R238 ;  /* 0x000000eeefee7221 */ /* 0x000fe40000000000 */
[----:B------:R-:W-:-:S02]  /*b190*/  FADD R223, R217, R223 ;  /* 0x000000dfd9df7221 */ /* 0x000fc40000000000 */
[----:B------:R-:W-:Y:S01]  /*b1a0*/  HMMA.16816.F32 R132, R100, R86, R132 ;  /* 0x000000566484723c */ /* 0x000fe20000001884 */
[----:B------:R-:W-:Y:S02]  /*b1b0*/  FADD R234, R183, R234 ;  /* 0x000000eab7ea7221 */ /* 0x000fe40000000000 */
[----:B------:R-:W-:Y:S02]  /*b1c0*/  FADD R238, R248, R238 ;  /* 0x000000eef8ee7221 */ /* 0x000fe40000000000 */
[----:B------:R-:W-:-:S03]  /*b1d0*/  FADD R223, R170, R223 ;  /* 0x000000dfaadf7221 */ /* 0x000fc60000000000 */
[----:B------:R-:W-:Y:S01]  /*b1e0*/  HMMA.16816.F32 R52, R100, R90, R52 ;  /* 0x0000005a6434723c */ /* 0x000fe20000001834 */
[----:B------:R-:W-:-:S07]  /*b1f0*/  FADD R234, R185, R234 ;  /* 0x000000eab9ea7221 */ /* 0x000fce0000000000 */
[----:B------:R-:W-:Y:S01]  /*b200*/  HMMA.16816.F32 R56, R100, R106, R56 ;  /* 0x0000006a6438723c */ /* 0x000fe20000001838 */
[----:B------:R-:W-:-:S07]  /*b210*/  FADD R105, R152, R223 ;  /* 0x000000df98697221 */ /* 0x000fce0000000000 */
[C---:B------:R-:W-:Y:S08]  /*b220*/  HMMA.16816.F32 R60, R100.reuse, R98, R60 ;  /* 0x00000062643c723c */ /* 0x040ff0000000183c */
[C---:B------:R-:W-:Y:S08]  /*b230*/  HMMA.16816.F32 R64, R100.reuse, R46, R64 ;  /* 0x0000002e6440723c */ /* 0x040ff00000001840 */
[C---:B------:R-:W-:Y:S08]  /*b240*/  HMMA.16816.F32 R68, R100.reuse, R118, R68 ;  /* 0x000000766444723c */ /* 0x040ff00000001844 */
[----:B------:R-:W-:Y:S01]  /*b250*/  HMMA.16816.F32 R72, R100, R38, R72 ;  /* 0x000000266448723c */ /* 0x000fe20000001848 */
[----:B---3--:R-:W-:-:S07]  /*b260*/  MOV R147, R0 ;  /* 0x0000000000937202 */ /* 0x008fce0000000f00 */
[----:B------:R-:W-:Y:S01]  /*b270*/  HMMA.16816.F32 R80, R100, R126, R80 ;  /* 0x0000007e6450723c */ /* 0x000fe20000001850 */
[----:B------:R-:W-:Y:S01]  /*b280*/  FADD R234, R186, R234 ;  /* 0x000000eabaea7221 */ /* 0x000fe20000000000 */
[----:B------:R0:W5:Y:S01]  /*b290*/  LDL.LU R0, [R1+0x328] ;  /* 0x0003280001007983 */ /* 0x0001620000300800 */
[----:B------:R-:W-:-:S05]  /*b2a0*/  IMAD.MOV.U32 R149, RZ, RZ, R147 ;  /* 0x000000ffff957224 */ /* 0x000fca00078e0093 */
[----:B------:R-:W-:Y:S01]  /*b2b0*/  MOV R148, R149 ;  /* 0x0000009500947202 */ /* 0x000fe20000000f00 */
[----:B----4-:R-:W-:-:S03]  /*b2c0*/  IMAD.MOV.U32 R149, RZ, RZ, R241 ;  /* 0x000000ffff957224 */ /* 0x010fc600078e00f1 */
[----:B------:R-:W-:Y:S01]  /*b2d0*/  MOV R215, R148 ;  /* 0x0000009400d77202 */ /* 0x000fe20000000f00 */
[----:B------:R-:W-:Y:S01]  /*b2e0*/  IMAD.MOV.U32 R148, RZ, RZ, R149 ;  /* 0x000000ffff947224 */ /* 0x000fe200078e0095 */
[----:B------:R-:W-:Y:S01]  /*b2f0*/  MOV R149, R150 ;  /* 0x0000009600957202 */ /* 0x000fe20000000f00 */
[----:B------:R-:W-:Y:S01]  /*b300*/  IMAD.MOV.U32 R150, RZ, RZ, R222 ;  /* 0x000000ffff967224 */ /* 0x000fe200078e00de */
[----:B------:R-:W-:Y:S02]  /*b310*/  MOV R222, R252 ;  /* 0x000000fc00de7202 */ /* 0x000fe40000000f00 */
[----:B------:R-:W-:Y:S01]  /*b320*/  MOV R244, R215 ;  /* 0x000000d700f47202 */ /* 0x000fe20000000f00 */
[----:B------:R-:W-:Y:S01]  /*b330*/  IMAD.MOV.U32 R214, RZ, RZ, R148 ;  /* 0x000000ffffd67224 */ /* 0x000fe200078e0094 */
[----:B------:R-:W-:Y:S02]  /*b340*/  MOV R215, R149 ;  /* 0x0000009500d77202 */ /* 0x000fe40000000f00 */
[----:B------:R-:W-:Y:S01]  /*b350*/  MOV R149, R222 ;  /* 0x000000de00957202 */ /* 0x000fe20000000f00 */
[----:B------:R-:W-:Y:S01]  /*b360*/  IMAD.MOV.U32 R222, RZ, RZ, R210 ;  /* 0x000000ffffde7224 */ /* 0x000fe200078e00d2 */
[----:B------:R-:W-:Y:S01]  /*b370*/  MOV R210, R144 ;  /* 0x0000009000d27202 */ /* 0x000fe20000000f00 */
[----:B------:R-:W-:-:S02]  /*b380*/  IMAD.MOV.U32 R148, RZ, RZ, R150 ;  /* 0x000000ffff947224 */ /* 0x000fc400078e0096 */
[----:B------:R-:W-:Y:S02]  /*b390*/  FMUL R144, R36, 1.4426950216293334961 ;  /* 0x3fb8aa3b24907820 */ /* 0x000fe40000400000 */
[----:B------:R-:W-:Y:S02]  /*b3a0*/  IMAD.MOV.U32 R224, RZ, RZ, R244 ;  /* 0x000000ffffe07224 */ /* 0x000fe400078e00f4 */
[----:B------:R-:W-:Y:S02]  /*b3b0*/  IMAD.MOV.U32 R150, RZ, RZ, R207 ;  /* 0x000000ffff967224 */ /* 0x000fe400078e00cf */
[----:B------:R-:W-:Y:S01]  /*b3c0*/  FADD R36, R229, -R5 ;  /* 0x80000005e5247221 */ /* 0x000fe20000000000 */
[----:B------:R-:W-:Y:S01]  /*b3d0*/  MOV R229, R214 ;  /* 0x000000d600e57202 */ /* 0x000fe20000000f00 */
[----:B------:R-:W-:Y:S02]  /*b3e0*/  IMAD.MOV.U32 R244, RZ, RZ, R215 ;  /* 0x000000fffff47224 */ /* 0x000fe400078e00d7 */
[----:B------:R-:W-:Y:S01]  /*b3f0*/  IMAD.MOV.U32 R215, RZ, RZ, R149 ;  /* 0x000000ffffd77224 */ /* 0x000fe200078e0095 */
[----:B------:R-:W-:Y:S01]  /*b400*/  MOV R149, R208 ;  /* 0x000000d000957202 */ /* 0x000fe20000000f00 */
[----:B------:R-:W-:Y:S01]  /*b410*/  IMAD.MOV.U32 R208, RZ, RZ, R145 ;  /* 0x000000ffffd07224 */ /* 0x000fe200078e0091 */
[----:B------:R-:W-:Y:S01]  /*b420*/  MOV R214, R148 ;  /* 0x0000009400d67202 */ /* 0x000fe20000000f00 */
[----:B------:R-:W-:Y:S01]  /*b430*/  FMUL R145, R36, 1.4426950216293334961 ;  /* 0x3fb8aa3b24917820 */ /* 0x000fe20000400000 */
[----:B------:R-:W-:Y:S01]  /*b440*/  MOV R148, R150 ;  /* 0x0000009600947202 */ /* 0x000fe20000000f00 */
[----:B------:R-:W-:-:S02]  /*b450*/  FADD R36, R224, -R5 ;  /* 0x80000005e0247221 */ /* 0x000fc40000000000 */
        /* <DEDUP_REMOVED lines=8> */
[----:B------:R-:W-:Y:S02]  /*b4e0*/  FADD R37, R224, -R5 ;  /* 0x80000005e0257221 */ /* 0x000fe40000000000 */
[----:B------:R-:W-:Y:S01]  /*b4f0*/  IMAD.MOV.U32 R149, RZ, RZ, R221 ;  /* 0x000000ffff957224 */ /* 0x000fe200078e00dd */
[----:B------:R-:W-:Y:S01]  /*b500*/  MOV R221, R146 ;  /* 0x0000009200dd7202 */ /* 0x000fe20000000f00 */
[----:B------:R-:W-:Y:S01]  /*b510*/  IMAD.MOV.U32 R224, RZ, RZ, R229 ;  /* 0x000000ffffe07224 */ /* 0x000fe200078e00e5 */
[----:B------:R-:W-:Y:S01]  /*b520*/  MOV R229, R244 ;  /* 0x000000f400e57202 */ /* 0x000fe20000000f00 */
[----:B--2---:R-:W-:-:S02]  /*b530*/  IMAD.MOV.U32 R146, RZ, RZ, R206 ;  /* 0x000000ffff927224 */ /* 0x004fc400078e00ce */
[----:B------:R-:W-:Y:S01]  /*b540*/  IMAD.MOV.U32 R244, RZ, RZ, R214 ;  /* 0x000000fffff47224 */ /* 0x000fe200078e00d6 */
[----:B------:R-:W-:Y:S01]  /*b550*/  MOV R214, R215 ;  /* 0x000000d700d67202 */ /* 0x000fe20000000f00 */
[----:B------:R-:W-:Y:S02]  /*b560*/  FMUL R36, R36, 1.4426950216293334961 ;  /* 0x3fb8aa3b24247820 */ /* 0x000fe40000400000 */
[----:B------:R-:W-:Y:S01]  /*b570*/  IMAD.MOV.U32 R215, RZ, RZ, R148 ;  /* 0x000000ffffd77224 */ /* 0x000fe200078e0094 */
[----:B------:R-:W-:Y:S01]  /*b580*/  MOV R148, R149 ;  /* 0x0000009500947202 */ /* 0x000fe20000000f00 */
[----:B------:R-:W-:Y:S01]  /*b590*/  IMAD.MOV.U32 R149, RZ, RZ, R221 ;  /* 0x000000ffff957224 */ /* 0x000fe200078e00dd */
[----:B------:R-:W-:Y:S01]  /*b5a0*/  MOV R221, R146 ;  /* 0x0000009200dd7202 */ /* 0x000fe20000000f00 */
[----:B------:R-:W-:Y:S01]  /*b5b0*/  FADD R236, R229, R236 ;  /* 0x000000ece5ec7221 */ /* 0x000fe20000000000 */
[----:B------:R1:W-:Y:S01]  /*b5c0*/  MUFU.EX2 R146, R36 ;  /* 0x0000002400927308 */ /* 0x0003e20000000800 */
[----:B------:R-:W-:Y:S01]  /*b5d0*/  MOV R147, R196 ;  /* 0x000000c400937202 */ /* 0x000fe20000000f00 */
[----:B------:R-:W-:-:S02]  /*b5e0*/  FMUL R37, R37, 1.4426950216293334961 ;  /* 0x3fb8aa3b25257820 */ /* 0x000fc40000400000 */
[----:B------:R-:W-:Y:S02]  /*b5f0*/  FADD R236, R192, R236 ;  /* 0x000000ecc0ec7221 */ /* 0x000fe40000000000 */
[----:B-1----:R-:W-:Y:S02]  /*b600*/  FADD R36, R244, -R6 ;  /* 0x80000006f4247221 */ /* 0x002fe40000000000 */
[----:B------:R-:W-:Y:S01]  /*b610*/  IMAD.MOV.U32 R244, RZ, RZ, R214 ;  /* 0x000000fffff47224 */ /* 0x000fe200078e00d6 */
[----:B------:R-:W-:Y:S01]  /*b620*/  MOV R214, R215 ;  /* 0x000000d700d67202 */ /* 0x000fe20000000f00 */
[----:B------:R-:W-:Y:S01]  /*b630*/  IMAD.MOV.U32 R215, RZ, RZ, R148 ;  /* 0x000000ffffd77224 */ /* 0x000fe200078e0094 */
[----:B------:R-:W-:Y:S01]  /*b640*/  MOV R148, R149 ;  /* 0x0000009500947202 */ /* 0x000fe20000000f00 */
[----:B------:R-:W-:Y:S01]  /*b650*/  IMAD.MOV.U32 R149, RZ, RZ, R221 ;  /* 0x000000ffff957224 */ /* 0x000fe200078e00dd */
[----:B------:R-:W-:Y:S01]  /*b660*/  MOV R221, R147 ;  /* 0x0000009300dd7202 */ /* 0x000fe20000000f00 */
[----:B------:R-:W-:Y:S01]  /*b670*/  FADD R236, R191, R236 ;  /* 0x000000ecbfec7221 */ /* 0x000fe20000000000 */
[----:B------:R-:W-:Y:S01]  /*b680*/  F2FP.PACK_AB R100, R35, R34 ;  /* 0x000000222364723e */ /* 0x000fe200000000ff */
[----:B------:R1:W-:Y:S01]  /*b690*/  MUFU.EX2 R147, R37 ;  /* 0x0000002500937308 */ /* 0x0003e20000000800 */
[----:B------:R-:W-:-:S02]  /*b6a0*/  F2FP.PACK_AB R101, R141, R140 ;  /* 0x0000008c8d65723e */ /* 0x000fc400000000ff */
[----:B------:R-:W-:Y:S02]  /*b6b0*/  F2FP.PACK_AB R102, R139, R136 ;  /* 0x000000888b66723e */ /* 0x000fe400000000ff */
[----:B------:R-:W-:Y:S01]  /*b6c0*/  F2FP.PACK_AB R103, R143, R142 ;  /* 0x0000008e8f67723e */ /* 0x000fe200000000ff */
[----:B------:R-:W-:Y:S02]  /*b6d0*/  FADD R236, R193, R236 ;  /* 0x000000ecc1ec7221 */ /* 0x000fe40000000000 */
[----:B-1----:R-:W-:Y:S02]  /*b6e0*/  FADD R37, R244, -R6 ;  /* 0x80000006f4257221 */ /* 0x002fe40000000000 */
[----:B------:R-:W-:Y:S01]  /*b6f0*/  IMAD.MOV.U32 R244, RZ, RZ, R214 ;  /* 0x000000fffff47224 */ /* 0x000fe200078e00d6 */
[----:B------:R-:W-:Y:S01]  /*b700*/  MOV R214, R215 ;  /* 0x000000d700d67202 */ /* 0x000fe20000000f00 */
[----:B------:R-:W-:Y:S01]  /*b710*/  IMAD.MOV.U32 R215, RZ, RZ, R148 ;  /* 0x000000ffffd77224 */ /* 0x000fe200078e0094 */
[----:B------:R-:W-:Y:S01]  /*b720*/  HMMA.16816.F32 R92, R100, R106, R92 ;  /* 0x0000006a645c723c */ /* 0x000fe2000000185c */
[----:B------:R-:W-:Y:S01]  /*b730*/  FADD R238, R224, R238 ;  /* 0x000000eee0ee7221 */ /* 0x000fe20000000000 */
[----:B------:R-:W-:Y:S01]  /*b740*/  MOV R224, R214 ;  /* 0x000000d600e07202 */ /* 0x000fe20000000f00 */
[----:B------:R-:W-:Y:S01]  /*b750*/  FADD R104, R194, R236 ;  /* 0x000000ecc2687221 */ /* 0x000fe20000000000 */
[----:B------:R-:W-:Y:S01]  /*b760*/  MOV R214, R149 ;  /* 0x0000009500d67202 */ /* 0x000fe20000000f00 */
[----:B------:R-:W-:-:S02]  /*b770*/  IMAD.MOV.U32 R229, RZ, RZ, R215 ;  /* 0x000000ffffe57224 */ /* 0x000fc400078e00d7 */
[----:B------:R-:W-:Y:S02]  /*b780*/  FADD R106, R244, -R7 ;  /* 0x80000007f46a7221 */ /* 0x000fe40000000000 */
[----:B------:R-:W-:Y:S02]  /*b790*/  FMUL R36, R36, 1.4426950216293334961 ;  /* 0x3fb8aa3b24247820 */ /* 0x000fe40000400000 */
[----:B------:R-:W-:Y:S02]  /*b7a0*/  IMAD.MOV.U32 R215, RZ, RZ, R222 ;  /* 0x000000ffffd77224 */ /* 0x000fe400078e00de */
[----:B------:R-:W-:Y:S02]  /*b7b0*/  FADD R238, R199, R238 ;  /* 0x000000eec7ee7221 */ /* 0x000fe40000000000 */
[----:B------:R-:W-:Y:S02]  /*b7c0*/  FADD R105, R177, R105 ;  /* 0x00000069b1697221 */ /* 0x000fe40000000000 */
[----:B------:R-:W-:Y:S01]  /*b7d0*/  FADD R104, R169, R104 ;  /* 0x00000068a9687221 */ /* 0x000fe20000000000 */
[----:B------:R1:W-:Y:S01]  /*b7e0*/  MUFU.EX2 R148, R36 ;  /* 0x0000002400947308 */ /* 0x0003e20000000800 */
[----:B------:R-:W-:-:S02]  /*b7f0*/  FADD R187, R187, R234 ;  /* 0x000000eabbbb7221 */ /* 0x000fc40000000000 */
[----:B------:R-:W-:Y:S02]  /*b800*/  FMUL R169, R106, 1.4426950216293334961 ;  /* 0x3fb8aa3b6aa97820 */ /* 0x000fe40000400000 */
[----:B------:R-:W-:Y:S02]  /*b810*/  FADD R106, R215, -R7 ;  /* 0x80000007d76a7221 */ /* 0x000fe40000000000 */
[----:B------:R-:W-:Y:S02]  /*b820*/  FADD R238, R198, R238 ;  /* 0x000000eec6ee7221 */ /* 0x000fe40000000000 */
[----:B-1----:R-:W-:Y:S02]  /*b830*/  FADD R36, R224, -R6 ;  /* 0x80000006e0247221 */ /* 0x002fe40000000000 */
[----:B------:R-:W-:Y:S02]  /*b840*/  FADD R105, R184, R105 ;  /* 0x00000069b8697221 */ /* 0x000fe40000000000 */
[----:B------:R-:W-:-:S02]  /*b850*/  FADD R107, R214, -R7 ;  /* 0x80000007d66b7221 */ /* 0x000fc40000000000 */
[----:B------:R-:W-:Y:S02]  /*b860*/  FADD R187, R138, R187 ;  /* 0x000000bb8abb7221 */ /* 0x000fe40000000000 */
[----:B------:R-:W-:Y:S01]  /*b870*/  FMUL R138, R106, 1.4426950216293334961 ;  /* 0x3fb8aa3b6a8a7820 */ /* 0x000fe20000400000 */
[----:B------:R-:W-:Y:S01]  /*b880*/  LOP3.LUT R222, R242, 0x40, RZ, 0x3c, !PT ;  /* 0x00000040f2de7812 */ /* 0x000fe200078e3cff */
[----:B------:R-:W-:Y:S02]  /*b890*/  FMUL R37, R37, 1.4426950216293334961 ;  /* 0x3fb8aa3b25257820 */ /* 0x000fe40000400000 */
[----:B------:R-:W-:Y:S02]  /*b8a0*/  FADD R195, R195, R238 ;  /* 0x000000eec3c37221 */ /* 0x000fe40000000000 */
[----:B------:R-:W-:Y:S02]  /*b8b0*/  FMUL R36, R36, 1.4426950216293334961 ;  /* 0x3fb8aa3b24247820 */ /* 0x000fe40000400000 */
[----:B------:R-:W-:-:S02]  /*b8c0*/  FMUL R107, R107, 1.4426950216293334961 ;  /* 0x3fb8aa3b6b6b7820 */ /* 0x000fc40000400000 */
[----:B------:R-:W-:Y:S02]  /*b8d0*/  FADD R105, R137, R105 ;  /* 0x0000006989697221 */ /* 0x000fe40000000000 */
[----:B------:R-:W-:Y:S02]  /*b8e0*/  FADD R104, R178, R104 ;  /* 0x00000068b2687221 */ /* 0x000fe40000000000 */
[----:B------:R-:W-:Y:S01]  /*b8f0*/  FADD R106, R221, -R8 ;  /* 0x80000008dd6a7221 */ /* 0x000fe20000000000 */
[----:B------:R-:W-:Y:S01]  /*b900*/  HMMA.16816.F32 R84, R100, R86, R128 ;  /* 0x000000566454723c */ /* 0x000fe20000001880 */
[----:B------:R-:W-:Y:S01]  /*b910*/  FADD R195, R203, R195 ;  /* 0x000000c3cbc37221 */ /* 0x000fe20000000000 */
[----:B------:R-:W1:Y:S01]  /*b920*/  MUFU.EX2 R149, R37 ;  /* 0x0000002500957308 */ /* 0x000e620000000800 */
[----:B------:R-:W-:Y:S02]  /*b930*/  FADD R177, R33, R105 ;  /* 0x0000006921b17221 */ /* 0x000fe40000000000 */
[----:B------:R-:W-:-:S02]  /*b940*/  FMUL R33, R106, 1.4426950216293334961 ;  /* 0x3fb8aa3b6a217820 */ /* 0x000fc40000400000 */
[----:B------:R-:W-:Y:S01]  /*b950*/  FADD R181, R181, R104 ;  /* 0x00000068b5b57221 */ /* 0x000fe20000000000 */
[----:B------:R-:W-:Y:S01]  /*b960*/  HMMA.16816.F32 R88, R100, R90, R112 ;  /* 0x0000005a6458723c */ /* 0x000fe20000001870 */
[----:B------:R-:W-:Y:S01]  /*b970*/  LDSM.16.M88.4 R112, [R222+0xb080] ;  /* 0x00b08000de70783b */ /* 0x000fe20000000200 */
[----:B------:R-:W-:Y:S01]  /*b980*/  MUFU.EX2 R152, R36 ;  /* 0x0000002400987308 */ /* 0x000fe20000000800 */
[----:B------:R-:W-:-:S05]  /*b990*/  FADD R180, R180, R195 ;  /* 0x000000c3b4b47221 */ /* 0x000fca0000000000 */
[C---:B------:R-:W-:Y:S01]  /*b9a0*/  HMMA.16816.F32 R96, R100.reuse, R98, R48 ;  /* 0x000000626460723c */ /* 0x040fe20000001830 */
[----:B------:R-:W2:Y:S01]  /*b9b0*/  LDSM.16.M88.4 R48, [R222+0x8080] ;  /* 0x00808000de30783b */ /* 0x000ea20000000200 */
[----:B------:R3:W-:Y:S06]  /*b9c0*/  MUFU.EX2 R137, R107 ;  /* 0x0000006b00897308 */ /* 0x0007ec0000000800 */
[C---:B------:R-:W-:Y:S01]  /*b9d0*/  HMMA.16816.F32 R108, R100.reuse, R46, R108 ;  /* 0x0000002e646c723c */ /* 0x040fe2000000186c */
[----:B------:R-:W4:Y:S04]  /*b9e0*/  LDSM.16.M88.4 R44, [R222+0x8880] ;  /* 0x00888000de2c783b */ /* 0x000f280000000200 */
[----:B---3--:R-:W-:Y:S03]  /*b9f0*/  LDSM.16.M88.4 R104, [R222+0xb880] ;  /* 0x00b88000de68783b */ /* 0x008fe60000000200 */
[C---:B------:R-:W-:Y:S01]  /*ba00*/  HMMA.16816.F32 R116, R100.reuse, R118, R40 ;  /* 0x000000766474723c */ /* 0x040fe20000001828 */
[----:B------:R-:W3:Y:S07]  /*ba10*/  LDSM.16.M88.4 R40, [R222+0x9080] ;  /* 0x00908000de28783b */ /* 0x000eee0000000200 */
[C---:B------:R-:W-:Y:S01]  /*ba20*/  HMMA.16816.F32 R120, R100.reuse, R38, R120 ;  /* 0x000000266478723c */ /* 0x040fe20000001878 */
[----:B------:R-:W0:Y:S07]  /*ba30*/  LDSM.16.M88.4 R36, [R222+0x9880] ;  /* 0x00988000de24783b */ /* 0x000e2e0000000200 */
[----:B------:R-:W-:Y:S01]  /*ba40*/  HMMA.16816.F32 R124, R100, R126, R76 ;  /* 0x0000007e647c723c */ /* 0x000fe2000000184c */
[----:B------:R-:W0:Y:S04]  /*ba50*/  LDSM.16.M88.4 R76, [R222+0xa080] ;  /* 0x00a08000de4c783b */ /* 0x000e280000000200 */
[----:B------:R-:W0:Y:S01]  /*ba60*/  LDSM.16.M88.4 R100, [R222+0xa880] ;  /* 0x00a88000de64783b */ /* 0x000e220000000200 */
[----:B------:R-:W-:-:S02]  /*ba70*/  FADD R180, R188, R180 ;  /* 0x000000b4bcb47221 */ /* 0x000fc40000000000 */
[----:B------:R-:W-:Y:S02]  /*ba80*/  FADD R150, R150, -R6 ;  /* 0x8000000696967221 */ /* 0x000fe40000000000 */
[----:B------:R-:W-:Y:S02]  /*ba90*/  FADD R167, R167, R187 ;  /* 0x000000bba7a77221 */ /* 0x000fe40000000000 */
[----:B------:R-:W-:Y:S02]  /*baa0*/  FADD R180, R189, R180 ;  /* 0x000000b4bdb47221 */ /* 0x000fe40000000000 */
[----:B------:R-:W-:Y:S02]  /*bab0*/  FMUL R150, R150, 1.4426950216293334961 ;  /* 0x3fb8aa3b96967820 */ /* 0x000fe40000400000 */
[----:B------:R-:W-:Y:S02]  /*bac0*/  FADD R167, R175, R167 ;  /* 0x000000a7afa77221 */ /* 0x000fe40000000000 */
[----:B------:R-:W-:Y:S01]  /*bad0*/  FADD R180, R190, R180 ;  /* 0x000000b4beb47221 */ /* 0x000fe20000000000 */
[----:B------:R-:W-:Y:S01]  /*bae0*/  MUFU.EX2 R144, R144 ;  /* 0x0000009000907308 */ /* 0x000fe20000000800 */
[----:B------:R-:W-:-:S02]  /*baf0*/  FADD R167, R173, R167 ;  /* 0x000000a7ada77221 */ /* 0x000fc40000000000 */
[----:B------:R-:W-:Y:S02]  /*bb00*/  FADD R180, R179, R180 ;  /* 0x000000b4b3b47221 */ /* 0x000fe40000000000 */
[----:B------:R-:W-:-:S03]  /*bb10*/  FADD R177, R30, R177 ;  /* 0x000000b11eb17221 */ /* 0x000fc60000000000 */
[----:B------:R-:W0:Y:S01]  /*bb20*/  MUFU.EX2 R145, R145 ;  /* 0x0000009100917308 */ /* 0x000e220000000800 */
[----:B------:R-:W-:Y:S02]  /*bb30*/  FADD R167, R17, R167 ;  /* 0x000000a711a77221 */ /* 0x000fe40000000000 */
[----:B------:R-:W-:-:S05]  /*bb40*/  FADD R180, R166, R180 ;  /* 0x000000b4a6b47221 */ /* 0x000fca0000000000 */
[----:B------:R-:W2:Y:S01]  /*bb50*/  MUFU.EX2 R150, R150 ;  /* 0x0000009600967308 */ /* 0x000ea20000000800 */
[----:B------:R-:W-:Y:S02]  /*bb60*/  FADD R177, R19, R177 ;  /* 0x000000b113b17221 */ /* 0x000fe40000000000 */
[----:B------:R-:W-:Y:S02]  /*bb70*/  FADD R167, R15, R167 ;  /* 0x000000a70fa77221 */ /* 0x000fe40000000000 */
[----:B------:R-:W-:Y:S01]  /*bb80*/  FADD R180, R165, R180 ;  /* 0x000000b4a5b47221 */ /* 0x000fe20000000000 */
[----:B------:R-:W-:Y:S01]  /*bb90*/  MOV R207, R3 ;  /* 0x0000000300cf7202 */ /* 0x000fe20000000f00 */
[----:B------:R-:W-:Y:S02]  /*bba0*/  FADD R177, R18, R177 ;  /* 0x000000b112b17221 */ /* 0x000fe40000000000 */
[----:B------:R-:W-:Y:S02]  /*bbb0*/  FADD R167, R13, R167 ;  /* 0x000000a70da77221 */ /* 0x000fe40000000000 */
[----:B------:R-:W-:Y:S01]  /*bbc0*/  FADD R180, R168, R180 ;  /* 0x000000b4a8b47221 */ /* 0x000fe20000000000 */
[----:B-1----:R-:W-:Y:S01]  /*bbd0*/  F2FP.PACK_AB R128, R149, R148 ;  /* 0x000000949580723e */ /* 0x002fe200000000ff */
[----:B------:R-:W-:Y:S01]  /*bbe0*/  FADD R177, R16, R177 ;  /* 0x000000b110b17221 */ /* 0x000fe20000000000 */
[----:B0-----:R-:W-:Y:S01]  /*bbf0*/  F2FP.PACK_AB R129, R145, R144 ;  /* 0x000000909181723e */ /* 0x001fe200000000ff */
[----:B------:R-:W-:Y:S01]  /*bc00*/  FADD R170, R229, -R7 ;  /* 0x80000007e5aa7221 */ /* 0x000fe20000000000 */
[----:B--2---:R-:W-:Y:S01]  /*bc10*/  F2FP.PACK_AB R130, R152, R150 ;  /* 0x000000969882723e */ /* 0x004fe200000000ff */
[----:B------:R-:W-:Y:S01]  /*bc20*/  FADD R178, R208, -R8 ;  /* 0x80000008d0b27221 */ /* 0x000fe20000000000 */
[----:B------:R-:W-:Y:S01]  /*bc30*/  F2FP.PACK_AB R131, R147, R146 ;  /* 0x000000929383723e */ /* 0x000fe200000000ff */
[----:B------:R-:W-:-:S02]  /*bc40*/  FADD R13, R207, -R5 ;  /* 0x80000005cf0d7221 */ /* 0x000fc40000000000 */
[----:B------:R-:W-:Y:S02]  /*bc50*/  FADD R167, R22, R167 ;  /* 0x000000a716a77221 */ /* 0x000fe40000000000 */
[----:B------:R-:W-:Y:S02]  /*bc60*/  FADD R181, R182, R181 ;  /* 0x000000b5b6b57221 */ /* 0x000fe40000000000 */
[----:B------:R-:W-:Y:S02]  /*bc70*/  FADD R180, R20, R180 ;  /* 0x000000b414b47221 */ /* 0x000fe40000000000 */
[--C-:B------:R-:W-:Y:S02]  /*bc80*/  FADD R175, R210, -R8.reuse ;  /* 0x80000008d2af7221 */ /* 0x100fe40000000000 */
[----:B------:R-:W-:Y:S02]  /*bc90*/  FADD R19, R213, -R8 ;  /* 0x80000008d5137221 */ /* 0x000fe40000000000 */
[----:B------:R-:W-:-:S02]  /*bca0*/  FADD R177, R14, R177 ;  /* 0x000000b10eb17221 */ /* 0x000fc40000000000 */
[----:B------:R-:W-:Y:S02]  /*bcb0*/  FMUL R170, R170, 1.4426950216293334961 ;  /* 0x3fb8aa3baaaa7820 */ /* 0x000fe40000400000 */
[----:B------:R-:W-:Y:S02]  /*bcc0*/  FMUL R30, R178, 1.4426950216293334961 ;  /* 0x3fb8aa3bb21e7820 */ /* 0x000fe40000400000 */
[----:B------:R-:W-:Y:S02]  /*bcd0*/  FMUL R13, R13, 1.4426950216293334961 ;  /* 0x3fb8aa3b0d0d7820 */ /* 0x000fe40000400000 */
[----:B------:R-:W-:Y:S01]  /*bce0*/  FADD R167, R9, R167 ;  /* 0x000000a709a77221 */ /* 0x000fe20000000000 */
[----:B------:R-:W-:Y:S01]  /*bcf0*/  MOV R206, R240 ;  /* 0x000000f000ce7202 */ /* 0x000fe20000000f00 */
[----:B------:R-:W-:Y:S02]  /*bd00*/  FADD R181, R4, R181 ;  /* 0x000000b504b57221 */ /* 0x000fe40000000000 */
[----:B------:R-:W-:Y:S01]  /*bd10*/  FADD R180, R12, R180 ;  /* 0x000000b40cb47221 */ /* 0x000fe20000000000 */
[----:B------:R-:W-:Y:S01]  /*bd20*/  HMMA.16816.F32 R132, R128, R48, R132 ;  /* 0x000000308084723c */ /* 0x000fe20000001884 */
[----:B------:R-:W-:-:S02]  /*bd30*/  FMUL R175, R175, 1.4426950216293334961 ;  /* 0x3fb8aa3bafaf7820 */ /* 0x000fc40000400000 */
[----:B------:R-:W-:Y:S02]  /*bd40*/  FMUL R19, R19, 1.4426950216293334961 ;  /* 0x3fb8aa3b13137820 */ /* 0x000fe40000400000 */
[----:B------:R-:W-:Y:S02]  /*bd50*/  FADD R12, R226, -R6 ;  /* 0x80000006e20c7221 */ /* 0x000fe40000000000 */
[----:B------:R-:W-:Y:S01]  /*bd60*/  FADD R177, R21, R177 ;  /* 0x000000b115b17221 */ /* 0x000fe20000000000 */
[----:B----4-:R-:W-:Y:S01]  /*bd70*/  HMMA.16816.F32 R52, R128, R44, R52 ;  /* 0x0000002c8034723c */ /* 0x010fe20000001834 */
[----:B------:R-:W-:Y:S01]  /*bd80*/  FADD R167, R11, R167 ;  /* 0x000000a70ba77221 */ /* 0x000fe20000000000 */
[----:B------:R-:W-:Y:S01]  /*bd90*/  MUFU.EX2 R170, R170 ;  /* 0x000000aa00aa7308 */ /* 0x000fe20000000800 */
[----:B------:R-:W-:Y:S02]  /*bda0*/  FADD R181, R24, R181 ;  /* 0x000000b518b57221 */ /* 0x000fe40000000000 */
[----:B------:R-:W-:-:S03]  /*bdb0*/  FADD R180, R10, R180 ;  /* 0x000000b40ab47221 */ /* 0x000fc60000000000 */
[----:B---3--:R-:W-:Y:S01]  /*bdc0*/  HMMA.16816.F32 R56, R128, R40, R56 ;  /* 0x000000288038723c */ /* 0x008fe20000001838 */
[----:B------:R-:W-:Y:S01]  /*bdd0*/  FADD R11, R230, -R6 ;  /* 0x80000006e60b7221 */ /* 0x000fe20000000000 */
[----:B------:R-:W0:Y:S01]  /*bde0*/  MUFU.EX2 R169, R169 ;  /* 0x000000a900a97308 */ /* 0x000e220000000800 */
[----:B------:R-:W-:-:S05]  /*bdf0*/  FMUL R10, R12, 1.4426950216293334961 ;  /* 0x3fb8aa3b0c0a7820 */ /* 0x000fca0000400000 */
[----:B------:R-:W-:Y:S01]  /*be00*/  HMMA.16816.F32 R60, R128, R36, R60 ;  /* 0x00000024803c723c */ /* 0x000fe2000000183c */
[--C-:B------:R-:W-:Y:S01]  /*be10*/  FADD R17, R218, -R5.reuse ;  /* 0x80000005da117221 */ /* 0x100fe20000000000 */
[----:B------:R-:W-:Y:S01]  /*be20*/  MUFU.EX2 R138, R138 ;  /* 0x0000008a008a7308 */ /* 0x000fe20000000800 */
[----:B------:R-:W-:-:S05]  /*be30*/  FADD R15, R202, -R5 ;  /* 0x80000005ca0f7221 */ /* 0x000fca0000000000 */
[----:B------:R-:W-:Y:S01]  /*be40*/  HMMA.16816.F32 R64, R128, R76, R64 ;  /* 0x0000004c8040723c */ /* 0x000fe20000001840 */
[----:B------:R-:W-:Y:S01]  /*be50*/  FADD R14, R211, -R5 ;  /* 0x80000005d30e7221 */ /* 0x000fe20000000000 */
[----:B------:R-:W-:Y:S01]  /*be60*/  MUFU.EX2 R33, R33 ;  /* 0x0000002100217308 */ /* 0x000fe20000000800 */
[----:B------:R-:W-:-:S05]  /*be70*/  FADD R177, R28, R177 ;  /* 0x000000b11cb17221 */ /* 0x000fca0000000000 */
[C---:B------:R-:W-:Y:S01]  /*be80*/  HMMA.16816.F32 R68, R128.reuse, R100, R68 ;  /* 0x000000648044723c */ /* 0x040fe20000001844 */
[----:B------:R-:W-:Y:S01]  /*be90*/  FADD R12, R206, -R6 ;  /* 0x80000006ce0c7221 */ /* 0x000fe20000000000 */
[----:B------:R-:W1:Y:S06]  /*bea0*/  MUFU.EX2 R30, R30 ;  /* 0x0000001e001e7308 */ /* 0x000e6c0000000800 */
[C---:B------:R-:W-:Y:S02]  /*beb0*/  HMMA.16816.F32 R72, R128.reuse, R112, R72 ;  /* 0x000000708048723c */ /* 0x040fe40000001848 */
[----:B------:R-:W-:Y:S06]  /*bec0*/  MUFU.EX2 R4, R175 ;  /* 0x000000af00047308 */ /* 0x000fec0000000800 */
[----:B------:R-:W-:Y:S02]  /*bed0*/  HMMA.16816.F32 R80, R128, R104, R80 ;  /* 0x000000688050723c */ /* 0x000fe40000001850 */
[----:B------:R2:W-:Y:S01]  /*bee0*/  MUFU.EX2 R128, R13 ;  /* 0x0000000d00807308 */ /* 0x0005e20000000800 */
[----:B------:R-:W-:-:S02]  /*bef0*/  FMUL R11, R11, 1.4426950216293334961 ;  /* 0x3fb8aa3b0b0b7820 */ /* 0x000fc40000400000 */
[----:B------:R-:W-:-:S05]  /*bf00*/  FADD R181, R27, R181 ;  /* 0x000000b51bb57221 */ /* 0x000fca0000000000 */
[----:B------:R-:W3:Y:S01]  /*bf10*/  MUFU.EX2 R24, R19 ;  /* 0x0000001300187308 */ /* 0x000ee20000000800 */
[----:B--2---:R-:W-:Y:S02]  /*bf20*/  FADD R13, R216, -R6 ;  /* 0x80000006d80d7221 */ /* 0x004fe40000000000 */
[----:B------:R-:W-:Y:S02]  /*bf30*/  FMUL R17, R17, 1.4426950216293334961 ;  /* 0x3fb8aa3b11117820 */ /* 0x000fe40000400000 */
[----:B------:R-:W-:Y:S02]  /*bf40*/  FMUL R9, R13, 1.4426950216293334961 ;  /* 0x3fb8aa3b0d097820 */ /* 0x000fe40000400000 */
[----:B------:R-:W-:Y:S02]  /*bf50*/  FMUL R15, R15, 1.4426950216293334961 ;  /* 0x3fb8aa3b0f0f7820 */ /* 0x000fe40000400000 */
[----:B------:R-:W-:Y:S02]  /*bf60*/  FMUL R14, R14, 1.4426950216293334961 ;  /* 0x3fb8aa3b0e0e7820 */ /* 0x000fe40000400000 */
[----:B------:R-:W-:-:S02]  /*bf70*/  FADD R177, R29, R177 ;  /* 0x000000b11db17221 */ /* 0x000fc40000000000 */
[----:B------:R-:W-:Y:S02]  /*bf80*/  FMUL R12, R12, 1.4426950216293334961 ;  /* 0x3fb8aa3b0c0c7820 */ /* 0x000fe40000400000 */
[----:B------:R-:W-:Y:S01]  /*bf90*/  FADD R13, R212, -R7 ;  /* 0x80000007d40d7221 */ /* 0x000fe20000000000 */
[----:B------:R1:W-:Y:S01]  /*bfa0*/  MUFU.EX2 R27, R17 ;  /* 0x00000011001b7308 */ /* 0x0003e20000000800 */
[----:B------:R-:W-:Y:S02]  /*bfb0*/  FADD R181, R26, R181 ;  /* 0x000000b51ab57221 */ /* 0x000fe40000000000 */
[----:B------:R-:W-:Y:S02]  /*bfc0*/  FADD R177, R159, R177 ;  /* 0x000000b19fb17221 */ /* 0x000fe40000000000 */
[----:B------:R-:W-:-:S03]  /*bfd0*/  FMUL R13, R13, 1.4426950216293334961 ;  /* 0x3fb8aa3b0d0d7820 */ /* 0x000fc60000400000 */
[----:B------:R-:W-:Y:S01]  /*bfe0*/  MUFU.EX2 R26, R15 ;  /* 0x0000000f001a7308 */ /* 0x000fe20000000800 */
[----:B------:R-:W-:Y:S02]  /*bff0*/  IMAD.MOV.U32 R196, RZ, RZ, R200 ;  /* 0x000000ffffc47224 */ /* 0x000fe400078e00c8 */
[----:B------:R-:W-:-:S05]  /*c000*/  FADD R177, R158, R177 ;  /* 0x000000b19eb17221 */ /* 0x000fca0000000000 */
[----:B------:R-:W-:Y:S01]  /*c010*/  MUFU.EX2 R20, R14 ;  /* 0x0000000e00147308 */ /* 0x000fe20000000800 */
[----:B0-----:R-:W-:-:S07]  /*c020*/  F2FP.PACK_AB R16, R169, R170 ;  /* 0x000000aaa910723e */ /* 0x001fce00000000ff */
[----:B------:R-:W-:Y:S01]  /*c030*/  MUFU.EX2 R9, R9 ;  /* 0x0000000900097308 */ /* 0x000fe20000000800 */
[----:B-1----:R-:W-:-:S07]  /*c040*/  F2FP.PACK_AB R17, R30, R33 ;  /* 0x000000211e11723e */ /* 0x002fce00000000ff */
[----:B------:R-:W-:Y:S01]  /*c050*/  MUFU.EX2 R10, R10 ;  /* 0x0000000a000a7308 */ /* 0x000fe20000000800 */
[----:B------:R-:W-:-:S07]  /*c060*/  F2FP.PACK_AB R18, R138, R137 ;  /* 0x000000898a12723e */ /* 0x000fce00000000ff */
[----:B------:R-:W-:Y:S01]  /*c070*/  MUFU.EX2 R11, R11 ;  /* 0x0000000b000b7308 */ /* 0x000fe20000000800 */
[----:B---3--:R-:W-:-:S07]  /*c080*/  F2FP.PACK_AB R19, R24, R4 ;  /* 0x000000041813723e */ /* 0x008fce00000000ff */
[----:B------:R0:W1:Y:S01]  /*c090*/  MUFU.EX2 R21, R12 ;  /* 0x0000000c00157308 */ /* 0x0000620000000800 */
[----:B------:R-:W-:Y:S02]  /*c0a0*/  FADD R180, R162, R180 ;  /* 0x000000b4a2b47221 */ /* 0x000fe40000000000 */
[----:B------:R-:W-:-:S05]  /*c0b0*/  FADD R177, R140, R177 ;  /* 0x000000b18cb17221 */ /* 0x000fca0000000000 */
[----:B------:R2:W3:Y:S01]  /*c0c0*/  MUFU.EX2 R22, R13 ;  /* 0x0000000d00167308 */ /* 0x0004e20000000800 */
[----:B0-----:R-:W-:Y:S02]  /*c0d0*/  FADD R12, R209, -R7 ;  /* 0x80000007d10c7221 */ /* 0x001fe40000000000 */
[----:B------:R-:W-:Y:S02]  /*c0e0*/  FADD R167, R161, R167 ;  /* 0x000000a7a1a77221 */ /* 0x000fe40000000000 */
[----:B------:R-:W-:Y:S02]  /*c0f0*/  FMUL R12, R12, 1.4426950216293334961 ;  /* 0x3fb8aa3b0c0c7820 */ /* 0x000fe40000400000 */
[----:B--2---:R-:W-:Y:S02]  /*c100*/  FADD R13, R196, -R7 ;  /* 0x80000007c40d7221 */ /* 0x004fe40000000000 */
[----:B------:R-:W-:Y:S02]  /*c110*/  FADD R180, R155, R180 ;  /* 0x000000b49bb47221 */ /* 0x000fe40000000000 */
[----:B------:R-:W-:-:S02]  /*c120*/  FMUL R13, R13, 1.4426950216293334961 ;  /* 0x3fb8aa3b0d0d7820 */ /* 0x000fc40000400000 */
[----:B------:R-:W-:Y:S01]  /*c130*/  FADD R177, R141, R177 ;  /* 0x000000b18db17221 */ /* 0x000fe20000000000 */
[C---:B------:R-:W-:Y:S01]  /*c140*/  HMMA.16816.F32 R84, R16.reuse, R48, R84 ;  /* 0x000000301054723c */ /* 0x040fe20000001854 */
[----:B------:R-:W-:Y:S01]  /*c150*/  FADD R181, R23, R181 ;  /* 0x000000b517b57221 */ /* 0x000fe20000000000 */
[----:B-1----:R-:W-:Y:S01]  /*c160*/  F2FP.PACK_AB R14, R21, R11 ;  /* 0x0000000b150e723e */ /* 0x002fe200000000ff */
[----:B------:R0:W1:Y:S01]  /*c170*/  MUFU.EX2 R23, R12 ;  /* 0x0000000c00177308 */ /* 0x0000620000000800 */
[----:B------:R-:W-:Y:S01]  /*c180*/  FADD R167, R163, R167 ;  /* 0x000000a7a3a77221 */ /* 0x000fe20000000000 */
[----:B------:R-:W-:Y:S01]  /*c190*/  F2FP.PACK_AB R15, R20, R128 ;  /* 0x00000080140f723e */ /* 0x000fe200000000ff */
[----:B------:R-:W-:Y:S02]  /*c1a0*/  FADD R180, R157, R180 ;  /* 0x000000b49db47221 */ /* 0x000fe40000000000 */
[----:B------:R-:W-:Y:S01]  /*c1b0*/  HMMA.16816.F32 R88, R16, R44, R88 ;  /* 0x0000002c1058723c */ /* 0x000fe20000001858 */
[----:B------:R-:W-:Y:S01]  /*c1c0*/  FADD R177, R142, R177 ;  /* 0x000000b18eb17221 */ /* 0x000fe20000000000 */
[----:B0-----:R-:W-:-:S06]  /*c1d0*/  F2FP.PACK_AB R12, R10, R9 ;  /* 0x000000090a0c723e */ /* 0x001fcc00000000ff */
[----:B------:R-:W-:Y:S01]  /*c1e0*/  HMMA.16816.F32 R92, R16, R40, R92 ;  /* 0x00000028105c723c */ /* 0x000fe2000000185c */
[----:B------:R-:W-:-:S07]  /*c1f0*/  FADD R167, R34, R167 ;  /* 0x000000a722a77221 */ /* 0x000fce0000000000 */
[----:B------:R-:W-:Y:S01]  /*c200*/  HMMA.16816.F32 R96, R16, R36, R96 ;  /* 0x000000241060723c */ /* 0x000fe20000001860 */
[----:B------:R-:W-:-:S07]  /*c210*/  FADD R180, R156, R180 ;  /* 0x000000b49cb47221 */ /* 0x000fce0000000000 */
[----:B------:R-:W-:Y:S01]  /*c220*/  HMMA.16816.F32 R108, R16, R76, R108 ;  /* 0x0000004c106c723c */ /* 0x000fe2000000186c */
[----:B------:R-:W-:-:S07]  /*c230*/  FADD R177, R143, R177 ;  /* 0x000000b18fb17221 */ /* 0x000fce0000000000 */
[C---:B------:R-:W-:Y:S08]  /*c240*/  HMMA.16816.F32 R116, R16.reuse, R100, R116 ;  /* 0x000000641074723c */ /* 0x040ff00000001874 */
[C---:B------:R-:W-:Y:S08]  /*c250*/  HMMA.16816.F32 R120, R16.reuse, R112, R120 ;  /* 0x000000701078723c */ /* 0x040ff00000001878 */
[----:B------:R-:W-:Y:S01]  /*c260*/  HMMA.16816.F32 R124, R16, R104, R124 ;  /* 0x00000068107c723c */ /* 0x000fe2000000187c */
[----:B------:R0:W2:Y:S01]  /*c270*/  MUFU.EX2 R18, R13 ;  /* 0x0000000d00127308 */ /* 0x0000a20000000800 */
[----:B------:R-:W-:Y:S01]  /*c280*/  FADD R181, R25, R181 ;  /* 0x000000b519b57221 */ /* 0x000fe20000000000 */
[----:B0-----:R-:W-:Y:S01]  /*c290*/  F2FP.PACK_AB R13, R26, R27 ;  /* 0x0000001b1a0d723e */ /* 0x001fe200000000ff */
[----:B------:R-:W-:-:S02]  /*c2a0*/  FADD R167, R35, R167 ;  /* 0x000000a723a77221 */ /* 0x000fc40000000000 */
[----:B------:R-:W-:Y:S02]  /*c2b0*/  FADD R180, R32, R180 ;  /* 0x000000b420b47221 */ /* 0x000fe40000000000 */
[----:B------:R-:W-:Y:S02]  /*c2c0*/  FADD R177, R33, R177 ;  /* 0x000000b121b17221 */ /* 0x000fe40000000000 */
[----:B------:R-:W-:Y:S01]  /*c2d0*/  HMMA.16816.F32 R132, R12, R50, R132 ;  /* 0x000000320c84723c */ /* 0x000fe20000001884 */
[----:B------:R-:W-:-:S07]  /*c2e0*/  FADD R181, R160, R181 ;  /* 0x000000b5a0b57221 */ /* 0x000fce0000000000 */
[----:B------:R-:W-:Y:S01]  /*c2f0*/  HMMA.16816.F32 R32, R12, R46, R52 ;  /* 0x0000002e0c20723c */ /* 0x000fe20000001834 */
[----:B------:R-:W-:-:S04]  /*c300*/  FADD R181, R164, R181 ;  /* 0x000000b5a4b57221 */ /* 0x000fc80000000000 */
[----:B------:R-:W-:Y:S01]  /*c310*/  FADD R181, R154, R181 ;  /* 0x000000b59ab57221 */ /* 0x000fe20000000000 */
[----:B------:R-:W-:Y:S02]  /*c320*/  MOV R200, R243 ;  /* 0x000000f300c87202 */ /* 0x000fe40000000f00 */
[----:B------:R0:W5:Y:S01]  /*c330*/  LDL.LU R243, [R1+0x324] ;  /* 0x0003240001f37983 */ /* 0x0001620000300800 */
[----:B------:R-:W-:-:S03]  /*c340*/  FADD R181, R153, R181 ;  /* 0x000000b599b57221 */ /* 0x000fc60000000000 */
[----:B------:R0:W5:Y:S01]  /*c350*/  LDL.LU R241, [R1+0x320] ;  /* 0x0003200001f17983 */ /* 0x0001620000300800 */
[----:B------:R-:W-:-:S03]  /*c360*/  FADD R181, R151, R181 ;  /* 0x000000b597b57221 */ /* 0x000fc60000000000 */
[----:B------:R0:W5:Y:S04]  /*c370*/  LDL.LU R252, [R1+0x314] ;  /* 0x0003140001fc7983 */ /* 0x0001680000300800 */
[----:B------:R-:W4:Y:S01]  /*c380*/  LDL.LU R3, [R1+0x310] ;  /* 0x0003100001037983 */ /* 0x000f220000300800 */
[----:B------:R-:W-:-:S03]  /*c390*/  FADD R181, R31, R181 ;  /* 0x000000b51fb57221 */ /* 0x000fc60000000000 */
[----:B------:R0:W5:Y:S01]  /*c3a0*/  LDL.LU R2, [R1+0x30c] ;  /* 0x00030c0001027983 */ /* 0x0001620000300800 */
[----:B------:R-:W-:-:S03]  /*c3b0*/  FADD R177, R30, R177 ;  /* 0x000000b11eb17221 */ /* 0x000fc60000000000 */
[----:B------:R-:W4:Y:S01]  /*c3c0*/  LDL.LU R240, [R1+0x308] ;  /* 0x0003080001f07983 */ /* 0x000f220000300800 */
[C---:B------:R-:W-:Y:S03]  /*c3d0*/  HMMA.16816.F32 R28, R12.reuse, R42, R56 ;  /* 0x0000002a0c1c723c */ /* 0x040fe60000001838 */
[----:B------:R-:W-:Y:S04]  /*c3e0*/  STL.64 [R1+0xb0], R132 ;  /* 0x0000b08401007387 */ /* 0x000fe80000100a00 */
[----:B------:R-:W-:Y:S04]  /*c3f0*/  STL.64 [R1+0xb8], R134 ;  /* 0x0000b88601007387 */ /* 0x000fe80000100a00 */
[----:B------:R-:W-:Y:S04]  /*c400*/  STL.64 [R1+0xa0], R32 ;  /* 0x0000a02001007387 */ /* 0x000fe80000100a00 */
[----:B------:R0:W-:Y:S02]  /*c410*/  STL.64 [R1+0xa8], R34 ;  /* 0x0000a82201007387 */ /* 0x0001e40000100a00 */
[C---:B0-----:R-:W-:Y:S06]  /*c420*/  HMMA.16816.F32 R32, R12.reuse, R38, R60 ;  /* 0x000000260c20723c */ /* 0x041fec000000183c */
[----:B------:R-:W-:Y:S04]  /*c430*/  STL.64 [R1+0x90], R28 ;  /* 0x0000901c01007387 */ /* 0x000fe80000100a00 */
[----:B------:R-:W-:Y:S11]  /*c440*/  STL.64 [R1+0x98], R30 ;  /* 0x0000981e01007387 */ /* 0x000ff60000100a00 */
[----:B------:R-:W-:Y:S02]  /*c450*/  @!UPT UIADD3 URZ, URZ, URZ, URZ ;  /* 0x0000003f3f3ff290 */ /* 0x000fe4000fffe03f */
[----:B------:R-:W-:Y:S04]  /*c460*/  STL.64 [R1+0x80], R32 ;  /* 0x0000802001007387 */ /* 0x000fe80000100a00 */
[----:B------:R0:W-:Y:S02]  /*c470*/  STL.64 [R1+0x88], R34 ;  /* 0x0000882201007387 */ /* 0x0001e40000100a00 */
[C---:B0-----:R-:W-:Y:S01]  /*c480*/  HMMA.16816.F32 R32, R12.reuse, R78, R64 ;  /* 0x0000004e0c20723c */ /* 0x041fe20000001840 */
[----:B------:R-:W-:Y:S02]  /*c490*/  FADD R167, R136, R167 ;  /* 0x000000a788a77221 */ /* 0x000fe40000000000 */
[--C-:B------:R-:W-:Y:S02]  /*c4a0*/  FADD R16, R205, -R8.reuse ;  /* 0x80000008cd107221 */ /* 0x100fe40000000000 */
[----:B------:R-:W-:Y:S11]  /*c4b0*/  FADD R167, R139, R167 ;  /* 0x000000a78ba77221 */ /* 0x000ff60000000000 */
[----:B------:R-:W-:Y:S07]  /*c4c0*/  @!UPT UIADD3 URZ, URZ, URZ, URZ ;  /* 0x0000003f3f3ff290 */ /* 0x000fee000fffe03f */
[----:B------:R-:W-:Y:S04]  /*c4d0*/  STL.64 [R1+0x70], R32 ;  /* 0x0000702001007387 */ /* 0x000fe80000100a00 */
[----:B------:R0:W-:Y:S02]  /*c4e0*/  STL.64 [R1+0x78], R34 ;  /* 0x0000782201007387 */ /* 0x0001e40000100a00 */
[----:B0-----:R-:W-:Y:S01]  /*c4f0*/  HMMA.16816.F32 R32, R12, R102, R68 ;  /* 0x000000660c20723c */ /* 0x001fe20000001844 */
[----:B------:R-:W-:Y:S02]  /*c500*/  FMUL R16, R16, 1.4426950216293334961 ;  /* 0x3fb8aa3b10107820 */ /* 0x000fe40000400000 */
[----:B------:R-:W-:Y:S02]  /*c510*/  FADD R167, R170, R167 ;  /* 0x000000a7aaa77221 */ /* 0x000fe40000000000 */
[----:B------:R-:W-:Y:S01]  /*c520*/  FADD R19, R197, -R7 ;  /* 0x80000007c5137221 */ /* 0x000fe20000000000 */
[----:B------:R0:W-:Y:S01]  /*c530*/  MUFU.EX2 R17, R16 ;  /* 0x0000001000117308 */ /* 0x0001e20000000800 */
[----:B------:R-:W-:-:S02]  /*c540*/  FADD R25, R204, -R8 ;  /* 0x80000008cc197221 */ /* 0x000fc40000000000 */
[--C-:B------:R-:W-:Y:S02]  /*c550*/  FADD R28, R201, -R8.reuse ;  /* 0x80000008c91c7221 */ /* 0x100fe40000000000 */
[----:B------:R-:W-:Y:S02]  /*c560*/  FADD R167, R169, R167 ;  /* 0x000000a7a9a77221 */ /* 0x000fe40000000000 */
[----:B------:R-:W-:Y:S02]  /*c570*/  FMUL R19, R19, 1.4426950216293334961 ;  /* 0x3fb8aa3b13137820 */ /* 0x000fe40000400000 */
[----:B0-----:R-:W-:Y:S02]  /*c580*/  FADD R16, R200, -R8 ;  /* 0x80000008c8107221 */ /* 0x001fe40000000000 */
[----:B------:R-:W-:Y:S02]  /*c590*/  FADD R181, R148, R181 ;  /* 0x000000b594b57221 */ /* 0x000fe40000000000 */
[----:B------:R-:W-:-:S02]  /*c5a0*/  FMUL R25, R25, 1.4426950216293334961 ;  /* 0x3fb8aa3b19197820 */ /* 0x000fc40000400000 */
[----:B------:R-:W-:Y:S02]  /*c5b0*/  FMUL R28, R28, 1.4426950216293334961 ;  /* 0x3fb8aa3b1c1c7820 */ /* 0x000fe40000400000 */
[----:B------:R-:W-:Y:S01]  /*c5c0*/  STL.64 [R1+0x60], R32 ;  /* 0x0000602001007387 */ /* 0x000fe20000100a00 */
[----:B------:R-:W-:-:S03]  /*c5d0*/  FADD R167, R137, R167 ;  /* 0x000000a789a77221 */ /* 0x000fc60000000000 */
[----:B------:R0:W-:Y:S01]  /*c5e0*/  STL.64 [R1+0x68], R34 ;  /* 0x0000682201007387 */ /* 0x0001e20000100a00 */
[----:B------:R-:W-:Y:S01]  /*c5f0*/  FMUL R16, R16, 1.4426950216293334961 ;  /* 0x3fb8aa3b10107820 */ /* 0x000fe20000400000 */
[----:B------:R-:W1:Y:S01]  /*c600*/  MUFU.EX2 R19, R19 ;  /* 0x0000001300137308 */ /* 0x000e620000000800 */
[----:B------:R-:W-:Y:S02]  /*c610*/  FADD R181, R149, R181 ;  /* 0x000000b595b57221 */ /* 0x000fe40000000000 */
[----:B------:R-:W-:Y:S02]  /*c620*/  FADD R177, R4, R177 ;  /* 0x000000b104b17221 */ /* 0x000fe40000000000 */
[----:B------:R-:W-:Y:S01]  /*c630*/  FADD R167, R138, R167 ;  /* 0x000000a78aa77221 */ /* 0x000fe20000000000 */
[----:B0-----:R-:W-:Y:S02]  /*c640*/  HMMA.16816.F32 R32, R12, R114, R72 ;  /* 0x000000720c20723c */ /* 0x001fe40000001848 */
[----:B------:R-:W0:Y:S01]  /*c650*/  MUFU.EX2 R25, R25 ;  /* 0x0000001900197308 */ /* 0x000e220000000800 */
[----:B------:R-:W-:-:S02]  /*c660*/  FADD R181, R150, R181 ;  /* 0x000000b596b57221 */ /* 0x000fc40000000000 */
[----:B---3--:R-:W-:-:S05]  /*c670*/  FADD R167, R22, R167 ;  /* 0x000000a716a77221 */ /* 0x008fca0000000000 */
[----:B------:R3:W-:Y:S01]  /*c680*/  MUFU.EX2 R4, R16 ;  /* 0x0000001000047308 */ /* 0x0007e20000000800 */
[----:B------:R-:W-:-:S07]  /*c690*/  FADD R181, R152, R181 ;  /* 0x000000b598b57221 */ /* 0x000fce0000000000 */
[----:B------:R-:W0:Y:S01]  /*c6a0*/  MUFU.EX2 R28, R28 ;  /* 0x0000001c001c7308 */ /* 0x000e220000000800 */
[----:B-1----:R-:W-:Y:S02]  /*c6b0*/  FADD R167, R23, R167 ;  /* 0x000000a717a77221 */ /* 0x002fe40000000000 */
[----:B------:R-:W-:Y:S02]  /*c6c0*/  FADD R181, R9, R181 ;  /* 0x000000b509b57221 */ /* 0x000fe40000000000 */
[----:B------:R-:W-:Y:S02]  /*c6d0*/  FADD R177, R24, R177 ;  /* 0x000000b118b17221 */ /* 0x000fe40000000000 */
[----:B--2---:R-:W-:Y:S01]  /*c6e0*/  FADD R9, R18, R167 ;  /* 0x000000a712097221 */ /* 0x004fe20000000000 */
[----:B------:R-:W-:Y:S01]  /*c6f0*/  F2FP.PACK_AB R18, R19, R18 ;  /* 0x000000121312723e */ /* 0x000fe200000000ff */
[----:B------:R-:W-:Y:S01]  /*c700*/  FADD R177, R17, R177 ;  /* 0x000000b111b17221 */ /* 0x000fe20000000000 */
[----:B---3--:R-:W-:Y:S01]  /*c710*/  F2FP.PACK_AB R16, R23, R22 ;  /* 0x000000161710723e */ /* 0x008fe200000000ff */
[----:B------:R-:W-:Y:S01]  /*c720*/  FADD R9, R19, R9 ;  /* 0x0000000913097221 */ /* 0x000fe20000000000 */
[----:B0-----:R-:W-:Y:S01]  /*c730*/  F2FP.PACK_AB R17, R25, R17 ;  /* 0x000000111911723e */ /* 0x001fe200000000ff */
[----:B------:R-:W-:Y:S01]  /*c740*/  STL.64 [R1+0x50], R32 ;  /* 0x0000502001007387 */ /* 0x000fe20000100a00 */
[----:B------:R-:W-:-:S03]  /*c750*/  F2FP.PACK_AB R19, R28, R4 ;  /* 0x000000041c13723e */ /* 0x000fc600000000ff */
[----:B------:R0:W-:Y:S02]  /*c760*/  STL.64 [R1+0x58], R34 ;  /* 0x0000582201007387 */ /* 0x0001e40000100a00 */
[----:B0-----:R-:W-:Y:S08]  /*c770*/  HMMA.16816.F32 R32, R12, R106, R80 ;  /* 0x0000006a0c20723c */ /* 0x001ff00000001850 */
[----:B------:R-:W-:Y:S01]  /*c780*/  HMMA.16816.F32 R12, R16, R50, R84 ;  /* 0x00000032100c723c */ /* 0x000fe20000001854 */
[----:B------:R-:W-:Y:S11]  /*c790*/  FADD R177, R25, R177 ;  /* 0x000000b119b17221 */ /* 0x000ff60000000000 */
[----:B------:R-:W-:Y:S03]  /*c7a0*/  @!UPT UIADD3 URZ, URZ, URZ, URZ ;  /* 0x0000003f3f3ff290 */ /* 0x000fe6000fffe03f */
[----:B------:R-:W-:Y:S04]  /*c7b0*/  STL.64 [R1+0x40], R32 ;  /* 0x0000402001007387 */ /* 0x000fe80000100a00 */
[----:B------:R-:W-:Y:S04]  /*c7c0*/  STL.64 [R1+0x48], R34 ;  /* 0x0000482201007387 */ /* 0x000fe80000100a00 */
[----:B------:R-:W2:Y:S04]  /*c7d0*/  LDL.LU R25, [R1+0x100] ;  /* 0x0001000001197983 */ /* 0x000ea80000300800 */
[----:B------:R-:W3:Y:S04]  /*c7e0*/  LDL.LU R23, [R1+0xfc] ;  /* 0x0000fc0001177983 */ /* 0x000ee80000300800 */
[----:B------:R-:W-:Y:S04]  /*c7f0*/  STL.64 [R1+0x30], R12 ;  /* 0x0000300c01007387 */ /* 0x000fe80000100a00 */
[----:B------:R0:W-:Y:S04]  /*c800*/  STL.64 [R1+0x38], R14 ;  /* 0x0000380e01007387 */ /* 0x0001e80000100a00 */
[----:B------:R-:W3:Y:S04]  /*c810*/  LDL.LU R22, [R1+0xf8] ;  /* 0x0000f80001167983 */ /* 0x000ee80000300800 */
[----:B0-----:R-:W3:Y:S01]  /*c820*/  LDL.LU R15, [R1+0x104] ;  /* 0x00010400010f7983 */ /* 0x001ee20000300800 */
[----:B------:R-:W-:-:S04]  /*c830*/  FADD R180, R144, R180 ;  /* 0x000000b490b47221 */ /* 0x000fc80000000000 */
[----:B------:R-:W-:-:S04]  /*c840*/  FADD R180, R145, R180 ;  /* 0x000000b491b47221 */ /* 0x000fc80000000000 */
[----:B------:R-:W-:-:S04]  /*c850*/  FADD R180, R146, R180 ;  /* 0x000000b492b47221 */ /* 0x000fc80000000000 */
[----:B------:R-:W-:-:S04]  /*c860*/  FADD R180, R147, R180 ;  /* 0x000000b493b47221 */ /* 0x000fc80000000000 */
[----:B------:R-:W-:-:S04]  /*c870*/  FADD R180, R27, R180 ;  /* 0x000000b41bb47221 */ /* 0x000fc80000000000 */
[----:B------:R-:W-:Y:S02]  /*c880*/  FADD R180, R26, R180 ;  /* 0x000000b41ab47221 */ /* 0x000fe40000000000 */
[----:B------:R-:W-:Y:S02]  /*c890*/  FADD R181, R10, R181 ;  /* 0x000000b50ab57221 */ /* 0x000fe40000000000 */
[----:B------:R-:W-:Y:S02]  /*c8a0*/  FADD R180, R128, R180 ;  /* 0x000000b480b47221 */ /* 0x000fe40000000000 */
[----:B------:R-:W-:Y:S02]  /*c8b0*/  FADD R10, R4, R177 ;  /* 0x000000b1040a7221 */ /* 0x000fe40000000000 */
[----:B------:R-:W-:Y:S02]  /*c8c0*/  FADD R181, R11, R181 ;  /* 0x000000b50bb57221 */ /* 0x000fe40000000000 */
[----:B------:R-:W-:-:S02]  /*c8d0*/  FADD R20, R20, R180 ;  /* 0x000000b414147221 */ /* 0x000fc40000000000 */
[----:B------:R-:W-:Y:S02]  /*c8e0*/  FADD R10, R28, R10 ;  /* 0x0000000a1c0a7221 */ /* 0x000fe40000000000 */
[----:B------:R-:W-:Y:S01]  /*c8f0*/  FADD R21, R21, R181 ;  /* 0x000000b515157221 */ /* 0x000fe20000000000 */
[----:B------:R-:W0:Y:S04]  /*c900*/  SHFL.BFLY PT, R11, R20, 0x2, 0x1f ;  /* 0x0c401f00140b7f89 */ /* 0x000e2800000e0000 */
[----:B------:R-:W1:Y:S04]  /*c910*/  SHFL.BFLY PT, R24, R9, 0x2, 0x1f ;  /* 0x0c401f0009187f89 */ /* 0x000e6800000e0000 */
[----:B------:R-:W1:Y:S04]  /*c920*/  SHFL.BFLY PT, R26, R10, 0x2, 0x1f ;  /* 0x0c401f000a1a7f89 */ /* 0x000e6800000e0000 */
[----:B------:R-:W4:Y:S01]  /*c930*/  SHFL.BFLY PT, R27, R21, 0x2, 0x1f ;  /* 0x0c401f00151b7f89 */ /* 0x000f2200000e0000 */
[C---:B------:R-:W-:Y:S08]  /*c940*/  HMMA.16816.F32 R44, R16.reuse, R46, R88 ;  /* 0x0000002e102c723c */ /* 0x040ff00000001858 */
[C---:B------:R-:W-:Y:S08]  /*c950*/  HMMA.16816.F32 R32, R16.reuse, R42, R92 ;  /* 0x0000002a1020723c */ /* 0x040ff0000000185c */
[----:B------:R-:W-:Y:S01]  /*c960*/  HMMA.16816.F32 R28, R16, R38, R96 ;  /* 0x00000026101c723c */ /* 0x000fe20000001860 */
[----:B0-----:R-:W-:-:S02]  /*c970*/  FADD R11, R20, R11 ;  /* 0x0000000b140b7221 */ /* 0x001fc40000000000 */
[----:B-1----:R-:W-:Y:S02]  /*c980*/  FADD R24, R9, R24 ;  /* 0x0000001809187221 */ /* 0x002fe40000000000 */
[----:B------:R-:W-:Y:S01]  /*c990*/  FADD R26, R10, R26 ;  /* 0x0000001a0a1a7221 */ /* 0x000fe20000000000 */
[----:B------:R-:W0:Y:S01]  /*c9a0*/  SHFL.BFLY PT, R4, R11, 0x1, 0x1f ;  /* 0x0c201f000b047f89 */ /* 0x000e2200000e0000 */
[----:B----4-:R-:W-:-:S03]  /*c9b0*/  FADD R27, R21, R27 ;  /* 0x0000001b151b7221 */ /* 0x010fc60000000000 */
[----:B------:R-:W1:Y:S04]  /*c9c0*/  SHFL.BFLY PT, R9, R24, 0x1, 0x1f ;  /* 0x0c201f0018097f89 */ /* 0x000e6800000e0000 */
[----:B------:R-:W4:Y:S04]  /*c9d0*/  SHFL.BFLY PT, R10, R26, 0x1, 0x1f ;  /* 0x0c201f001a0a7f89 */ /* 0x000f2800000e0000 */
[----:B------:R-:W-:Y:S04]  /*c9e0*/  STL.64 [R1+0x20], R44 ;  /* 0x0000202c01007387 */ /* 0x000fe80000100a00 */
[----:B------:R-:W0:Y:S04]  /*c9f0*/  SHFL.BFLY PT, R12, R27, 0x1, 0x1f ;  /* 0x0c201f001b0c7f89 */ /* 0x000e2800000e0000 */
[----:B------:R-:W-:Y:S04]  /*ca00*/  STL.64 [R1+0x28], R46 ;  /* 0x0000282e01007387 */ /* 0x000fe80000100a00 */
[----:B------:R-:W-:Y:S04]  /*ca10*/  STL.64 [R1+0x10], R32 ;  /* 0x0000102001007387 */ /* 0x000fe80000100a00 */
[----:B------:R-:W-:Y:S04]  /*ca20*/  STL.64 [R1+0x18], R34 ;  /* 0x0000182201007387 */ /* 0x000fe80000100a00 */
[----:B------:R0:W-:Y:S04]  /*ca30*/  STL.64 [R1], R28 ;  /* 0x0000001c01007387 */ /* 0x0001e80000100a00 */
[----:B0-----:R-:W0:Y:S01]  /*ca40*/  S2R R29, SR_CTAID.X ;  /* 0x00000000001d7919 */ /* 0x001e220000002500 */
[----:B------:R-:W-:-:S02]  /*ca50*/  FADD R11, R11, R4 ;  /* 0x000000040b0b7221 */ /* 0x000fc40000000000 */
[----:B-1----:R-:W-:Y:S02]  /*ca60*/  FADD R9, R24, R9 ;  /* 0x0000000918097221 */ /* 0x002fe40000000000 */
[----:B----4-:R-:W-:Y:S02]  /*ca70*/  FADD R10, R26, R10 ;  /* 0x0000000a1a0a7221 */ /* 0x010fe40000000000 */
[----:B------:R-:W-:Y:S01]  /*ca80*/  FADD R27, R27, R12 ;  /* 0x0000000c1b1b7221 */ /* 0x000fe20000000000 */
[----:B------:R-:W-:Y:S01]  /*ca90*/  UIADD3 UR4, UP0, UR4, 0x80, URZ ;  /* 0x0000008004047890 */ /* 0x000fe2000ff1e03f */
[----:B------:R1:W-:Y:S03]  /*caa0*/  STL.64 [R1+0x8], R30 ;  /* 0x0000081e01007387 */ /* 0x0003e60000100a00 */
[----:B------:R-:W-:Y:S01]  /*cab0*/  UIADD3.X UR5, URZ, UR5, URZ, UP0, !UPT ;  /* 0x000000053f057290 */ /* 0x000fe200087fe43f */
[----:B0-----:R-:W-:-:S04]  /*cac0*/  SHF.L.U32 R29, R29, 0x8, RZ ;  /* 0x000000081d1d7819 */ /* 0x001fc800000006ff */
[----:B------:R-:W-:Y:S02]  /*cad0*/  IADD3 R29, R29, 0x100, RZ ;  /* 0x000001001d1d7810 */ /* 0x000fe40007ffe0ff */
[----:B------:R-:W-:Y:S02]  /*cae0*/  MOV R14, UR5 ;  /* 0x00000005000e7c02 */ /* 0x000fe40008000f00 */
[----:B------:R-:W-:-:S04]  /*caf0*/  ISETP.LE.U32.AND P0, PT, R29, UR4, PT ;  /* 0x000000041d007c0c */ /* 0x000fc8000bf03070 */
[----:B------:R-:W-:Y:S01]  /*cb00*/  ISETP.GE.U32.AND.EX P0, PT, R14, RZ, PT, P0 ;  /* 0x000000ff0e00720c */ /* 0x000fe20003f06100 */
[----:B------:R-:W-:Y:S01]  /*cb10*/  IMAD.MOV.U32 R13, RZ, RZ, 0x80 ;  /* 0x00000080ff0d7424 */ /* 0x000fe200078e00ff */
[----:B------:R-:W-:Y:S03]  /*cb20*/  HMMA.16816.F32 R76, R16, R78, R108 ;  /* 0x0000004e104c723c */ /* 0x000fe6000000186c */
[C---:B------:R-:W-:Y:S02]  /*cb30*/  IMAD R3, R13.reuse, c[0x0][0x1b4], R3 ;  /* 0x00006d000d037a24 */ /* 0x040fe400078e0203 */
[----:B------:R-:W-:-:S03]  /*cb40*/  IMAD R240, R13, c[0x0][0x1a4], R240 ;  /* 0x000069000df07a24 */ /* 0x000fc600078e02f0 */
[C---:B------:R-:W-:Y:S08]  /*cb50*/  HMMA.16816.F32 R100, R16.reuse, R102, R116 ;  /* 0x000000661064723c */ /* 0x040ff00000001874 */
[C---:B------:R-:W-:Y:S08]  /*cb60*/  HMMA.16816.F32 R112, R16.reuse, R114, R120 ;  /* 0x000000721070723c */ /* 0x040ff00000001878 */
[----:B------:R-:W-:Y:S01]  /*cb70*/  HMMA.16816.F32 R104, R16, R106, R124 ;  /* 0x0000006a1068723c */ /* 0x000fe2000000187c */
[----:B--2---:R-:W-:-:S02]  /*cb80*/  FFMA R25, R176, R25, R11 ;  /* 0x00000019b0197223 */ /* 0x004fc4000000000b */
[----:B---3--:R-:W-:-:S03]  /*cb90*/  FFMA R23, R172, R23, R9 ;  /* 0x00000017ac177223 */ /* 0x008fc60000000009 */
[----:B------:R1:W-:Y:S04]  /*cba0*/  STL [R1+0x100], R25 ;  /* 0x0001001901007387 */ /* 0x0003e80000100800 */
[----:B------:R1:W-:Y:S01]  /*cbb0*/  STL [R1+0xfc], R23 ;  /* 0x0000fc1701007387 */ /* 0x0003e20000100800 */
[----:B------:R-:W-:-:S03]  /*cbc0*/  FFMA R22, R171, R22, R10 ;  /* 0x00000016ab167223 */ /* 0x000fc6000000000a */
[----:B------:R1:W-:Y:S01]  /*cbd0*/  STL [R1+0xcc], R6 ;  /* 0x0000cc0601007387 */ /* 0x0003e20000100800 */
[----:B------:R-:W-:-:S03]  /*cbe0*/  FFMA R15, R174, R15, R27 ;  /* 0x0000000fae0f7223 */ /* 0x000fc6000000001b */
[----:B------:R1:W-:Y:S04]  /*cbf0*/  STL [R1+0xf8], R22 ;  /* 0x0000f81601007387 */ /* 0x0003e80000100800 */
[----:B------:R1:W-:Y:S04]  /*cc00*/  STL [R1+0x104], R15 ;  /* 0x0001040f01007387 */ /* 0x0003e80000100800 */
[----:B------:R1:W-:Y:S04]  /*cc10*/  STL [R1+0xc8], R5 ;  /* 0x0000c80501007387 */ /* 0x0003e80000100800 */
[----:B------:R1:W-:Y:S04]  /*cc20*/  STL [R1+0xe0], R7 ;  /* 0x0000e00701007387 */ /* 0x0003e80000100800 */
[----:B------:R1:W-:Y:S01]  /*cc30*/  STL [R1+0xec], R8 ;  /* 0x0000ec0801007387 */ /* 0x0003e20000100800 */
[----:B------:R-:W-:Y:S01]  /*cc40*/  @P0 CALL.REL.NOINC `(.L_x_1) ;  /* 0x0000001000000944 */ /* 0x000fe20003c00000 */
[----:B------:R-:W-:Y:S05]  /*cc50*/  BRA `(.L_x_2) ;  /* 0xffff67b000007947 */ /* 0x000fea000383ffff */
.L_x_1:
[----:B-----5:R-:W-:Y:S01]  /*cc60*/  IMAD.MOV.U32 R0, RZ, RZ, R8 ;  /* 0x000000ffff007224 */ /* 0x020fe200078e0008 */
[----:B------:R-:W-:Y:S01]  /*cc70*/  MOV R3, R7 ;  /* 0x0000000700037202 */ /* 0x000fe20000000f00 */
[----:B------:R-:W-:Y:S01]  /*cc80*/  IMAD.MOV.U32 R2, RZ, RZ, R5 ;  /* 0x000000ffff027224 */ /* 0x000fe200078e0005 */
[----:B------:R-:W-:-:S02]  /*cc90*/  MOV R24, R6 ;  /* 0x0000000600187202 */ /* 0x000fc40000000f00 */
.L_x_0:
[----:B-1----:R-:W2:Y:S04]  /*cca0*/  LDL.LU R15, [R1+0x50] ;  /* 0x00005000010f7983 */ /* 0x002ea80000300800 */
[----:B------:R-:W3:Y:S04]  /*ccb0*/  LDL.LU R14, [R1+0x54] ;  /* 0x00005400010e7983 */ /* 0x000ee80000300800 */
[----:B------:R-:W4:Y:S04]  /*ccc0*/  LDL.LU R13, [R1+0x58] ;  /* 0x00005800010d7983 */ /* 0x000f280000300800 */
[----:B------:R-:W5:Y:S04]  /*ccd0*/  LDL.LU R12, [R1+0x5c] ;  /* 0x00005c00010c7983 */ /* 0x000f680000300800 */
        /* <DEDUP_REMOVED lines=28> */
[----:B------:R-:W0:Y:S04]  /*cea0*/  S2R R168, SR_TID.X ;  /* 0x0000000000a87919 */ /* 0x000e280000002100 */
[----:B------:R-:W1:Y:S04]  /*ceb0*/  S2R R152, SR_CTAID.Y ;  /* 0x0000000000987919 */ /* 0x000e680000002600 */
[----:B------:R-:W0:Y:S04]  /*cec0*/  S2R R36, SR_TID.X ;  /* 0x0000000000247919 */ /* 0x000e280000002100 */
[----:B------:R-:W1:Y:S01]  /*ced0*/  S2R R146, SR_CTAID.X ;  /* 0x0000000000927919 */ /* 0x000e620000002500 */
[----:B0-----:R-:W-:-:S02]  /*cee0*/  LOP3.LUT R23, R36, 0xe0, RZ, 0xc0, !PT ;  /* 0x000000e024177812 */ /* 0x001fc400078ec0ff */
[----:B------:R-:W-:Y:S02]  /*cef0*/  LOP3.LUT R36, R36, 0x1c, RZ, 0xc0, !PT ;  /* 0x0000001c24247812 */ /* 0x000fe400078ec0ff */
[----:B--2---:R-:W-:-:S03]  /*cf00*/  MOV R97, R15 ;  /* 0x0000000f00617202 */ /* 0x004fc60000000f00 */
[----:B------:R-:W-:Y:S02]  /*cf10*/  IMAD R23, R23, 0x2, R36 ;  /* 0x0000000217177824 */ /* 0x000fe400078e0224 */
[----:B---3--:R-:W-:Y:S01]  /*cf20*/  IMAD.MOV.U32 R95, RZ, RZ, R14 ;  /* 0x000000ffff5f7224 */ /* 0x008fe200078e000e */
[----:B----4-:R-:W-:Y:S01]  /*cf30*/  MOV R93, R13 ;  /* 0x0000000d005d7202 */ /* 0x010fe20000000f00 */
[----:B-----5:R-:W-:Y:S02]  /*cf40*/  IMAD.MOV.U32 R87, RZ, RZ, R12 ;  /* 0x000000ffff577224 */ /* 0x020fe400078e000c */
[----:B------:R-:W-:Y:S02]  /*cf50*/  IMAD.MOV.U32 R89, RZ, RZ, R10 ;  /* 0x000000ffff597224 */ /* 0x000fe400078e000a */
[----:B------:R-:W2:Y:S01]  /*cf60*/  LDL.LU R10, [R1+0x104] ;  /* 0x00010400010a7983 */ /* 0x000ea20000300800 */
[----:B------:R-:W-:-:S03]  /*cf70*/  MOV R91, R11 ;  /* 0x0000000b005b7202 */ /* 0x000fc60000000f00 */
[----:B------:R-:W3:Y:S04]  /*cf80*/  LDL.LU R81, [R1+0x30] ;  /* 0x0000300001517983 */ /* 0x000ee80000300800 */
[----:B------:R-:W4:Y:S04]  /*cf90*/  LDL.LU R75, [R1+0x34] ;  /* 0x00003400014b7983 */ /* 0x000f280000300800 */
[----:B------:R-:W5:Y:S01]  /*cfa0*/  LDL.LU R73, [R1+0x38] ;  /* 0x0000380001497983 */ /* 0x000f620000300800 */
[----:B------:R-:W-:-:S03]  /*cfb0*/  MOV R145, R35 ;  /* 0x0000002300917202 */ /* 0x000fc60000000f00 */
[----:B------:R-:W3:Y:S01]  /*cfc0*/  LDL.LU R59, [R1+0x3c] ;  /* 0x00003c00013b7983 */ /* 0x000ee20000300800 */
[----:B------:R-:W-:-:S03]  /*cfd0*/  IMAD.MOV.U32 R143, RZ, RZ, R34 ;  /* 0x000000ffff8f7224 */ /* 0x000fc600078e0022 */
[----:B------:R-:W3:Y:S04]  /*cfe0*/  LDL.LU R71, [R1+0x20] ;  /* 0x0000200001477983 */ /* 0x000ee80000300800 */
[----:B------:R-:W3:Y:S04]  /*cff0*/  LDL.LU R69, [R1+0x24] ;  /* 0x0000240001457983 */ /* 0x000ee80000300800 */
[----:B------:R-:W3:Y:S01]  /*d000*/  LDL.LU R53, [R1+0x28] ;  /* 0x0000280001357983 */ /* 0x000ee20000300800 */
[----:B------:R-:W-:-:S03]  /*d010*/  MOV R141, R33 ;  /* 0x00000021008d7202 */ /* 0x000fc60000000f00 */
[----:B------:R-:W3:Y:S01]  /*d020*/  LDL.LU R57, [R1+0x2c] ;  /* 0x00002c0001397983 */ /* 0x000ee20000300800 */
[----:B------:R-:W-:-:S03]  /*d030*/  IMAD.MOV.U32 R139, RZ, RZ, R32 ;  /* 0x000000ffff8b7224 */ /* 0x000fc600078e0020 */
[----:B------:R-:W3:Y:S04]  /*d040*/  LDL.LU R14, [R1+0x100] ;  /* 0x00010000010e7983 */ /* 0x000ee80000300800 */
[----:B------:R-:W4:Y:S04]  /*d050*/  LDL.LU R67, [R1+0x10] ;  /* 0x0000100001437983 */ /* 0x000f280000300800 */
[----:B------:R-:W4:Y:S01]  /*d060*/  LDL.LU R65, [R1+0x14] ;  /* 0x0000140001417983 */ /* 0x000f220000300800 */
[----:B------:R-:W-:-:S03]  /*d070*/  MOV R137, R31 ;  /* 0x0000001f00897202 */ /* 0x000fc60000000f00 */
[----:B------:R-:W4:Y:S01]  /*d080*/  LDL.LU R51, [R1+0x18] ;  /* 0x0000180001337983 */ /* 0x000f220000300800 */
[----:B------:R-:W-:-:S03]  /*d090*/  IMAD.MOV.U32 R135, RZ, RZ, R30 ;  /* 0x000000ffff877224 */ /* 0x000fc600078e001e */
[----:B------:R-:W4:Y:S01]  /*d0a0*/  LDL.LU R55, [R1+0x1c] ;  /* 0x00001c0001377983 */ /* 0x000f220000300800 */
[----:B------:R-:W-:-:S03]  /*d0b0*/  MOV R133, R29 ;  /* 0x0000001d00857202 */ /* 0x000fc60000000f00 */
[----:B------:R-:W4:Y:S01]  /*d0c0*/  LDL.LU R12, [R1+0xfc] ;  /* 0x0000fc00010c7983 */ /* 0x000f220000300800 */
[----:B------:R-:W-:-:S03]  /*d0d0*/  IMAD.MOV.U32 R131, RZ, RZ, R28 ;  /* 0x000000ffff837224 */ /* 0x000fc600078e001c */
[----:B------:R-:W5:Y:S01]  /*d0e0*/  LDL.LU R11, [R1+0xf8] ;  /* 0x0000f800010b7983 */ /* 0x000f620000300800 */
[----:B------:R-:W-:-:S03]  /*d0f0*/  MOV R129, R27 ;  /* 0x0000001b00817202 */ /* 0x000fc60000000f00 */
[----:B------:R-:W5:Y:S01]  /*d100*/  LDL.LU R63, [R1] ;  /* 0x00000000013f7983 */ /* 0x000f620000300800 */
[----:B------:R-:W-:-:S03]  /*d110*/  IMAD.MOV.U32 R127, RZ, RZ, R26 ;  /* 0x000000ffff7f7224 */ /* 0x000fc600078e001a */
[----:B------:R-:W5:Y:S01]  /*d120*/  LDL.LU R61, [R1+0x4] ;  /* 0x00000400013d7983 */ /* 0x000f620000300800 */
[----:B------:R-:W-:-:S03]  /*d130*/  MOV R125, R25 ;  /* 0x00000019007d7202 */ /* 0x000fc60000000f00 */
[----:B------:R-:W5:Y:S01]  /*d140*/  LDL.LU R49, [R1+0x8] ;  /* 0x0000080001317983 */ /* 0x000f620000300800 */
[----:B------:R-:W-:-:S03]  /*d150*/  IMAD.MOV.U32 R123, RZ, RZ, R22 ;  /* 0x000000ffff7b7224 */ /* 0x000fc600078e0016 */
[----:B------:R-:W5:Y:S01]  /*d160*/  LDL.LU R47, [R1+0xc] ;  /* 0x00000c00012f7983 */ /* 0x000f620000300800 */
[----:B------:R-:W-:-:S03]  /*d170*/  MOV R121, R21 ;  /* 0x0000001500797202 */ /* 0x000fc60000000f00 */
[----:B------:R-:W0:Y:S01]  /*d180*/  S2R R13, SR_TID.X ;  /* 0x00000000000d7919 */ /* 0x000e220000002100 */
[----:B------:R-:W-:Y:S01]  /*d190*/  IMAD.MOV.U32 R119, RZ, RZ, R20 ;  /* 0x000000ffff777224 */ /* 0x000fe200078e0014 */
[----:B------:R-:W-:Y:S01]  /*d1a0*/  MOV R117, R19 ;  /* 0x0000001300757202 */ /* 0x000fe20000000f00 */
[----:B------:R-:W-:Y:S01]  /*d1b0*/  IMAD.MOV.U32 R111, RZ, RZ, R18 ;  /* 0x000000ffff6f7224 */ /* 0x000fe200078e0012 */
[----:B------:R-:W-:Y:S01]  /*d1c0*/  MOV R109, R17 ;  /* 0x00000011006d7202 */ /* 0x000fe20000000f00 */
[----:B------:R-:W-:Y:S01]  /*d1d0*/  IMAD.MOV.U32 R99, RZ, RZ, R16 ;  /* 0x000000ffff637224 */ /* 0x000fe200078e0010 */
[----:B0-----:R-:W-:Y:S01]  /*d1e0*/  LOP3.LUT R13, R13, 0x3, RZ, 0xc0, !PT ;  /* 0x000000030d0d7812 */ /* 0x001fe200078ec0ff */
[C---:B------:R-:W-:Y:S01]  /*d1f0*/  IMAD.SHL.U32 R18, R168.reuse, 0x8, RZ ;  /* 0x00000008a8127824 */ /* 0x040fe200078e00ff */
[----:B------:R-:W-:Y:S02]  /*d200*/  SHF.L.U32 R19, R168, 0x2, RZ ;  /* 0x00000002a8137819 */ /* 0x000fe400000006ff */
[----:B------:R-:W-:-:S02]  /*d210*/  SHF.R.U32.HI R26, RZ, 0x1, R168 ;  /* 0x00000001ff1a7819 */ /* 0x000fc400000116a8 */
[----:B------:R-:W-:Y:S02]  /*d220*/  LOP3.LUT R18, R18, 0x38, RZ, 0xc0, !PT ;  /* 0x0000003812127812 */ /* 0x000fe400078ec0ff */
[----:B------:R-:W-:Y:S01]  /*d230*/  LOP3.LUT R25, R19, 0x3c0, RZ, 0xc0, !PT ;  /* 0x000003c013197812 */ /* 0x000fe200078ec0ff */
[----:B------:R-:W0:Y:S01]  /*d240*/  S2R R27, SR_TID.X ;  /* 0x00000000001b7919 */ /* 0x000e220000002100 */
[C---:B-1----:R-:W-:Y:S02]  /*d250*/  PRMT R146, R168.reuse, 0x6540, R146 ;  /* 0x00006540a8927816 */ /* 0x042fe40000000092 */
[----:B------:R-:W-:Y:S01]  /*d260*/  SHF.L.U32 R16, R168, 0xb, RZ ;  /* 0x0000000ba8107819 */ /* 0x000fe200000006ff */
[----:B------:R-:W-:-:S03]  /*d270*/  IMAD.SHL.U32 R23, R23, 0x4, RZ ;  /* 0x0000000417177824 */ /* 0x000fc600078e00ff */
[----:B------:R-:W-:Y:S02]  /*d280*/  LOP3.LUT R16, R16, 0x3000, RZ, 0xc0, !PT ;  /* 0x0000300010107812 */ /* 0x000fe400078ec0ff */
[----:B0-----:R-:W-:-:S04]  /*d290*/  LOP3.LUT R31, R27, 0xff, RZ, 0xc0, !PT ;  /* 0x000000ff1b1f7812 */ /* 0x001fc800078ec0ff */
[----:B------:R-:W-:Y:S02]  /*d2a0*/  LEA R36, R31, R16, 0x4 ;  /* 0x000000101f247211 */ /* 0x000fe400078e20ff */
[----:B--2---:R-:W-:Y:S01]  /*d2b0*/  MOV R147, R10 ;  /* 0x0000000a00937202 */ /* 0x004fe20000000f00 */
[----:B------:R-:W-:-:S03]  /*d2c0*/  IMAD.SHL.U32 R10, R168, 0x200, RZ ;  /* 0x00000200a80a7824 */ /* 0x000fc600078e00ff */
[C---:B------:R-:W-:Y:S01]  /*d2d0*/  FSETP.GEU.AND P1, PT, R147.reuse, 1.175494350822287508e-38, PT ;  /* 0x008000009300780b */ /* 0x040fe20003f2e000 */
[----:B------:R-:W-:Y:S01]  /*d2e0*/  FMUL R20, R147, 8388608 ;  /* 0x4b00000093147820 */ /* 0x000fe20000400000 */
[----:B------:R-:W-:-:S04]  /*d2f0*/  LOP3.LUT R10, R10, 0x3000, RZ, 0xc0, !PT ;  /* 0x000030000a0a7812 */ /* 0x000fc800078ec0ff */
[----:B------:R-:W-:Y:S01]  /*d300*/  FSEL R20, R20, R147, !P1 ;  /* 0x0000009314147208 */ /* 0x000fe20004800000 */
[----:B------:R-:W-:-:S03]  /*d310*/  IMAD R28, R13, 0x20, R10 ;  /* 0x000000200d1c7824 */ /* 0x000fc600078e020a */
[----:B------:R-:W-:-:S04]  /*d320*/  IADD3 R10, R20, -0x3f3504f3, RZ ;  /* 0xc0cafb0d140a7810 */ /* 0x000fc80007ffe0ff */
[----:B------:R-:W-:Y:S02]  /*d330*/  LOP3.LUT R15, R10, 0xff800000, RZ, 0xc0, !PT ;  /* 0xff8000000a0f7812 */ /* 0x000fe400078ec0ff */
[----:B---3--:R-:W-:-:S04]  /*d340*/  MOV R42, R14 ;  /* 0x0000000e002a7202 */ /* 0x008fc80000000f00 */
[C---:B------:R-:W-:Y:S01]  /*d350*/  FSETP.GEU.AND P2, PT, R42.reuse, 1.175494350822287508e-38, PT ;  /* 0x008000002a00780b */ /* 0x040fe20003f4e000 */
[----:B------:R-:W-:-:S05]  /*d360*/  FMUL R21, R42, 8388608 ;  /* 0x4b0000002a157820 */ /* 0x000fca0000400000 */
[----:B------:R-:W-:Y:S02]  /*d370*/  FSEL R21, R21, R42, !P2 ;  /* 0x0000002a15157208 */ /* 0x000fe40005000000 */
[----:B----4-:R-:W-:Y:S01]  /*d380*/  MOV R37, R12 ;  /* 0x0000000c00257202 */ /* 0x010fe20000000f00 */
[----:B-----5:R-:W-:-:S03]  /*d390*/  IMAD.MOV.U32 R30, RZ, RZ, R11 ;  /* 0x000000ffff1e7224 */ /* 0x020fc600078e000b */
[C---:B------:R-:W-:Y:S01]  /*d3a0*/  FSETP.GEU.AND P3, PT, R37.reuse, 1.175494350822287508e-38, PT ;  /* 0x008000002500780b */ /* 0x040fe20003f6e000 */
[----:B------:R-:W-:Y:S01]  /*d3b0*/  FMUL R22, R37, 8388608 ;  /* 0x4b00000025167820 */ /* 0x000fe20000400000 */
[----:B------:R-:W-:Y:S01]  /*d3c0*/  IADD3 R10, R21, -0x3f3504f3, RZ ;  /* 0xc0cafb0d150a7810 */ /* 0x000fe20007ffe0ff */
[C---:B------:R-:W-:Y:S01]  /*d3d0*/  FMUL R29, R30.reuse, 8388608 ;  /* 0x4b0000001e1d7820 */ /* 0x040fe20000400000 */
[----:B------:R-:W-:Y:S02]  /*d3e0*/  FSETP.GEU.AND P4, PT, R30, 1.175494350822287508e-38, PT ;  /* 0x008000001e00780b */ /* 0x000fe40003f8e000 */
[----:B------:R-:W-:Y:S02]  /*d3f0*/  FSEL R22, R22, R37, !P3 ;  /* 0x0000002516167208 */ /* 0x000fe40005800000 */
[----:B------:R-:W-:Y:S02]  /*d400*/  LOP3.LUT R44, R10, 0xff800000, RZ, 0xc0, !PT ;  /* 0xff8000000a2c7812 */ /* 0x000fe400078ec0ff */
[----:B------:R-:W-:-:S02]  /*d410*/  IADD3 R10, R22, -0x3f3504f3, RZ ;  /* 0xc0cafb0d160a7810 */ /* 0x000fc40007ffe0ff */
[----:B------:R-:W-:Y:S02]  /*d420*/  FSEL R29, R29, R30, !P4 ;  /* 0x0000001e1d1d7208 */ /* 0x000fe40006000000 */
[----:B------:R-:W-:Y:S02]  /*d430*/  LOP3.LUT R39, R10, 0xff800000, RZ, 0xc0, !PT ;  /* 0xff8000000a277812 */ /* 0x000fe400078ec0ff */
[----:B------:R-:W-:Y:S01]  /*d440*/  IADD3 R10, R29, -0x3f3504f3, RZ ;  /* 0xc0cafb0d1d0a7810 */ /* 0x000fe20007ffe0ff */
[----:B------:R-:W-:-:S03]  /*d450*/  IMAD R12, R152, c[0x0][0x1c0], RZ ;  /* 0x00007000980c7a24 */ /* 0x000fc600078e02ff */
[----:B------:R-:W-:Y:S02]  /*d460*/  LOP3.LUT R46, R10, 0xff800000, RZ, 0xc0, !PT ;  /* 0xff8000000a2e7812 */ /* 0x000fe400078ec0ff */
[----:B------:R-:W-:Y:S02]  /*d470*/  LOP3.LUT R10, R26, 0x4, RZ, 0xc0, !PT ;  /* 0x000000041a0a7812 */ /* 0x000fe400078ec0ff */
[----:B------:R-:W-:Y:S02]  /*d480*/  FSETP.GT.AND P0, PT, |R30|, 8.50705917302346158658e+37, PT ;  /* 0x7e8000001e00780b */ /* 0x000fe40003f04200 */
[----:B------:R-:W-:Y:S01]  /*d490*/  IADD3 R25, R10, R18, R25 ;  /* 0x000000120a197210 */ /* 0x000fe20007ffe019 */
[C---:B------:R-:W-:Y:S01]  /*d4a0*/  IMAD.HI R18, R12.reuse, 0x2, RZ ;  /* 0x000000020c127827 */ /* 0x040fe200078e02ff */
[----:B------:R-:W-:Y:S01]  /*d4b0*/  SHF.L.U32 R26, R12, 0x1, RZ ;  /* 0x000000010c1a7819 */ /* 0x000fe200000006ff */
[----:B------:R-:W0:Y:S01]  /*d4c0*/  I2F R11, R15 ;  /* 0x0000000f000b7306 */ /* 0x000e220000201400 */
[----:B------:R-:W-:Y:S01]  /*d4d0*/  FSEL R12, RZ, -23, P2 ;  /* 0xc1b80000ff0c7808 */ /* 0x000fe20001000000 */
[----:B------:R-:W-:Y:S01]  /*d4e0*/  BAR.SYNC.DEFER_BLOCKING 0x0 ;  /* 0x0000000000007b1d */ /* 0x000fe20000010000 */
[----:B------:R-:W-:-:S02]  /*d4f0*/  FSETP.GEU.AND P2, PT, |R30|, 1.175494350822287508e-38, PT ;  /* 0x008000001e00780b */ /* 0x000fc40003f4e200 */
[----:B------:R-:W-:-:S03]  /*d500*/  FSEL R10, RZ, -23, P1 ;  /* 0xc1b80000ff0a7808 */ /* 0x000fc60000800000 */
[----:B------:R-:W-:Y:S01]  /*d510*/  @P0 FMUL R30, R30, 0.25 ;  /* 0x3e8000001e1e0820 */ /* 0x000fe20000400000 */
[----:B------:R-:W-:Y:S01]  /*d520*/  FSETP.GT.AND P1, PT, |R37|, 8.50705917302346158658e+37, PT ;  /* 0x7e8000002500780b */ /* 0x000fe20003f24200 */
[----:B------:R-:W-:Y:S02]  /*d530*/  @P0 FMUL R107, R107, 0.25 ;  /* 0x3e8000006b6b0820 */ /* 0x000fe40000400000 */
[----:B------:R-:W-:Y:S02]  /*d540*/  @P0 FMUL R106, R106, 0.25 ;  /* 0x3e8000006a6a0820 */ /* 0x000fe40000400000 */
[----:B------:R-:W-:Y:S02]  /*d550*/  @P0 FMUL R115, R115, 0.25 ;  /* 0x3e80000073730820 */ /* 0x000fe40000400000 */
[----:B------:R-:W-:Y:S02]  /*d560*/  @P0 FMUL R114, R114, 0.25 ;  /* 0x3e80000072720820 */ /* 0x000fe40000400000 */
[----:B------:R-:W-:-:S02]  /*d570*/  @P0 FMUL R103, R103, 0.25 ;  /* 0x3e80000067670820 */ /* 0x000fc40000400000 */
[----:B------:R-:W-:Y:S02]  /*d580*/  @P0 FMUL R102, R102, 0.25 ;  /* 0x3e80000066660820 */ /* 0x000fe40000400000 */
        /* <DEDUP_REMOVED lines=10> */
[----:B------:R-:W-:Y:S01]  /*d630*/  @!P2 FMUL R30, R30, 16777216 ;  /* 0x4b8000001e1ea820 */ /* 0x000fe20000400000 */
[----:B------:R-:W1:Y:S01]  /*d640*/  I2F R19, R46 ;  /* 0x0000002e00137306 */ /* 0x000e620000201400 */
[----:B0-----:R-:W-:-:S02]  /*d650*/  FFMA.FTZ R40, R11, 1.1920928955078125e-07, R10 ;  /* 0x340000000b287823 */ /* 0x001fc4000001000a */
[----:B------:R-:W-:Y:S02]  /*d660*/  @!P2 FMUL R107, R107, 16777216 ;  /* 0x4b8000006b6ba820 */ /* 0x000fe40000400000 */
[----:B------:R-:W-:Y:S02]  /*d670*/  @!P2 FMUL R106, R106, 16777216 ;  /* 0x4b8000006a6aa820 */ /* 0x000fe40000400000 */
[----:B------:R-:W-:Y:S01]  /*d680*/  @!P2 FMUL R115, R115, 16777216 ;  /* 0x4b8000007373a820 */ /* 0x000fe20000400000 */
[----:B------:R-:W0:Y:S01]  /*d690*/  MUFU.RCP R10, R30 ;  /* 0x0000001e000a7308 */ /* 0x000e220000001000 */
[----:B------:R-:W-:Y:S02]  /*d6a0*/  @!P2 FMUL R114, R114, 16777216 ;  /* 0x4b8000007272a820 */ /* 0x000fe40000400000 */
[----:B------:R-:W-:Y:S02]  /*d6b0*/  @!P2 FMUL R103, R103, 16777216 ;  /* 0x4b8000006767a820 */ /* 0x000fe40000400000 */
[----:B------:R-:W-:-:S02]  /*d6c0*/  @!P2 FMUL R102, R102, 16777216 ;  /* 0x4b8000006666a820 */ /* 0x000fc40000400000 */
[----:B------:R-:W-:Y:S02]  /*d6d0*/  @!P2 FMUL R79, R79, 16777216 ;  /* 0x4b8000004f4fa820 */ /* 0x000fe40000400000 */
[----:B------:R-:W-:Y:S02]  /*d6e0*/  @!P2 FMUL R78, R78, 16777216 ;  /* 0x4b8000004e4ea820 */ /* 0x000fe40000400000 */
[----:B------:R-:W-:Y:S02]  /*d6f0*/  @!P2 FMUL R47, R47, 16777216 ;  /* 0x4b8000002f2fa820 */ /* 0x000fe40000400000 */
[----:B------:R-:W-:Y:S02]  /*d700*/  @!P2 FMUL R49, R49, 16777216 ;  /* 0x4b8000003131a820 */ /* 0x000fe40000400000 */
[----:B------:R-:W-:Y:S02]  /*d710*/  @!P2 FMUL R55, R55, 16777216 ;  /* 0x4b8000003737a820 */ /* 0x000fe40000400000 */
[----:B------:R-:W-:-:S02]  /*d720*/  @!P2 FMUL R51, R51, 16777216 ;  /* 0x4b8000003333a820 */ /* 0x000fc40000400000 */
[----:B------:R-:W-:Y:S02]  /*d730*/  @!P2 FMUL R57, R57, 16777216 ;  /* 0x4b8000003939a820 */ /* 0x000fe40000400000 */
[----:B------:R-:W-:Y:S02]  /*d740*/  @!P2 FMUL R53, R53, 16777216 ;  /* 0x4b8000003535a820 */ /* 0x000fe40000400000 */
[----:B------:R-:W-:Y:S02]  /*d750*/  @!P2 FMUL R59, R59, 16777216 ;  /* 0x4b8000003b3ba820 */ /* 0x000fe40000400000 */
[----:B------:R-:W-:Y:S01]  /*d760*/  @!P2 FMUL R73, R73, 16777216 ;  /* 0x4b8000004949a820 */ /* 0x000fe20000400000 */
[----:B------:R-:W-:Y:S01]  /*d770*/  FSETP.GEU.AND P2, PT, |R37|, 1.175494350822287508e-38, PT ;  /* 0x008000002500780b */ /* 0x000fe20003f4e200 */
[----:B------:R-:W-:Y:S01]  /*d780*/  IMAD R14, R146, c[0x0][0x1c4], RZ ;  /* 0x00007100920e7a24 */ /* 0x000fe200078e02ff */
[----:B------:R-:W-:-:S03]  /*d790*/  LOP3.LUT R28, R28, R23, RZ, 0x3c, !PT ;  /* 0x000000171c1c7212 */ /* 0x000fc600078e3cff */
[C---:B------:R-:W-:Y:S01]  /*d7a0*/  IMAD.SHL.U32 R27, R14.reuse, 0x2, RZ ;  /* 0x000000020e1b7824 */ /* 0x040fe200078e00ff */
[----:B------:R-:W-:Y:S01]  /*d7b0*/  FSEL R16, RZ, -23, P4 ;  /* 0xc1b80000ff107808 */ /* 0x000fe20002000000 */
[----:B------:R-:W-:Y:S02]  /*d7c0*/  @P1 FMUL R37, R37, 0.25 ;  /* 0x3e80000025251820 */ /* 0x000fe40000400000 */
[----:B------:R-:W-:Y:S01]  /*d7d0*/  IMAD.HI R23, R14, 0x2, RZ ;  /* 0x000000020e177827 */ /* 0x000fe200078e02ff */
[----:B------:R-:W-:Y:S02]  /*d7e0*/  IADD3 R26, P5, P6, R27, c[0x0][0x178], R26 ;  /* 0x00005e001b1a7a10 */ /* 0x000fe40007ebe01a */
[----:B------:R-:W-:Y:S01]  /*d7f0*/  FSETP.GT.AND P0, PT, |R42|, 8.50705917302346158658e+37, PT ;  /* 0x7e8000002a00780b */ /* 0x000fe20003f04200 */
        /* <DEDUP_REMOVED lines=14> */
[----:B------:R-:W-:Y:S02]  /*d8e0*/  @!P2 FMUL R37, R37, 16777216 ;  /* 0x4b8000002525a820 */ /* 0x000fe40000400000 */
[----:B------:R-:W-:Y:S02]  /*d8f0*/  @P1 FMUL R75, R75, 0.25 ;  /* 0x3e8000004b4b1820 */ /* 0x000fe40000400000 */
[----:B------:R-:W-:Y:S01]  /*d900*/  @P1 FMUL R81, R81, 0.25 ;  /* 0x3e80000051511820 */ /* 0x000fe20000400000 */
[----:B------:R-:W-:Y:S01]  /*d910*/  IADD3.X R27, R23, c[0x0][0x17c], R18, P5, P6 ;  /* 0x00005f00171b7a10 */ /* 0x000fe20002fec412 */
[----:B-1----:R-:W-:Y:S01]  /*d920*/  FFMA.FTZ R45, R19, 1.1920928955078125e-07, R16 ;  /* 0x34000000132d7823 */ /* 0x002fe20000010010 */
[----:B------:R-:W-:Y:S01]  /*d930*/  I2F R17, R39 ;  /* 0x0000002700117306 */ /* 0x000fe20000201400 */
[C---:B0-----:R-:W-:Y:S02]  /*d940*/  FMUL R23, R10.reuse, R107 ;  /* 0x0000006b0a177220 */ /* 0x041fe40000400000 */
[----:B------:R-:W-:-:S02]  /*d950*/  FMUL R30, R10, R106 ;  /* 0x0000006a0a1e7220 */ /* 0x000fc40000400000 */
[C---:B------:R-:W-:Y:S02]  /*d960*/  FMUL R31, R10.reuse, R115 ;  /* 0x000000730a1f7220 */ /* 0x040fe40000400000 */
[C---:B------:R-:W-:Y:S01]  /*d970*/  FMUL R32, R10.reuse, R114 ;  /* 0x000000720a207220 */ /* 0x040fe20000400000 */
[----:B------:R-:W0:Y:S01]  /*d980*/  I2F R13, R44 ;  /* 0x0000002c000d7306 */ /* 0x000e220000201400 */
[C---:B------:R-:W-:Y:S02]  /*d990*/  FMUL R33, R10.reuse, R103 ;  /* 0x000000670a217220 */ /* 0x040fe40000400000 */
[C---:B------:R-:W-:Y:S02]  /*d9a0*/  FMUL R34, R10.reuse, R102 ;  /* 0x000000660a227220 */ /* 0x040fe40000400000 */
[C---:B------:R-:W-:Y:S02]  /*d9b0*/  FMUL R35, R10.reuse, R79 ;  /* 0x0000004f0a237220 */ /* 0x040fe40000400000 */
[----:B------:R-:W-:-:S02]  /*d9c0*/  FMUL R38, R10, R78 ;  /* 0x0000004e0a267220 */ /* 0x000fc40000400000 */
[C---:B------:R-:W-:Y:S02]  /*d9d0*/  FMUL R19, R10.reuse, R47 ;  /* 0x0000002f0a137220 */ /* 0x040fe40000400000 */
[C---:B------:R-:W-:Y:S02]  /*d9e0*/  FMUL R56, R10.reuse, R49 ;  /* 0x000000310a387220 */ /* 0x040fe40000400000 */
[C---:B------:R-:W-:Y:S02]  /*d9f0*/  FMUL R55, R10.reuse, R55 ;  /* 0x000000370a377220 */ /* 0x040fe40000400000 */
[C---:B------:R-:W-:Y:S02]  /*da00*/  FMUL R58, R10.reuse, R51 ;  /* 0x000000330a3a7220 */ /* 0x040fe40000400000 */
[C---:B------:R-:W-:Y:S02]  /*da10*/  FMUL R57, R10.reuse, R57 ;  /* 0x000000390a397220 */ /* 0x040fe40000400000 */
[----:B------:R-:W-:-:S02]  /*da20*/  FMUL R60, R10, R53 ;  /* 0x000000350a3c7220 */ /* 0x000fc40000400000 */
[C---:B------:R-:W-:Y:S02]  /*da30*/  FMUL R59, R10.reuse, R59 ;  /* 0x0000003b0a3b7220 */ /* 0x040fe40000400000 */
[----:B------:R-:W-:Y:S02]  /*da40*/  FMUL R62, R10, R73 ;  /* 0x000000490a3e7220 */ /* 0x000fe40000400000 */
[----:B------:R-:W-:Y:S01]  /*da50*/  @!P2 FMUL R105, R105, 16777216 ;  /* 0x4b8000006969a820 */ /* 0x000fe20000400000 */
[----:B------:R-:W1:Y:S01]  /*da60*/  MUFU.RCP R10, R37 ;  /* 0x00000025000a7308 */ /* 0x000e620000001000 */
        /* <DEDUP_REMOVED lines=14> */
[----:B------:R-:W-:Y:S01]  /*db50*/  @!P2 FMUL R81, R81, 16777216 ;  /* 0x4b8000005151a820 */ /* 0x000fe20000400000 */
[C---:B------:R-:W-:Y:S01]  /*db60*/  FSETP.GEU.AND P2, PT, |R42|.reuse, 1.175494350822287508e-38, PT ;  /* 0x008000002a00780b */ /* 0x040fe20003f4e200 */
[----:B------:R-:W-:Y:S01]  /*db70*/  @P0 FMUL R42, R42, 0.25 ;  /* 0x3e8000002a2a0820 */ /* 0x000fe20000400000 */
[----:B------:R-:W-:Y:S01]  /*db80*/  FSEL R14, RZ, -23, P3 ;  /* 0xc1b80000ff0e7808 */ /* 0x000fe20001800000 */
[----:B0-----:R-:W-:Y:S01]  /*db90*/  FFMA.FTZ R41, R13, 1.1920928955078125e-07, R12 ;  /* 0x340000000d297823 */ /* 0x001fe2000001000c */
[----:B------:R-:W-:Y:S01]  /*dba0*/  FSETP.GT.AND P1, PT, |R147|, 8.50705917302346158658e+37, PT ;  /* 0x7e8000009300780b */ /* 0x000fe20003f24200 */
[----:B-1----:R-:W-:-:S02]  /*dbb0*/  FMUL R47, R10, R105 ;  /* 0x000000690a2f7220 */ /* 0x002fc40000400000 */
[----:B------:R-:W-:Y:S02]  /*dbc0*/  FFMA.FTZ R43, R17, 1.1920928955078125e-07, R14 ;  /* 0x34000000112b7823 */ /* 0x000fe4000001000e */
[----:B------:R-:W-:-:S04]  /*dbd0*/  FMUL R17, R10, R61 ;  /* 0x0000003d0a117220 */ /* 0x000fc80000400000 */
[----:B------:R-:W-:Y:S02]  /*dbe0*/  @!P2 FMUL R42, R42, 16777216 ;  /* 0x4b8000002a2aa820 */ /* 0x000fe40000400000 */
[C---:B------:R-:W-:Y:S02]  /*dbf0*/  FMUL R48, R10.reuse, R104 ;  /* 0x000000680a307220 */ /* 0x040fe40000400000 */
        /* <DEDUP_REMOVED lines=11> */
[C---:B------:R-:W-:Y:S02]  /*dcb0*/  FMUL R12, R10.reuse, R75 ;  /* 0x0000004b0a0c7220 */ /* 0x040fe40000400000 */
[----:B------:R-:W-:Y:S02]  /*dcc0*/  FMUL R61, R10, R81 ;  /* 0x000000510a3d7220 */ /* 0x000fe40000400000 */
[----:B------:R-:W-:Y:S01]  /*dcd0*/  @P0 FMUL R83, R83, 0.25 ;  /* 0x3e80000053530820 */ /* 0x000fe20000400000 */
[----:B------:R-:W0:Y:S01]  /*dce0*/  MUFU.RCP R10, R42 ;  /* 0x0000002a000a7308 */ /* 0x000e220000001000 */
        /* <DEDUP_REMOVED lines=14> */
[----:B------:R-:W-:Y:S01]  /*ddd0*/  @P0 FMUL R145, R145, 0.25 ;  /* 0x3e80000091910820 */ /* 0x000fe20000400000 */
[C---:B------:R-:W-:Y:S01]  /*dde0*/  FSETP.GEU.AND P0, PT, |R147|.reuse, 1.175494350822287508e-38, PT ;  /* 0x008000009300780b */ /* 0x040fe20003f0e200 */
[----:B------:R-:W-:Y:S02]  /*ddf0*/  @P1 FMUL R147, R147, 0.25 ;  /* 0x3e80000093931820 */ /* 0x000fe40000400000 */
        /* <DEDUP_REMOVED lines=17> */
[C---:B0-----:R-:W-:Y:S02]  /*df10*/  FMUL R63, R10.reuse, R83 ;  /* 0x000000530a3f7220 */ /* 0x041fe40000400000 */
        /* <DEDUP_REMOVED lines=14> */
[----:B------:R-:W-:Y:S02]  /*e000*/  FMUL R88, R10, R145 ;  /* 0x000000910a587220 */ /* 0x000fe40000400000 */
[----:B------:R-:W0:Y:S01]  /*e010*/  MUFU.RCP R10, R147 ;  /* 0x00000093000a7308 */ /* 0x000e220000001000 */
        /* <DEDUP_REMOVED lines=18> */
[----:B0-----:R-:W-:-:S02]  /*e140*/  FMUL R65, R10, R89 ;  /* 0x000000590a417220 */ /* 0x001fc40000400000 */
[C---:B------:R-:W-:Y:S02]  /*e150*/  FMUL R89, R10.reuse, R6 ;  /* 0x000000060a597220 */ /* 0x040fe40000400000 */
[C---:B------:R-:W-:Y:S02]  /*e160*/  FMUL R85, R10.reuse, R7 ;  /* 0x000000070a557220 */ /* 0x040fe40000400000 */
[C---:B------:R-:W-:Y:S02]  /*e170*/  FMUL R6, R10.reuse, R9 ;  /* 0x000000090a067220 */ /* 0x040fe40000400000 */
[C---:B------:R-:W-:Y:S02]  /*e180*/  FMUL R7, R10.reuse, R8 ;  /* 0x000000080a077220 */ /* 0x040fe40000400000 */
[C---:B------:R-:W-:Y:S02]  /*e190*/  FMUL R79, R10.reuse, R131 ;  /* 0x000000830a4f7220 */ /* 0x040fe40000400000 */
[----:B------:R-:W-:-:S02]  /*e1a0*/  FMUL R80, R10, R133 ;  /* 0x000000850a507220 */ /* 0x000fc40000400000 */
[C---:B------:R-:W-:Y:S02]  /*e1b0*/  FMUL R4, R10.reuse, R4 ;  /* 0x000000040a047220 */ /* 0x040fe40000400000 */
[----:B------:R-:W-:Y:S01]  /*e1c0*/  FMUL R86, R10, R5 ;  /* 0x000000050a567220 */ /* 0x000fe20000400000 */
[----:B------:R-:W-:Y:S01]  /*e1d0*/  F2FP.PACK_AB R13, R13, R16 ;  /* 0x000000100d0d723e */ /* 0x000fe200000000ff */
[----:B------:R-:W-:Y:S01]  /*e1e0*/  IMAD.IADD R44, R21, 0x1, -R44 ;  /* 0x00000001152c7824 */ /* 0x000fe200078e0a2c */
[----:B------:R-:W-:Y:S01]  /*e1f0*/  IADD3 R39, R22, -R39, RZ ;  /* 0x8000002716277210 */ /* 0x000fe20007ffe0ff */
[----:B------:R-:W-:Y:S01]  /*e200*/  IMAD.IADD R16, R20, 0x1, -R15 ;  /* 0x0000000114107824 */ /* 0x000fe200078e0a0f */
[----:B------:R-:W-:Y:S01]  /*e210*/  F2FP.PACK_AB R6, R6, R7 ;  /* 0x000000070606723e */ /* 0x000fe200000000ff */
[----:B------:R-:W-:Y:S01]  /*e220*/  IMAD.IADD R46, R29, 0x1, -R46 ;  /* 0x000000011d2e7824 */ /* 0x000fe200078e0a2e */
[----:B------:R-:W-:Y:S02]  /*e230*/  F2FP.PACK_AB R4, R89, R4 ;  /* 0x000000045904723e */ /* 0x000fe400000000ff */
[----:B------:R-:W-:-:S02]  /*e240*/  F2FP.PACK_AB R5, R85, R86 ;  /* 0x000000565505723e */ /* 0x000fc400000000ff */
[----:B------:R-:W-:Y:S02]  /*e250*/  F2FP.PACK_AB R7, R79, R80 ;  /* 0x000000504f07723e */ /* 0x000fe400000000ff */
[----:B------:R-:W-:Y:S01]  /*e260*/  F2FP.PACK_AB R12, R12, R61 ;  /* 0x0000003d0c0c723e */ /* 0x000fe200000000ff */
[----:B------:R-:W-:Y:S01]  /*e270*/  FADD R44, R44, -1 ;  /* 0xbf8000002c2c7421 */ /* 0x000fe20000000000 */
[----:B------:R-:W-:Y:S01]  /*e280*/  MOV R61, 0x3dc6b27f ;  /* 0x3dc6b27f003d7802 */ /* 0x000fe20000000f00 */
[----:B------:R-:W-:Y:S01]  /*e290*/  FADD R39, R39, -1 ;  /* 0xbf80000027277421 */ /* 0x000fe20000000000 */
[----:B------:R-:W-:Y:S01]  /*e2a0*/  F2FP.PACK_AB R14, R14, R37 ;  /* 0x000000250e0e723e */ /* 0x000fe200000000ff */
[----:B------:R-:W-:Y:S01]  /*e2b0*/  FADD R37, R16, -1 ;  /* 0xbf80000010257421 */ /* 0x000fe20000000000 */
[----:B------:R0:W-:Y:S01]  /*e2c0*/  STS.128 [R28], R4 ;  /* 0x000000041c007388 */ /* 0x0001e20000000c00 */
[----:B------:R-:W-:Y:S01]  /*e2d0*/  FADD R46, R46, -1 ;  /* 0xbf8000002e2e7421 */ /* 0x000fe20000000000 */
[----:B------:R-:W-:Y:S01]  /*e2e0*/  F2FP.PACK_AB R11, R11, R42 ;  /* 0x0000002a0b0b723e */ /* 0x000fe200000000ff */
[----:B------:R-:W-:-:S04]  /*e2f0*/  FFMA.FTZ R42, R37, R61, -0.16845393180847167969 ;  /* 0xbe2c7f30252a7423 */ /* 0x000fc8000001003d */
[----:B------:R-:W-:Y:S02]  /*e300*/  FFMA.FTZ R42, R37, R42, 0.1716887056827545166 ;  /* 0x3e2fcf2a252a7423 */ /* 0x000fe4000001002a */
[-C--:B0-----:R-:W-:Y:S02]  /*e310*/  FFMA.FTZ R5, R44, R61.reuse, -0.16845393180847167969 ;  /* 0xbe2c7f302c057423 */ /* 0x081fe4000001003d */
[CC--:B------:R-:W-:Y:S02]  /*e320*/  FFMA.FTZ R4, R39.reuse, R61.reuse, -0.16845393180847167969 ;  /* 0xbe2c7f3027047423 */ /* 0x0c0fe4000001003d */
[----:B------:R-:W-:Y:S02]  /*e330*/  FFMA.FTZ R7, R46, R61, -0.16845393180847167969 ;  /* 0xbe2c7f302e077423 */ /* 0x000fe4000001003d */
[----:B------:R-:W-:Y:S02]  /*e340*/  FFMA.FTZ R5, R44, R5, 0.1716887056827545166 ;  /* 0x3e2fcf2a2c057423 */ /* 0x000fe40000010005 */
[----:B------:R-:W-:-:S02]  /*e350*/  FFMA.FTZ R4, R39, R4, 0.1716887056827545166 ;  /* 0x3e2fcf2a27047423 */ /* 0x000fc40000010004 */
[----:B------:R-:W-:Y:S02]  /*e360*/  FFMA.FTZ R7, R46, R7, 0.1716887056827545166 ;  /* 0x3e2fcf2a2e077423 */ /* 0x000fe40000010007 */
[----:B------:R-:W-:Y:S02]  /*e370*/  FFMA.FTZ R5, R44, R5, -0.17900948226451873779 ;  /* 0xbe374e432c057423 */ /* 0x000fe40000010005 */
[----:B------:R-:W-:Y:S02]  /*e380*/  FFMA.FTZ R42, R37, R42, -0.17900948226451873779 ;  /* 0xbe374e43252a7423 */ /* 0x000fe4000001002a */
[----:B------:R-:W-:Y:S02]  /*e390*/  FFMA.FTZ R4, R39, R4, -0.17900948226451873779 ;  /* 0xbe374e4327047423 */ /* 0x000fe40000010004 */
[----:B------:R-:W-:Y:S02]  /*e3a0*/  FFMA.FTZ R7, R46, R7, -0.17900948226451873779 ;  /* 0xbe374e432e077423 */ /* 0x000fe40000010007 */
[----:B------:R-:W-:-:S02]  /*e3b0*/  FFMA.FTZ R5, R44, R5, 0.20512372255325317383 ;  /* 0x3e520bf42c057423 */ /* 0x000fc40000010005 */
[----:B------:R-:W-:Y:S02]  /*e3c0*/  FFMA.FTZ R42, R37, R42, 0.20512372255325317383 ;  /* 0x3e520bf4252a7423 */ /* 0x000fe4000001002a */
[----:B------:R-:W-:Y:S02]  /*e3d0*/  FFMA.FTZ R4, R39, R4, 0.20512372255325317383 ;  /* 0x3e520bf427047423 */ /* 0x000fe40000010004 */
[----:B------:R-:W-:Y:S02]  /*e3e0*/  FFMA.FTZ R7, R46, R7, 0.20512372255325317383 ;  /* 0x3e520bf42e077423 */ /* 0x000fe40000010007 */
[----:B------:R-:W-:Y:S02]  /*e3f0*/  FFMA.FTZ R5, R44, R5, -0.24046532809734344482 ;  /* 0xbe763c8b2c057423 */ /* 0x000fe40000010005 */
[----:B------:R-:W-:Y:S02]  /*e400*/  FFMA.FTZ R42, R37, R42, -0.24046532809734344482 ;  /* 0xbe763c8b252a7423 */ /* 0x000fe4000001002a */
[----:B------:R-:W-:-:S02]  /*e410*/  FFMA.FTZ R4, R39, R4, -0.24046532809734344482 ;  /* 0xbe763c8b27047423 */ /* 0x000fc40000010004 */
[----:B------:R-:W-:Y:S02]  /*e420*/  @P1 FMUL R91, R91, 0.25 ;  /* 0x3e8000005b5b1820 */ /* 0x000fe40000400000 */
[----:B------:R-:W-:Y:S02]  /*e430*/  @P1 FMUL R95, R95, 0.25 ;  /* 0x3e8000005f5f1820 */ /* 0x000fe40000400000 */
[----:B------:R-:W-:Y:S02]  /*e440*/  @P1 FMUL R97, R97, 0.25 ;  /* 0x3e80000061611820 */ /* 0x000fe40000400000 */
[----:B------:R-:W-:Y:S02]  /*e450*/  @P1 FMUL R111, R111, 0.25 ;  /* 0x3e8000006f6f1820 */ /* 0x000fe40000400000 */
[----:B------:R-:W-:Y:S02]  /*e460*/  @P1 FMUL R117, R117, 0.25 ;  /* 0x3e80000075751820 */ /* 0x000fe40000400000 */
[----:B------:R-:W-:-:S02]  /*e470*/  @P1 FMUL R123, R123, 0.25 ;  /* 0x3e8000007b7b1820 */ /* 0x000fc40000400000 */
[----:B------:R-:W-:Y:S02]  /*e480*/  @P1 FMUL R125, R125, 0.25 ;  /* 0x3e8000007d7d1820 */ /* 0x000fe40000400000 */
[----:B------:R-:W-:Y:S02]  /*e490*/  FFMA.FTZ R7, R46, R7, -0.24046532809734344482 ;  /* 0xbe763c8b2e077423 */ /* 0x000fe40000010007 */
[----:B------:R-:W-:Y:S02]  /*e4a0*/  FFMA.FTZ R5, R44, R5, 0.28857114911079406738 ;  /* 0x3e93bf992c057423 */ /* 0x000fe40000010005 */
[----:B------:R-:W-:Y:S02]  /*e4b0*/  FFMA.FTZ R42, R37, R42, 0.28857114911079406738 ;  /* 0x3e93bf99252a7423 */ /* 0x000fe4000001002a */
[----:B------:R-:W-:Y:S02]  /*e4c0*/  FFMA.FTZ R4, R39, R4, 0.28857114911079406738 ;  /* 0x3e93bf9927047423 */ /* 0x000fe40000010004 */
[----:B------:R-:W-:-:S02]  /*e4d0*/  @!P0 FMUL R91, R91, 16777216 ;  /* 0x4b8000005b5b8820 */ /* 0x000fc40000400000 */
[----:B------:R-:W-:Y:S02]  /*e4e0*/  @!P0 FMUL R95, R95, 16777216 ;  /* 0x4b8000005f5f8820 */ /* 0x000fe40000400000 */
[----:B------:R-:W-:Y:S02]  /*e4f0*/  @!P0 FMUL R97, R97, 16777216 ;  /* 0x4b80000061618820 */ /* 0x000fe40000400000 */
[----:B------:R-:W-:Y:S02]  /*e500*/  @!P0 FMUL R111, R111, 16777216 ;  /* 0x4b8000006f6f8820 */ /* 0x000fe40000400000 */
[----:B------:R-:W-:Y:S02]  /*e510*/  @!P0 FMUL R117, R117, 16777216 ;  /* 0x4b80000075758820 */ /* 0x000fe40000400000 */
[----:B------:R-:W-:Y:S02]  /*e520*/  @!P0 FMUL R123, R123, 16777216 ;  /* 0x4b8000007b7b8820 */ /* 0x000fe40000400000 */
[----:B------:R-:W-:-:S02]  /*e530*/  @!P0 FMUL R125, R125, 16777216 ;  /* 0x4b8000007d7d8820 */ /* 0x000fc40000400000 */
[----:B------:R-:W-:Y:S02]  /*e540*/  FFMA.FTZ R7, R46, R7, 0.28857114911079406738 ;  /* 0x3e93bf992e077423 */ /* 0x000fe40000010007 */
[----:B------:R-:W-:Y:S01]  /*e550*/  FFMA.FTZ R5, R44, R5, -0.36067417263984680176 ;  /* 0xbeb8aa492c057423 */ /* 0x000fe20000010005 */
[----:B------:R-:W-:Y:S01]  /*e560*/  F2FP.PACK_AB R15, R17, R18 ;  /* 0x00000012110f723e */ /* 0x000fe200000000ff */
[----:B------:R-:W-:Y:S02]  /*e570*/  FFMA.FTZ R42, R37, R42, -0.36067417263984680176 ;  /* 0xbeb8aa49252a7423 */ /* 0x000fe4000001002a */
[----:B------:R-:W-:Y:S01]  /*e580*/  FFMA.FTZ R4, R39, R4, -0.36067417263984680176 ;  /* 0xbeb8aa4927047423 */ /* 0x000fe20000010004 */
[----:B------:R-:W-:Y:S01]  /*e590*/  F2FP.PACK_AB R8, R87, R88 ;  /* 0x000000585708723e */ /* 0x000fe200000000ff */
[C---:B------:R-:W-:Y:S01]  /*e5a0*/  FMUL R66, R10.reuse, R91 ;  /* 0x0000005b0a427220 */ /* 0x040fe20000400000 */
        /* <DEDUP_REMOVED lines=9> */
[----:B------:R-:W-:-:S02]  /*e640*/  FMUL R77, R10, R123 ;  /* 0x0000007b0a4d7220 */ /* 0x000fc40000400000 */
[----:B------:R-:W-:Y:S01]  /*e650*/  FMUL R78, R10, R125 ;  /* 0x0000007d0a4e7220 */ /* 0x000fe20000400000 */
[----:B------:R-:W-:Y:S01]  /*e660*/  F2FP.PACK_AB R10, R81, R82 ;  /* 0x00000052510a723e */ /* 0x000fe200000000ff */
[----:B------:R-:W-:Y:S02]  /*e670*/  FFMA.FTZ R7, R46, R7, -0.36067417263984680176 ;  /* 0xbeb8aa492e077423 */ /* 0x000fe40000010007 */
[----:B------:R-:W-:Y:S02]  /*e680*/  FFMA.FTZ R5, R44, R5, 0.48089820146560668945 ;  /* 0x3ef6384a2c057423 */ /* 0x000fe40000010005 */
[----:B------:R-:W-:Y:S02]  /*e690*/  FFMA.FTZ R42, R37, R42, 0.48089820146560668945 ;  /* 0x3ef6384a252a7423 */ /* 0x000fe4000001002a */
[----:B------:R-:W-:Y:S02]  /*e6a0*/  FFMA.FTZ R4, R39, R4, 0.48089820146560668945 ;  /* 0x3ef6384a27047423 */ /* 0x000fe40000010004 */
[----:B------:R-:W-:Y:S01]  /*e6b0*/  FFMA.FTZ R7, R46, R7, 0.48089820146560668945 ;  /* 0x3ef6384a2e077423 */ /* 0x000fe20000010007 */
[----:B------:R-:W-:Y:S01]  /*e6c0*/  STS.128 [R28+0x80], R8 ;  /* 0x000080081c007388 */ /* 0x000fe20000000c00 */
[----:B------:R-:W-:Y:S01]  /*e6d0*/  FFMA.FTZ R5, R44, R5, -0.72134751081466674805 ;  /* 0xbf38aa3b2c057423 */ /* 0x000fe20000010005 */
[----:B------:R-:W-:Y:S01]  /*e6e0*/  ISETP.GE.U32.AND P0, PT, R20, 0x7f800000, PT ;  /* 0x7f8000001400780c */ /* 0x000fe20003f06070 */
[----:B------:R-:W-:Y:S01]  /*e6f0*/  FFMA.FTZ R42, R37, R42, -0.72134751081466674805 ;  /* 0xbf38aa3b252a7423 */ /* 0x000fe2000001002a */
[----:B------:R-:W-:Y:S01]  /*e700*/  STS.128 [R28+0x800], R12 ;  /* 0x0008000c1c007388 */ /* 0x000fe20000000c00 */
[----:B------:R-:W-:Y:S01]  /*e710*/  FFMA.FTZ R4, R39, R4, -0.72134751081466674805 ;  /* 0xbf38aa3b27047423 */ /* 0x000fe20000010004 */
[----:B------:R-:W-:-:S02]  /*e720*/  ISETP.GE.U32.AND P4, PT, R29, 0x7f800000, PT ;  /* 0x7f8000001d00780c */ /* 0x000fc40003f86070 */
[----:B------:R-:W-:Y:S01]  /*e730*/  STS.128 [R28+0x880], R16 ;  /* 0x000880101c007388 */ /* 0x000fe20000000c00 */
[----:B------:R-:W-:-:S03]  /*e740*/  FFMA.FTZ R7, R46, R7, -0.72134751081466674805 ;  /* 0xbf38aa3b2e077423 */ /* 0x000fc60000010007 */
[----:B------:R-:W-:Y:S01]  /*e750*/  BAR.SYNC.DEFER_BLOCKING 0x0 ;  /* 0x0000000000007b1d */ /* 0x000fe20000010000 */
[----:B------:R-:W-:Y:S01]  /*e760*/  FMUL R5, R44, R5 ;  /* 0x000000052c057220 */ /* 0x000fe20000400000 */
[----:B------:R-:W-:Y:S01]  /*e770*/  ISETP.GE.U32.AND P1, PT, R21, 0x7f800000, PT ;  /* 0x7f8000001500780c */ /* 0x000fe20003f26070 */
[----:B------:R-:W-:Y:S01]  /*e780*/  FMUL R42, R37, R42 ;  /* 0x0000002a252a7220 */ /* 0x000fe20000400000 */
[----:B------:R-:W-:Y:S01]  /*e790*/  ISETP.GE.U32.AND P5, PT, R22, 0x7f800000, PT ;  /* 0x7f8000001600780c */ /* 0x000fe20003fa6070 */
[----:B------:R-:W-:Y:S02]  /*e7a0*/  FMUL R4, R39, R4 ;  /* 0x0000000427047220 */ /* 0x000fe40000400000 */
[----:B------:R-:W-:Y:S02]  /*e7b0*/  FMUL R7, R46, R7 ;  /* 0x000000072e077220 */ /* 0x000fe40000400000 */
[----:B------:R-:W-:Y:S02]  /*e7c0*/  FMUL R5, R44, R5 ;  /* 0x000000052c057220 */ /* 0x000fe40000400000 */
[----:B------:R-:W-:-:S02]  /*e7d0*/  FMUL R42, R37, R42 ;  /* 0x0000002a252a7220 */ /* 0x000fc40000400000 */
[----:B------:R-:W-:Y:S02]  /*e7e0*/  FMUL R4, R39, R4 ;  /* 0x0000000427047220 */ /* 0x000fe40000400000 */
[----:B------:R-:W-:Y:S02]  /*e7f0*/  FMUL R7, R46, R7 ;  /* 0x000000072e077220 */ /* 0x000fe40000400000 */
[----:B------:R-:W-:Y:S01]  /*e800*/  FFMA.FTZ R44, R44, 1.4426950216293334961, R5 ;  /* 0x3fb8aa3b2c2c7823 */ /* 0x000fe20000010005 */
[----:B------:R-:W-:Y:S01]  /*e810*/  @P0 MOV R5, 0x7f800000 ;  /* 0x7f80000000050802 */ /* 0x000fe20000000f00 */
[----:B------:R-:W-:Y:S02]  /*e820*/  FFMA.FTZ R37, R37, 1.4426950216293334961, R42 ;  /* 0x3fb8aa3b25257823 */ /* 0x000fe4000001002a */
[----:B------:R-:W-:Y:S02]  /*e830*/  FFMA.FTZ R4, R39, 1.4426950216293334961, R4 ;  /* 0x3fb8aa3b27047823 */ /* 0x000fe40000010004 */
[----:B------:R-:W-:Y:S01]  /*e840*/  FFMA.FTZ R46, R46, 1.4426950216293334961, R7 ;  /* 0x3fb8aa3b2e2e7823 */ /* 0x000fe20000010007 */
[----:B------:R-:W-:Y:S01]  /*e850*/  LOP3.LUT R120, R36, 0x40, RZ, 0x3c, !PT ;  /* 0x0000004024787812 */ /* 0x000fe200078e3cff */
[----:B------:R-:W-:Y:S01]  /*e860*/  @P4 IMAD.MOV.U32 R6, RZ, RZ, 0x7f800000 ;  /* 0x7f800000ff064424 */ /* 0x000fe200078e00ff */
[----:B------:R-:W0:Y:S01]  /*e870*/  LDS.128 R16, [R36] ;  /* 0x0000000024107984 */ /* 0x000e220000000c00 */
[----:B------:R-:W-:-:S02]  /*e880*/  FADD R40, R40, R37 ;  /* 0x0000002528287221 */ /* 0x000fc40000000000 */
[----:B------:R-:W-:Y:S01]  /*e890*/  FADD R42, R43, R4 ;  /* 0x000000042b2a7221 */ /* 0x000fe20000000000 */
[----:B------:R-:W1:Y:S01]  /*e8a0*/  LDS.128 R8, [R120] ;  /* 0x0000000078087984 */ /* 0x000e620000000c00 */
[----:B------:R-:W-:Y:S02]  /*e8b0*/  FADD R43, R45, R46 ;  /* 0x0000002e2d2b7221 */ /* 0x000fe40000000000 */
[----:B------:R-:W-:Y:S01]  /*e8c0*/  @P0 FFMA.FTZ R40, R20, R5, +INF ;  /* 0x7f80000014280423 */ /* 0x000fe20000010005 */
[----:B------:R-:W-:Y:S01]  /*e8d0*/  @P5 MOV R5, 0x7f800000 ;  /* 0x7f80000000055802 */ /* 0x000fe20000000f00 */
[----:B------:R-:W-:Y:S01]  /*e8e0*/  @P1 IMAD.MOV.U32 R4, RZ, RZ, 0x7f800000 ;  /* 0x7f800000ff041424 */ /* 0x000fe200078e00ff */
[C---:B------:R-:W-:Y:S01]  /*e8f0*/  FSETP.NEU.AND P0, PT, R29.reuse, RZ, PT ;  /* 0x000000ff1d00720b */ /* 0x040fe20003f0d000 */
[----:B------:R-:W-:Y:S01]  /*e900*/  @P4 FFMA.FTZ R43, R29, R6, +INF ;  /* 0x7f8000001d2b4423 */ /* 0x000fe20000010006 */
[C---:B------:R-:W-:Y:S02]  /*e910*/  LOP3.LUT R29, R36.reuse, 0x20, RZ, 0x3c, !PT ;  /* 0x00000020241d7812 */ /* 0x040fe400078e3cff */
[----:B------:R-:W-:Y:S01]  /*e920*/  LOP3.LUT R37, R36, 0x60, RZ, 0x3c, !PT ;  /* 0x0000006024257812 */ /* 0x000fe200078e3cff */
[----:B------:R-:W-:-:S02]  /*e930*/  FADD R41, R41, R44 ;  /* 0x0000002c29297221 */ /* 0x000fc40000000000 */
[----:B------:R-:W-:Y:S01]  /*e940*/  @P1 FFMA.FTZ R41, R21, R4, +INF ;  /* 0x7f80000015291423 */ /* 0x000fe20000010004 */
[----:B------:R-:W-:Y:S01]  /*e950*/  LDS.128 R12, [R29] ;  /* 0x000000001d0c7984 */ /* 0x000fe20000000c00 */
[----:B------:R-:W-:-:S03]  /*e960*/  @P5 FFMA.FTZ R42, R22, R5, +INF ;  /* 0x7f800000162a5423 */ /* 0x000fc60000010005 */
[----:B------:R-:W2:Y:S01]  /*e970*/  LDS.128 R4, [R37] ;  /* 0x0000000025047984 */ /* 0x000ea20000000c00 */
[----:B------:R-:W-:Y:S02]  /*e980*/  MOV R175, c[0x0][0x1c8] ;  /* 0x0000720000af7a02 */ /* 0x000fe40000000f00 */
[----:B------:R-:W-:Y:S02]  /*e990*/  FSETP.NEU.AND P2, PT, R21, RZ, PT ;  /* 0x000000ff1500720b */ /* 0x000fe40003f4d000 */
[----:B------:R-:W-:Y:S01]  /*e9a0*/  F2FP.PACK_AB R21, R33, R34 ;  /* 0x000000222115723e */ /* 0x000fe200000000ff */
[----:B------:R-:W-:Y:S01]  /*e9b0*/  IMAD.SHL.U32 R33, R175, 0x2, RZ ;  /* 0x00000002af217824 */ /* 0x000fe200078e00ff */
[----:B------:R-:W-:Y:S02]  /*e9c0*/  F2FP.PACK_AB R62, R67, R68 ;  /* 0x00000044433e723e */ /* 0x000fe400000000ff */
[----:B------:R-:W-:Y:S02]  /*e9d0*/  F2FP.PACK_AB R56, R77, R78 ;  /* 0x0000004e4d38723e */ /* 0x000fe400000000ff */
[----:B------:R-:W-:-:S02]  /*e9e0*/  F2FP.PACK_AB R57, R73, R74 ;  /* 0x0000004a4939723e */ /* 0x000fc400000000ff */
[----:B------:R-:W-:Y:S02]  /*e9f0*/  F2FP.PACK_AB R58, R69, R70 ;  /* 0x00000046453a723e */ /* 0x000fe400000000ff */
[----:B------:R-:W-:Y:S01]  /*ea00*/  F2FP.PACK_AB R59, R65, R66 ;  /* 0x00000042413b723e */ /* 0x000fe200000000ff */
[----:B------:R-:W-:Y:S01]  /*ea10*/  BAR.SYNC.DEFER_BLOCKING 0x0 ;  /* 0x0000000000007b1d */ /* 0x000fe20000010000 */
[----:B------:R-:W-:Y:S01]  /*ea20*/  F2FP.PACK_AB R67, R47, R48 ;  /* 0x000000302f43723e */ /* 0x000fe200000000ff */
[----:B------:R-:W-:Y:S01]  /*ea30*/  IMAD R47, R175, 0x6, RZ ;  /* 0x00000006af2f7824 */ /* 0x000fe200078e02ff */
[----:B------:R-:W-:Y:S02]  /*ea40*/  FSETP.NEU.AND P3, PT, R20, RZ, PT ;  /* 0x000000ff1400720b */ /* 0x000fe40003f6d000 */
[----:B------:R-:W-:Y:S02]  /*ea50*/  FSETP.NEU.AND P1, PT, R22, RZ, PT ;  /* 0x000000ff1600720b */ /* 0x000fe40003f2d000 */
[----:B------:R-:W-:-:S02]  /*ea60*/  F2FP.PACK_AB R60, R75, R76 ;  /* 0x0000004c4b3c723e */ /* 0x000fc400000000ff */
[----:B------:R-:W-:Y:S02]  /*ea70*/  F2FP.PACK_AB R61, R71, R72 ;  /* 0x00000048473d723e */ /* 0x000fe400000000ff */
[----:B------:R-:W-:Y:S02]  /*ea80*/  F2FP.PACK_AB R63, R63, R64 ;  /* 0x000000403f3f723e */ /* 0x000fe400000000ff */
[----:B------:R-:W-:Y:S01]  /*ea90*/  F2FP.PACK_AB R23, R23, R30 ;  /* 0x0000001e1717723e */ /* 0x000fe200000000ff */
[----:B------:R-:W-:Y:S01]  /*eaa0*/  IMAD R55, R175, 0xa, RZ ;  /* 0x0000000aaf377824 */ /* 0x000fe200078e02ff */
[----:B------:R-:W-:Y:S01]  /*eab0*/  F2FP.PACK_AB R20, R35, R38 ;  /* 0x000000262314723e */ /* 0x000fe200000000ff */
[----:B------:R-:W-:Y:S01]  /*eac0*/  IMAD R35, R175, 0x3, RZ ;  /* 0x00000003af237824 */ /* 0x000fe200078e02ff */
[----:B------:R-:W-:Y:S02]  /*ead0*/  F2FP.PACK_AB R22, R31, R32 ;  /* 0x000000201f16723e */ /* 0x000fe400000000ff */
[----:B------:R-:W-:-:S02]  /*eae0*/  IADD3 R30, P4, R33, R26, RZ ;  /* 0x0000001a211e7210 */ /* 0x000fc40007f9e0ff */
[-C--:B------:R-:W-:Y:S02]  /*eaf0*/  LEA R32, P5, R175, R26.reuse, 0x2 ;  /* 0x0000001aaf207211 */ /* 0x080fe400078a10ff */
[-C--:B------:R-:W-:Y:S01]  /*eb00*/  IADD3 R34, P6, R47, R26.reuse, RZ ;  /* 0x0000001a2f227210 */ /* 0x080fe20007fde0ff */
[----:B------:R3:W-:Y:S01]  /*eb10*/  STS.128 [R28], R56 ;  /* 0x000000381c007388 */ /* 0x0007e20000000c00 */
[CC--:B------:R-:W-:Y:S01]  /*eb20*/  LEA.HI.X.SX32 R31, R175.reuse, R27.reuse, 0x1, P4 ;  /* 0x0000001baf1f7211 */ /* 0x0c0fe200020f0eff */
[C---:B------:R-:W-:Y:S01]  /*eb30*/  IMAD R45, R175.reuse, 0x5, RZ ;  /* 0x00000005af2d7824 */ /* 0x040fe200078e02ff */
[C---:B------:R-:W-:Y:S01]  /*eb40*/  SHF.L.U32 R39, R175.reuse, 0x2, RZ ;  /* 0x00000002af277819 */ /* 0x040fe200000006ff */
[----:B------:R4:W-:Y:S01]  /*eb50*/  STS.128 [R28+0x80], R60 ;  /* 0x0000803c1c007388 */ /* 0x0009e20000000c00 */
[-C--:B------:R-:W-:Y:S02]  /*eb60*/  LEA R38, P4, R175, R26.reuse, 0x3 ;  /* 0x0000001aaf267211 */ /* 0x080fe400078818ff */
[----:B------:R-:W-:Y:S01]  /*eb70*/  LEA.HI.X.SX32 R33, R33, R27, 0x1, P5 ;  /* 0x0000001b21217211 */ /* 0x000fe200028f0eff */
[----:B------:R-:W-:Y:S01]  /*eb80*/  IMAD R73, R175, 0x12, RZ ;  /* 0x00000012af497824 */ /* 0x000fe200078e02ff */
[----:B------:R-:W-:-:S02]  /*eb90*/  IADD3 R44, P5, R55, R26, RZ ;  /* 0x0000001a372c7210 */ /* 0x000fc40007fbe0ff */
[----:B------:R-:W-:Y:S01]  /*eba0*/  LEA.HI.X.SX32 R35, R35, R27, 0x1, P6 ;  /* 0x0000001b23237211 */ /* 0x000fe200030f0eff */
[----:B---3--:R-:W-:Y:S01]  /*ebb0*/  IMAD R59, R175, 0xc, RZ ;  /* 0x0000000caf3b7824 */ /* 0x008fe200078e02ff */
[----:B------:R-:W-:Y:S01]  /*ebc0*/  F2FP.PACK_AB R66, R49, R50 ;  /* 0x000000323142723e */ /* 0x000fe200000000ff */
[----:B----4-:R-:W-:-:S03]  /*ebd0*/  IMAD R63, R175, 0xe, RZ ;  /* 0x0000000eaf3f7824 */ /* 0x010fc600078e02ff */
[----:B------:R-:W-:Y:S01]  /*ebe0*/  IADD3 R46, P6, R59, R26, RZ ;  /* 0x0000001a3b2e7210 */ /* 0x000fe20007fde0ff */
[----:B------:R-:W-:Y:S01]  /*ebf0*/  IMAD R49, R175, 0x7, RZ ;  /* 0x00000007af317824 */ /* 0x000fe200078e02ff */
[----:B------:R-:W-:Y:S01]  /*ec00*/  F2FP.PACK_AB R65, R51, R52 ;  /* 0x000000343341723e */ /* 0x000fe200000000ff */
[----:B------:R-:W-:Y:S01]  /*ec10*/  IMAD.SHL.U32 R51, R175, 0x8, RZ ;  /* 0x00000008af337824 */ /* 0x000fe200078e00ff */
[-C--:B------:R-:W-:Y:S01]  /*ec20*/  LEA.HI.X.SX32 R39, R39, R27.reuse, 0x1, P4 ;  /* 0x0000001b27277211 */ /* 0x080fe200020f0eff */
[----:B------:R-:W-:Y:S01]  /*ec30*/  IMAD R77, R175, 0x14, RZ ;  /* 0x00000014af4d7824 */ /* 0x000fe200078e02ff */
[----:B------:R-:W-:Y:S01]  /*ec40*/  F2FP.PACK_AB R64, R53, R54 ;  /* 0x000000363540723e */ /* 0x000fe200000000ff */
[----:B------:R-:W-:Y:S01]  /*ec50*/  IMAD R53, R175, 0x9, RZ ;  /* 0x00000009af357824 */ /* 0x000fe200078e02ff */
[-C--:B------:R-:W-:Y:S01]  /*ec60*/  IADD3 R48, P4, R63, R26.reuse, RZ ;  /* 0x0000001a3f307210 */ /* 0x080fe20007f9e0ff */
[----:B------:R-:W-:Y:S01]  /*ec70*/  IMAD R85, R175, 0x16, RZ ;  /* 0x00000016af557824 */ /* 0x000fe200078e02ff */
[----:B------:R-:W-:Y:S01]  /*ec80*/  LEA.HI.X.SX32 R45, R45, R27, 0x1, P5 ;  /* 0x0000001b2d2d7211 */ /* 0x000fe200028f0eff */
[C---:B------:R-:W-:Y:S01]  /*ec90*/  IMAD R89, R175.reuse, 0x18, RZ ;  /* 0x00000018af597824 */ /* 0x040fe200078e02ff */
[----:B------:R-:W-:-:S02]  /*eca0*/  LEA R50, P5, R175, R26, 0x4 ;  /* 0x0000001aaf327211 */ /* 0x000fc400078a20ff */
[-C--:B------:R-:W-:Y:S02]  /*ecb0*/  LEA.HI.X.SX32 R47, R47, R27.reuse, 0x1, P6 ;  /* 0x0000001b2f2f7211 */ /* 0x080fe400030f0eff */
        /* <DEDUP_REMOVED lines=8> */
[----:B------:R-:W-:-:S02]  /*ed40*/  IADD3 R56, P5, R85, R26, RZ ;  /* 0x0000001a55387210 */ /* 0x000fc40007fbe0ff */
[-C--:B------:R-:W-:Y:S02]  /*ed50*/  LEA.HI.X.SX32 R53, R53, R27.reuse, 0x1, P6 ;  /* 0x0000001b35357211 */ /* 0x080fe400030f0eff */
[-C--:B------:R-:W-:Y:S01]  /*ed60*/  IADD3 R58, P6, R89, R26.reuse, RZ ;  /* 0x0000001a593a7210 */ /* 0x080fe20007fde0ff */
[----:B------:R-:W-:Y:S01]  /*ed70*/  IMAD R61, R175, 0xd, RZ ;  /* 0x0000000daf3d7824 */ /* 0x000fe200078e02ff */
[-C--:B------:R-:W-:Y:S01]  /*ed80*/  LEA.HI.X.SX32 R55, R55, R27.reuse, 0x1, P4 ;  /* 0x0000001b37377211 */ /* 0x080fe200020f0eff */
[----:B------:R3:W-:Y:S01]  /*ed90*/  STS.128 [R28+0x800], R64 ;  /* 0x000800401c007388 */ /* 0x0007e20000000c00 */
        /* <DEDUP_REMOVED lines=8> */
[----:B------:R-:W-:Y:S01]  /*ee20*/  LEA.HI.X.SX32 R61, R61, R27, 0x1, P4 ;  /* 0x0000001b3d3d7211 */ /* 0x000fe200020f0eff */
[C---:B------:R-:W-:Y:S02]  /*ee30*/  IMAD R117, R175.reuse, 0x26, RZ ;  /* 0x00000026af757824 */ /* 0x040fe400078e02ff */
[C---:B---3--:R-:W-:Y:S01]  /*ee40*/  IMAD R65, R175.reuse, 0xf, RZ ;  /* 0x0000000faf417824 */ /* 0x048fe200078e02ff */
[C---:B------:R-:W-:Y:S01]  /*ee50*/  SHF.L.U32 R67, R175.reuse, 0x4, RZ ;  /* 0x00000004af437819 */ /* 0x040fe200000006ff */
[C---:B------:R-:W-:Y:S01]  /*ee60*/  IMAD R123, R175.reuse, 0x28, RZ ;  /* 0x00000028af7b7824 */ /* 0x040fe200078e02ff */
[----:B------:R-:W-:-:S02]  /*ee70*/  LEA R78, P4, R175, R26, 0x5 ;  /* 0x0000001aaf4e7211 */ /* 0x000fc400078828ff */
[-C--:B------:R-:W-:Y:S01]  /*ee80*/  LEA.HI.X.SX32 R63, R63, R27.reuse, 0x1, P5 ;  /* 0x0000001b3f3f7211 */ /* 0x080fe200028f0eff */
[----:B------:R-:W-:Y:S01]  /*ee90*/  IMAD R127, R175, 0x2a, RZ ;  /* 0x0000002aaf7f7824 */ /* 0x000fe200078e02ff */
[-C--:B------:R-:W-:Y:S02]  /*eea0*/  IADD3 R70, P5, R109, R26.reuse, RZ ;  /* 0x0000001a6d467210 */ /* 0x080fe40007fbe0ff */
[-C--:B------:R-:W-:Y:S02]  /*eeb0*/  LEA.HI.X.SX32 R69, R65, R27.reuse, 0x1, P6 ;  /* 0x0000001b41457211 */ /* 0x080fe400030f0eff */
        /* <DEDUP_REMOVED lines=8> */
[----:B------:R-:W-:Y:S01]  /*ef40*/  IADD3 R64, P5, R123, R26, RZ ;  /* 0x0000001a7b407210 */ /* 0x000fe20007fbe0ff */
[----:B------:R-:W-:Y:S01]  /*ef50*/  IMAD R155, R175, 0x30, RZ ;  /* 0x00000030af9b7824 */ /* 0x000fe200078e02ff */
[----:B------:R-:W-:-:S02]  /*ef60*/  LEA.HI.X.SX32 R81, R73, R27, 0x1, P6 ;  /* 0x0000001b49517211 */ /* 0x000fc400030f0eff */
        /* <DEDUP_REMOVED lines=8> */
[----:B------:R-:W-:Y:S02]  /*eff0*/  IADD3 R76, P5, R143, R26, RZ ;  /* 0x0000001a8f4c7210 */ /* 0x000fe40007fbe0ff */
        /* <DEDUP_REMOVED lines=16> */
[-C--:B------:R-:W-:Y:S02]  /*f100*/  IADD3 R90, P4, R171, R26.reuse, RZ ;  /* 0x0000001aab5a7210 */ /* 0x080fe40007f9e0ff */
[-C--:B------:R-:W-:Y:S01]  /*f110*/  LEA.HI.X.SX32 R87, R93, R27.reuse, 0x1, P5 ;  /* 0x0000001b5d577211 */ /* 0x080fe200028f0eff */
[----:B------:R-:W-:Y:S01]  /*f120*/  IMAD R177, R175, 0x42, RZ ;  /* 0x00000042afb17824 */ /* 0x000fe200078e02ff */
[----:B------:R-:W-:Y:S02]  /*f130*/  IADD3 R92, P5, R151, R26, RZ ;  /* 0x0000001a975c7210 */ /* 0x000fe40007fbe0ff */
[----:B------:R-:W-:-:S02]  /*f140*/  LEA.HI.X.SX32 R89, R95, R27, 0x1, P6 ;  /* 0x0000001b5f597211 */ /* 0x000fc400030f0eff */
[-C--:B------:R-:W-:Y:S01]  /*f150*/  IADD3 R94, P6, R139, R26.reuse, RZ ;  /* 0x0000001a8b5e7210 */ /* 0x080fe20007fde0ff */
[----:B------:R-:W-:Y:S01]  /*f160*/  IMAD R103, R175, 0x1f, RZ ;  /* 0x0000001faf677824 */ /* 0x000fe200078e02ff */
[-C--:B------:R-:W-:Y:S01]  /*f170*/  LEA.HI.X.SX32 R91, R97, R27.reuse, 0x1, P4 ;  /* 0x0000001b615b7211 */ /* 0x080fe200020f0eff */
[----:B------:R-:W-:Y:S01]  /*f180*/  IMAD.SHL.U32 R105, R175, 0x20, RZ ;  /* 0x00000020af697824 */ /* 0x000fe200078e00ff */
[-C--:B------:R-:W-:Y:S01]  /*f190*/  IADD3 R96, P4, R121, R26.reuse, RZ ;  /* 0x0000001a79607210 */ /* 0x080fe20007f9e0ff */
        /* <DEDUP_REMOVED lines=70> */
[----:B------:R1:W-:Y:S01]  /*f600*/  STS.128 [R28+0x880], R20 ;  /* 0x000880141c007388 */ /* 0x0003e20000000c00 */
[-C--:B------:R-:W-:Y:S01]  /*f610*/  IADD3 R154, P6, R213, R26.reuse, RZ ;  /* 0x0000001ad59a7210 */ /* 0x080fe20007fde0ff */
[----:B------:R-:W-:Y:S01]  /*f620*/  IMAD R165, R175, 0x35, RZ ;  /* 0x00000035afa57824 */ /* 0x000fe200078e02ff */
[-C--:B------:R-:W-:Y:S01]  /*f630*/  LEA.HI.X.SX32 R143, R157, R27.reuse, 0x1, P4 ;  /* 0x0000001b9d8f7211 */ /* 0x080fe200020f0eff */
[----:B------:R-:W-:Y:S01]  /*f640*/  BAR.SYNC.DEFER_BLOCKING 0x0 ;  /* 0x0000000000007b1d */ /* 0x000fe20000010000 */
        /* <DEDUP_REMOVED lines=32> */
[-C--:B------:R-:W-:Y:S02]  /*f850*/  IADD3 R140, P4, R153, R26.reuse, RZ ;  /* 0x0000001a998c7210 */ /* 0x080fe40007f9e0ff */
[-C--:B------:R-:W-:Y:S02]  /*f860*/  LEA.HI.X.SX32 R145, R145, R27.reuse, 0x1, P5 ;  /* 0x0000001b91917211 */ /* 0x080fe400028f0eff */
[----:B------:R-:W-:Y:S02]  /*f870*/  IADD3 R132, P5, R147, R26, RZ ;  /* 0x0000001a93847210 */ /* 0x000fe40007fbe0ff */
[----:B------:R-:W-:-:S02]  /*f880*/  LEA.HI.X.SX32 R139, R139, R27, 0x1, P6 ;  /* 0x0000001b8b8b7211 */ /* 0x000fc400030f0eff */
[----:B------:R-:W-:Y:S02]  /*f890*/  IADD3 R134, P6, R141, R26, RZ ;  /* 0x0000001a8d867210 */ /* 0x000fe40007fde0ff */
[-C--:B------:R-:W-:Y:S02]  /*f8a0*/  LEA.HI.X.SX32 R141, R133, R27.reuse, 0x1, P4 ;  /* 0x0000001b858d7211 */ /* 0x080fe400020f0eff */
[-C--:B------:R-:W-:Y:S02]  /*f8b0*/  LEA.HI.X.SX32 R133, R135, R27.reuse, 0x1, P5 ;  /* 0x0000001b87857211 */ /* 0x080fe400028f0eff */
[----:B------:R-:W-:Y:S01]  /*f8c0*/  LEA.HI.X.SX32 R135, R121, R27, 0x1, P6 ;  /* 0x0000001b79877211 */ /* 0x000fe200030f0eff */
[----:B0-----:R0:W-:Y:S01]  /*f8d0*/  STG.E.U16 [R26.64], R16 ;  /* 0x000000101a007986 */ /* 0x0011e2000c101506 */
[----:B------:R-:W-:Y:S02]  /*f8e0*/  PRMT R121, R16, 0x7632, R121 ;  /* 0x0000763210797816 */ /* 0x000fe40000000079 */
[----:B-1----:R-:W-:-:S02]  /*f8f0*/  PRMT R22, R8, 0x7632, R22 ;  /* 0x0000763208167816 */ /* 0x002fc40000000016 */
[----:B--2---:R-:W-:Y:S01]  /*f900*/  PRMT R20, R4, 0x7632, R20 ;  /* 0x0000763204147816 */ /* 0x004fe20000000014 */
[----:B------:R-:W-:Y:S01]  /*f910*/  STG.E.U16 [R30.64], R121 ;  /* 0x000000791e007986 */ /* 0x000fe2000c101506 */
[----:B0-----:R-:W-:-:S03]  /*f920*/  PRMT R27, R12, 0x7632, R27 ;  /* 0x000076320c1b7816 */ /* 0x001fc6000000001b */
[----:B------:R-:W-:Y:S01]  /*f930*/  STG.E.U16 [R32.64], R12 ;  /* 0x0000000c20007986 */ /* 0x000fe2000c101506 */
[----:B------:R-:W-:-:S03]  /*f940*/  PRMT R26, R17, 0x7632, R26 ;  /* 0x00007632111a7816 */ /* 0x000fc6000000001a */
[----:B------:R-:W-:Y:S01]  /*f950*/  STG.E.U16 [R34.64], R27 ;  /* 0x0000001b22007986 */ /* 0x000fe2000c101506 */
[----:B------:R-:W-:-:S03]  /*f960*/  PRMT R28, R13, 0x7632, R28 ;  /* 0x000076320d1c7816 */ /* 0x000fc6000000001c */
[----:B------:R0:W-:Y:S04]  /*f970*/  STG.E.U16 [R38.64], R8 ;  /* 0x0000000826007986 */ /* 0x0001e8000c101506 */
[----:B------:R-:W-:Y:S04]  /*f980*/  STG.E.U16 [R44.64], R22 ;  /* 0x000000162c007986 */ /* 0x000fe8000c101506 */
[----:B------:R1:W-:Y:S04]  /*f990*/  STG.E.U16 [R46.64], R4 ;  /* 0x000000042e007986 */ /* 0x0003e8000c101506 */
[----:B------:R-:W-:Y:S04]  /*f9a0*/  STG.E.U16 [R48.64], R20 ;  /* 0x0000001430007986 */ /* 0x000fe8000c101506 */
[----:B------:R-:W-:Y:S04]  /*f9b0*/  STG.E.U16 [R50.64], R17 ;  /* 0x0000001132007986 */ /* 0x000fe8000c101506 */
[----:B------:R-:W-:Y:S04]  /*f9c0*/  STG.E.U16 [R52.64], R26 ;  /* 0x0000001a34007986 */ /* 0x000fe8000c101506 */
[----:B------:R2:W-:Y:S04]  /*f9d0*/  STG.E.U16 [R54.64], R13 ;  /* 0x0000000d36007986 */ /* 0x0005e8000c101506 */
[----:B------:R-:W3:Y:S04]  /*f9e0*/  LDS.128 R20, [R36] ;  /* 0x0000000024147984 */ /* 0x000ee80000000c00 */
[----:B------:R-:W-:Y:S04]  /*f9f0*/  STG.E.U16 [R56.64], R28 ;  /* 0x0000001c38007986 */ /* 0x000fe8000c101506 */
[----:B------:R-:W4:Y:S04]  /*fa00*/  LDS.128 R28, [R29] ;  /* 0x000000001d1c7984 */ /* 0x000f280000000c00 */
[----:B------:R-:W5:Y:S04]  /*fa10*/  LDS.128 R32, [R120] ;  /* 0x0000000078207984 */ /* 0x000f680000000c00 */
[----:B------:R-:W3:Y:S01]  /*fa20*/  LDS.128 R36, [R37] ;  /* 0x0000000025247984 */ /* 0x000ee20000000c00 */
[----:B0-----:R-:W-:-:S02]  /*fa30*/  PRMT R8, R9, 0x7632, R8 ;  /* 0x0000763209087816 */ /* 0x001fc40000000008 */
[----:B------:R-:W-:Y:S01]  /*fa40*/  PRMT R12, R5, 0x7632, R12 ;  /* 0x00007632050c7816 */ /* 0x000fe2000000000c */
[----:B------:R-:W-:Y:S01]  /*fa50*/  STG.E.U16 [R58.64], R9 ;  /* 0x000000093a007986 */ /* 0x000fe2000c101506 */
[----:B-1----:R-:W-:Y:S02]  /*fa60*/  PRMT R4, R18, 0x7632, R4 ;  /* 0x0000763212047816 */ /* 0x002fe40000000004 */
[----:B--2---:R-:W-:Y:S01]  /*fa70*/  PRMT R13, R14, 0x7632, R13 ;  /* 0x000076320e0d7816 */ /* 0x004fe2000000000d */
[----:B------:R0:W-:Y:S04]  /*fa80*/  STG.E.U16 [R60.64], R8 ;  /* 0x000000083c007986 */ /* 0x0001e8000c101506 */
[----:B------:R1:W-:Y:S04]  /*fa90*/  STG.E.U16 [R62.64], R5 ;  /* 0x000000053e007986 */ /* 0x0003e8000c101506 */
[----:B------:R-:W-:Y:S04]  /*faa0*/  STG.E.U16 [R68.64], R12 ;  /* 0x0000000c44007986 */ /* 0x000fe8000c101506 */
[----:B------:R-:W-:Y:S01]  /*fab0*/  STG.E.U16 [R78.64], R18 ;  /* 0x000000124e007986 */ /* 0x000fe2000c101506 */
[----:B0-----:R-:W-:-:S03]  /*fac0*/  PRMT R8, R10, 0x7632, R8 ;  /* 0x000076320a087816 */ /* 0x001fc60000000008 */
[----:B------:R0:W-:Y:S01]  /*fad0*/  STG.E.U16 [R70.64], R4 ;  /* 0x0000000446007986 */ /* 0x0001e2000c101506 */
[----:B-1----:R-:W-:-:S03]  /*fae0*/  PRMT R5, R6, 0x7632, R5 ;  /* 0x0000763206057816 */ /* 0x002fc60000000005 */
[----:B------:R-:W-:Y:S01]  /*faf0*/  STG.E.U16 [R80.64], R14 ;  /* 0x0000000e50007986 */ /* 0x000fe2000c101506 */
[----:B------:R-:W-:-:S03]  /*fb00*/  PRMT R44, R15, 0x7632, R44 ;  /* 0x000076320f2c7816 */ /* 0x000fc6000000002c */
[----:B------:R-:W-:Y:S04]  /*fb10*/  STG.E.U16 [R72.64], R13 ;  /* 0x0000000d48007986 */ /* 0x000fe8000c101506 */
[----:B------:R1:W-:Y:S01]  /*fb20*/  STG.E.U16 [R64.64], R10 ;  /* 0x0000000a40007986 */ /* 0x0003e2000c101506 */
[----:B0-----:R-:W-:-:S03]  /*fb30*/  PRMT R4, R19, 0x7632, R4 ;  /* 0x0000763213047816 */ /* 0x001fc60000000004 */
[----:B------:R-:W-:Y:S01]  /*fb40*/  STG.E.U16 [R74.64], R8 ;  /* 0x000000084a007986 */ /* 0x000fe2000c101506 */
[----:B------:R-:W-:-:S03]  /*fb50*/  PRMT R46, R11, 0x7632, R46 ;  /* 0x000076320b2e7816 */ /* 0x000fc6000000002e */
[----:B------:R-:W-:Y:S01]  /*fb60*/  STG.E.U16 [R66.64], R6 ;  /* 0x0000000642007986 */ /* 0x000fe2000c101506 */
[----:B------:R-:W-:-:S03]  /*fb70*/  PRMT R48, R7, 0x7632, R48 ;  /* 0x0000763207307816 */ /* 0x000fc60000000030 */
[----:B------:R0:W-:Y:S04]  /*fb80*/  STG.E.U16 [R76.64], R5 ;  /* 0x000000054c007986 */ /* 0x0001e8000c101506 */
[----:B------:R2:W-:Y:S01]  /*fb90*/  STG.E.U16 [R82.64], R19 ;  /* 0x0000001352007986 */ /* 0x0005e2000c101506 */
[----:B---3--:R-:W-:-:S03]  /*fba0*/  PRMT R50, R20, 0x7632, R50 ;  /* 0x0000763214327816 */ /* 0x008fc60000000032 */
[----:B------:R3:W-:Y:S04]  /*fbb0*/  STG.E.U16 [R84.64], R4 ;  /* 0x0000000454007986 */ /* 0x0007e8000c101506 */
[----:B------:R-:W-:Y:S01]  /*fbc0*/  STG.E.U16 [R86.64], R15 ;  /* 0x0000000f56007986 */ /* 0x000fe2000c101506 */
[----:B----4-:R-:W-:-:S03]  /*fbd0*/  PRMT R52, R28, 0x7632, R52 ;  /* 0x000076321c347816 */ /* 0x010fc60000000034 */
[----:B------:R-:W-:Y:S04]  /*fbe0*/  STG.E.U16 [R88.64], R44 ;  /* 0x0000002c58007986 */ /* 0x000fe8000c101506 */
[----:B------:R-:W-:Y:S01]  /*fbf0*/  STG.E.U16 [R90.64], R11 ;  /* 0x0000000b5a007986 */ /* 0x000fe2000c101506 */
[----:B-----5:R-:W-:-:S03]  /*fc00*/  PRMT R54, R32, 0x7632, R54 ;  /* 0x0000763220367816 */ /* 0x020fc60000000036 */
[----:B------:R-:W-:Y:S04]  /*fc10*/  STG.E.U16 [R92.64], R46 ;  /* 0x0000002e5c007986 */ /* 0x000fe8000c101506 */
[----:B------:R-:W-:Y:S01]  /*fc20*/  STG.E.U16 [R94.64], R7 ;  /* 0x000000075e007986 */ /* 0x000fe2000c101506 */
[----:B------:R-:W-:-:S03]  /*fc30*/  PRMT R56, R36, 0x7632, R56 ;  /* 0x0000763224387816 */ /* 0x000fc60000000038 */
        /* <DEDUP_REMOVED lines=11> */
[----:B-1----:R-:W-:-:S03]  /*fcf0*/  PRMT R65, R37, 0x7632, R65 ;  /* 0x0000763225417816 */ /* 0x002fc60000000041 */
[----:B------:R-:W-:Y:S04]  /*fd00*/  STG.E.U16 [R112.64], R56 ;  /* 0x0000003870007986 */ /* 0x000fe8000c101506 */
[----:B------:R-:W-:Y:S01]  /*fd10*/  STG.E.U16 [R114.64], R21 ;  /* 0x0000001572007986 */ /* 0x000fe2000c101506 */
[----:B------:R-:W-:-:S03]  /*fd20*/  PRMT R71, R22, 0x7632, R71 ;  /* 0x0000763216477816 */ /* 0x000fc60000000047 */
[----:B------:R-:W-:Y:S04]  /*fd30*/  STG.E.U16 [R116.64], R58 ;  /* 0x0000003a74007986 */ /* 0x000fe8000c101506 */
[----:B------:R-:W-:Y:S01]  /*fd40*/  STG.E.U16 [R118.64], R29 ;  /* 0x0000001d76007986 */ /* 0x000fe2000c101506 */
[----:B0-----:R-:W-:-:S03]  /*fd50*/  PRMT R77, R30, 0x7632, R77 ;  /* 0x000076321e4d7816 */ /* 0x001fc6000000004d */
        /* <DEDUP_REMOVED lines=8> */
[----:B--2---:R-:W-:-:S03]  /*fde0*/  PRMT R83, R23, 0x7632, R83 ;  /* 0x0000763217537816 */ /* 0x004fc60000000053 */
        /* <DEDUP_REMOVED lines=10> */
[----:B------:R-:W-:Y:S04]  /*fe90*/  STG.E.U16 [R164.64], R23 ;  /* 0x00000017a4007986 */ /* 0x000fe8000c101506 */
[----:B------:R-:W-:Y:S04]  /*fea0*/  STG.E.U16 [R166.64], R83 ;  /* 0x00000053a6007986 */ /* 0x000fe8000c101506 */
[----:B------:R-:W-:Y:S04]  /*feb0*/  STG.E.U16 [R150.64], R31 ;  /* 0x0000001f96007986 */ /* 0x000fe8000c101506 */
[----:B------:R-:W-:Y:S04]  /*fec0*/  STG.E.U16 [R144.64], R72 ;  /* 0x0000004890007986 */ /* 0x000fe8000c101506 */
[----:B------:R-:W-:Y:S04]  /*fed0*/  STG.E.U16 [R138.64], R35 ;  /* 0x000000238a007986 */ /* 0x000fe8000c101506 */
[----:B------:R-:W-:Y:S04]  /*fee0*/  STG.E.U16 [R140.64], R70 ;  /* 0x000000468c007986 */ /* 0x000fe8000c101506 */
[----:B------:R-:W-:Y:S04]  /*fef0*/  STG.E.U16 [R134.64], R39 ;  /* 0x0000002786007986 */ /* 0x000fe8000c101506 */
[----:B------:R-:W-:Y:S01]  /*ff00*/  STG.E.U16 [R132.64], R66 ;  /* 0x0000004284007986 */ /* 0x000fe2000c101506 */
[----:B------:R-:W-:-:S02]  /*ff10*/  FSEL R5, R40, -INF , P3 ;  /* 0xff80000028057808 */ /* 0x000fc40001800000 */
[----:B------:R-:W-:Y:S02]  /*ff20*/  FSEL R41, R41, -INF , P2 ;  /* 0xff80000029297808 */ /* 0x000fe40001000000 */
[----:B------:R-:W-:Y:S02]  /*ff30*/  FSEL R42, R42, -INF , P1 ;  /* 0xff8000002a2a7808 */ /* 0x000fe40000800000 */
[----:B------:R-:W-:Y:S02]  /*ff40*/  FSEL R43, R43, -INF , P0 ;  /* 0xff8000002b2b7808 */ /* 0x000fe40000000000 */
[----:B------:R-:W-:Y:S01]  /*ff50*/  SHF.L.U32 R168, R168, 0x1, RZ ;  /* 0x00000001a8a87819 */ /* 0x000fe200000006ff */
[----:B------:R-:W-:Y:S02]  /*ff60*/  FFMA R40, R5, 0.69314718246459960938, R24 ;  /* 0x3f31721805287823 */ /* 0x000fe40000000018 */
[----:B------:R-:W-:Y:S01]  /*ff70*/  FFMA R41, R41, 0.69314718246459960938, R2 ;  /* 0x3f31721829297823 */ /* 0x000fe20000000002 */
[----:B---3--:R-:W-:Y:S01]  /*ff80*/  LOP3.LUT R4, R168, 0x1f8, RZ, 0xc0, !PT ;  /* 0x000001f8a8047812 */ /* 0x008fe200078ec0ff */
[----:B------:R-:W-:Y:S01]  /*ff90*/  BAR.SYNC.DEFER_BLOCKING 0x0 ;  /* 0x0000000000007b1d */ /* 0x000fe20000010000 */
[----:B------:R-:W-:-:S02]  /*ffa0*/  FFMA R42, R42, 0.69314718246459960938, R3 ;  /* 0x3f3172182a2a7823 */ /* 0x000fc40000000003 */
[----:B------:R-:W-:-:S03]  /*ffb0*/  FFMA R43, R43, 0.69314718246459960938, R0 ;  /* 0x3f3172182b2b7823 */ /* 0x000fc60000000000 */
[----:B------:R-:W-:Y:S04]  /*ffc0*/  STS.64 [R4], R40 ;  /* 0x0000002804007388 */ /* 0x000fe80000000a00 */
[----:B------:R-:W-:Y:S04]  /*ffd0*/  STS.64 [R4+0x200], R42 ;  /* 0x0002002a04007388 */ /* 0x000fe80000000a00 */
[----:B------:R-:W-:Y:S01]  /*ffe0*/  BAR.SYNC.DEFER_BLOCKING 0x0 ;  /* 0x0000000000007b1d */ /* 0x000fe20000010000 */
[----:B------:R-:W-:-:S05]  /*fff0*/  IMAD R0, R152, c[0x0][0x1cc], RZ ;  /* 0x0000730098007a24 */ /* 0x000fca00078e02ff */
[----:B------:R-:W0:Y:S01]  /*10000*/  LDS R25, [R25] ;  /* 0x0000000019197984 */ /* 0x000e220000000800 */
[----:B------:R-:W-:Y:S01]  /*10010*/  IMAD.SHL.U32 R3, R146, 0x4, RZ ;  /* 0x0000000492037824 */ /* 0x000fe200078e00ff */
[----:B------:R-:W-:Y:S01]  /*10020*/  SHF.L.U32 R2, R0, 0x2, RZ ;  /* 0x0000000200027819 */ /* 0x000fe200000006ff */
[----:B------:R-:W-:-:S03]  /*10030*/  IMAD.HI R5, R146, 0x4, RZ ;  /* 0x0000000492057827 */ /* 0x000fc600078e02ff */
[----:B------:R-:W-:Y:S01]  /*10040*/  IADD3 R2, P0, P1, R3, c[0x0][0x180], R2 ;  /* 0x0000600003027a10 */ /* 0x000fe2000791e002 */
[----:B------:R-:W-:-:S05]  /*10050*/  IMAD.HI R0, R0, 0x4, RZ ;  /* 0x0000000400007827 */ /* 0x000fca00078e02ff */
[----:B------:R-:W-:-:S05]  /*10060*/  IADD3.X R3, R5, c[0x0][0x184], R0, P0, P1 ;  /* 0x0000610005037a10 */ /* 0x000fca00007e2400 */
[----:B0-----:R-:W-:Y:S01]  /*10070*/  STG.E [R2.64], R25 ;  /* 0x0000001902007986 */ /* 0x001fe2000c101906 */
[----:B------:R-:W-:Y:S05]  /*10080*/  EXIT ;  /* 0x000000000000794d */ /* 0x000fea0003800000 */
.L_x_3:
[----:B------:R-:W-:-:S00]  /*10090*/  BRA `(.L_x_3) ;  /* 0xfffffff000007947 */ /* 0x000fc0000383ffff */
[----:B------:R-:W-:-:S00]  /*100a0*/  NOP ;  /* 0x0000000000007918 */ /* 0x000fc00000000000 */
        /* <DEDUP_REMOVED lines=13> */
.L_x_4:


//--------------------- .nv.global.init           --------------------------
	.section	.nv.global.init,"aw",@progbits
.nv.global.init:
	.type		_$_str,@object
	.size		_$_str,(.L_0 - _$_str)
_$_str:
        /*0000*/ 	.byte	0x5f, 0x5f, 0x43, 0x55, 0x44, 0x41, 0x5f, 0x46, 0x54, 0x5a, 0x00
.L_0:


//--------------------- .nv.shared.attn_fwd       --------------------------
	.section	.nv.shared.attn_fwd,"aw",@nobits
	.sectionflags	@""
	.align	16
